//
// Generated by NVIDIA NVVM Compiler
//
// Compiler Build ID: CL-36424714
// Cuda compilation tools, release 13.0, V13.0.88
// Based on NVVM 20.0.0
//

.version 9.0
.target sm_100
.address_size 64

	// .globl	_Z13MC_gpu_kernelPfPiS0_S0_
.extern .func  (.param .b32 func_retval0) vprintf
(
	.param .b64 vprintf_param_0,
	.param .b64 vprintf_param_1
)
;
.func  (.param .b64 func_retval0) __internal_accurate_pow
()
;
.global .align 4 .b8 precalc_xorwow_matrix[102400];
.global .align 4 .b8 precalc_xorwow_offset_matrix[102400];
.global .align 4 .b8 mrg32k3aM1[2304];
.global .align 4 .b8 mrg32k3aM2[2304];
.global .align 4 .b8 mrg32k3aM1SubSeq[2016];
.global .align 4 .b8 mrg32k3aM2SubSeq[2016];
.global .align 4 .b8 mrg32k3aM1Seq[2304];
.global .align 4 .b8 mrg32k3aM2Seq[2304];
.const .align 8 .b8 __cr_lgamma_table[72];
.const .align 4 .u32 avg_times;
.const .align 4 .u32 avg_steps;
.const .align 4 .u32 intL;
.const .align 4 .f32 L;
.const .align 4 .f32 dx;
.const .align 4 .f32 z;
.const .align 4 .f32 Va1;
.const .align 4 .f32 Vb1;
.const .align 4 .f32 Vc1;
.const .align 4 .f32 Va2;
.const .align 4 .f32 Vb2;
.const .align 4 .f32 Vc2;
.const .align 4 .f32 Va3;
.const .align 4 .f32 Vb3;
.const .align 4 .f32 Vc3;
.const .align 4 .f32 epsilon;
.const .align 4 .u32 N;
.global .align 1 .b8 _ZN33_INTERNAL_d94cbe8f_4_k_cu_threads4cuda3std3__45__cpo5beginE[1];
.global .align 1 .b8 _ZN33_INTERNAL_d94cbe8f_4_k_cu_threads4cuda3std3__45__cpo3endE[1];
.global .align 1 .b8 _ZN33_INTERNAL_d94cbe8f_4_k_cu_threads4cuda3std3__45__cpo6cbeginE[1];
.global .align 1 .b8 _ZN33_INTERNAL_d94cbe8f_4_k_cu_threads4cuda3std3__45__cpo4cendE[1];
.global .align 1 .b8 _ZN33_INTERNAL_d94cbe8f_4_k_cu_threads4cuda3std3__45__cpo6rbeginE[1];
.global .align 1 .b8 _ZN33_INTERNAL_d94cbe8f_4_k_cu_threads4cuda3std3__45__cpo4rendE[1];
.global .align 1 .b8 _ZN33_INTERNAL_d94cbe8f_4_k_cu_threads4cuda3std3__45__cpo7crbeginE[1];
.global .align 1 .b8 _ZN33_INTERNAL_d94cbe8f_4_k_cu_threads4cuda3std3__45__cpo5crendE[1];
.global .align 1 .b8 _ZN33_INTERNAL_d94cbe8f_4_k_cu_threads4cuda3std3__435_GLOBAL__N__d94cbe8f_4_k_cu_threads6ignoreE[1];
.global .align 1 .b8 _ZN33_INTERNAL_d94cbe8f_4_k_cu_threads4cuda3std3__419piecewise_constructE[1];
.global .align 1 .b8 _ZN33_INTERNAL_d94cbe8f_4_k_cu_threads4cuda3std3__48in_placeE[1];
.global .align 1 .b8 _ZN33_INTERNAL_d94cbe8f_4_k_cu_threads4cuda3std3__420unreachable_sentinelE[1];
.global .align 1 .b8 _ZN33_INTERNAL_d94cbe8f_4_k_cu_threads4cuda3std3__47nulloptE[1];
.global .align 1 .b8 _ZN33_INTERNAL_d94cbe8f_4_k_cu_threads4cuda3std3__48unexpectE[1];
.global .align 1 .b8 _ZN33_INTERNAL_d94cbe8f_4_k_cu_threads4cuda3std6ranges3__45__cpo4swapE[1];
.global .align 1 .b8 _ZN33_INTERNAL_d94cbe8f_4_k_cu_threads4cuda3std6ranges3__45__cpo9iter_moveE[1];
.global .align 1 .b8 _ZN33_INTERNAL_d94cbe8f_4_k_cu_threads4cuda3std6ranges3__45__cpo5beginE[1];
.global .align 1 .b8 _ZN33_INTERNAL_d94cbe8f_4_k_cu_threads4cuda3std6ranges3__45__cpo3endE[1];
.global .align 1 .b8 _ZN33_INTERNAL_d94cbe8f_4_k_cu_threads4cuda3std6ranges3__45__cpo6cbeginE[1];
.global .align 1 .b8 _ZN33_INTERNAL_d94cbe8f_4_k_cu_threads4cuda3std6ranges3__45__cpo4cendE[1];
.global .align 1 .b8 _ZN33_INTERNAL_d94cbe8f_4_k_cu_threads4cuda3std6ranges3__45__cpo7advanceE[1];
.global .align 1 .b8 _ZN33_INTERNAL_d94cbe8f_4_k_cu_threads4cuda3std6ranges3__45__cpo9iter_swapE[1];
.global .align 1 .b8 _ZN33_INTERNAL_d94cbe8f_4_k_cu_threads4cuda3std6ranges3__45__cpo4nextE[1];
.global .align 1 .b8 _ZN33_INTERNAL_d94cbe8f_4_k_cu_threads4cuda3std6ranges3__45__cpo4prevE[1];
.global .align 1 .b8 _ZN33_INTERNAL_d94cbe8f_4_k_cu_threads4cuda3std6ranges3__45__cpo4dataE[1];
.global .align 1 .b8 _ZN33_INTERNAL_d94cbe8f_4_k_cu_threads4cuda3std6ranges3__45__cpo5cdataE[1];
.global .align 1 .b8 _ZN33_INTERNAL_d94cbe8f_4_k_cu_threads4cuda3std6ranges3__45__cpo4sizeE[1];
.global .align 1 .b8 _ZN33_INTERNAL_d94cbe8f_4_k_cu_threads4cuda3std6ranges3__45__cpo5ssizeE[1];
.global .align 1 .b8 _ZN33_INTERNAL_d94cbe8f_4_k_cu_threads4cuda3std6ranges3__45__cpo8distanceE[1];
.global .align 1 .b8 _ZN33_INTERNAL_d94cbe8f_4_k_cu_threads6thrust24THRUST_300001_SM_1000_NS8cuda_cub3parE[1];
.global .align 1 .b8 _ZN33_INTERNAL_d94cbe8f_4_k_cu_threads6thrust24THRUST_300001_SM_1000_NS8cuda_cub10par_nosyncE[1];
.global .align 1 .b8 _ZN33_INTERNAL_d94cbe8f_4_k_cu_threads6thrust24THRUST_300001_SM_1000_NS6system6detail10sequential3seqE[1];
.global .align 1 .b8 _ZN33_INTERNAL_d94cbe8f_4_k_cu_threads6thrust24THRUST_300001_SM_1000_NS6system3cpp3parE[1];
.global .align 1 .b8 _ZN33_INTERNAL_d94cbe8f_4_k_cu_threads6thrust24THRUST_300001_SM_1000_NS12placeholders2_1E[1];
.global .align 1 .b8 _ZN33_INTERNAL_d94cbe8f_4_k_cu_threads6thrust24THRUST_300001_SM_1000_NS12placeholders2_2E[1];
.global .align 1 .b8 _ZN33_INTERNAL_d94cbe8f_4_k_cu_threads6thrust24THRUST_300001_SM_1000_NS12placeholders2_3E[1];
.global .align 1 .b8 _ZN33_INTERNAL_d94cbe8f_4_k_cu_threads6thrust24THRUST_300001_SM_1000_NS12placeholders2_4E[1];
.global .align 1 .b8 _ZN33_INTERNAL_d94cbe8f_4_k_cu_threads6thrust24THRUST_300001_SM_1000_NS12placeholders2_5E[1];
.global .align 1 .b8 _ZN33_INTERNAL_d94cbe8f_4_k_cu_threads6thrust24THRUST_300001_SM_1000_NS12placeholders2_6E[1];
.global .align 1 .b8 _ZN33_INTERNAL_d94cbe8f_4_k_cu_threads6thrust24THRUST_300001_SM_1000_NS12placeholders2_7E[1];
.global .align 1 .b8 _ZN33_INTERNAL_d94cbe8f_4_k_cu_threads6thrust24THRUST_300001_SM_1000_NS12placeholders2_8E[1];
.global .align 1 .b8 _ZN33_INTERNAL_d94cbe8f_4_k_cu_threads6thrust24THRUST_300001_SM_1000_NS12placeholders2_9E[1];
.global .align 1 .b8 _ZN33_INTERNAL_d94cbe8f_4_k_cu_threads6thrust24THRUST_300001_SM_1000_NS12placeholders3_10E[1];
.global .align 1 .b8 _ZN33_INTERNAL_d94cbe8f_4_k_cu_threads6thrust24THRUST_300001_SM_1000_NS3seqE[1];
.global .align 1 .b8 _ZN33_INTERNAL_d94cbe8f_4_k_cu_threads6thrust24THRUST_300001_SM_1000_NS6deviceE[1];
.global .align 1 .b8 $str[6] = {111, 117, 116, 33, 10};

.visible .entry _Z13MC_gpu_kernelPfPiS0_S0_(
	.param .u64 .ptr .align 1 _Z13MC_gpu_kernelPfPiS0_S0__param_0,
	.param .u64 .ptr .align 1 _Z13MC_gpu_kernelPfPiS0_S0__param_1,
	.param .u64 .ptr .align 1 _Z13MC_gpu_kernelPfPiS0_S0__param_2,
	.param .u64 .ptr .align 1 _Z13MC_gpu_kernelPfPiS0_S0__param_3
)
{
	.local .align 8 .b8 	__local_depot0[48];
	.reg .b64 	%SP;
	.reg .b64 	%SPL;
	.reg .pred 	%p<302>;
	.reg .b32 	%r<2931>;
	.reg .b32 	%f<811>;
	.reg .b64 	%rd<144>;
	.reg .b64 	%fd<19>;

	mov.u64 	%SPL, __local_depot0;
	ld.param.u64 	%rd40, [_Z13MC_gpu_kernelPfPiS0_S0__param_0];
	ld.param.u64 	%rd42, [_Z13MC_gpu_kernelPfPiS0_S0__param_1];
	ld.param.u64 	%rd41, [_Z13MC_gpu_kernelPfPiS0_S0__param_2];
	ld.param.u64 	%rd43, [_Z13MC_gpu_kernelPfPiS0_S0__param_3];
	cvta.to.global.u64 	%rd1, %rd43;
	cvta.to.global.u64 	%rd2, %rd42;
	add.u64 	%rd3, %SPL, 0;
	mov.u32 	%r1207, %ntid.x;
	mov.u32 	%r1208, %ctaid.x;
	mov.u32 	%r1209, %tid.x;
	mad.lo.s32 	%r1, %r1207, %r1208, %r1209;
	mov.u32 	%r1210, %nctaid.x;
	mul.lo.s32 	%r1211, %r1210, %r1207;
	setp.lt.u32 	%p2, %r1, %r1211;
	@%p2 bra 	$L__BB0_2;
	mov.u64 	%rd45, $str;
	cvta.global.u64 	%rd46, %rd45;
	{ // callseq 0, 0
	.param .b64 param0;
	st.param.b64 	[param0], %rd46;
	.param .b64 param1;
	st.param.b64 	[param1], 0;
	.param .b32 retval0;
	call.uni (retval0), 
	vprintf, 
	(
	param0, 
	param1
	);
	ld.param.b32 	%r1212, [retval0];
	} // callseq 0
	bra.uni 	$L__BB0_403;
$L__BB0_2:
	mul.lo.s32 	%r2, %r1, %r1;
	mul.lo.s32 	%r1214, %r2, %r1;
	cvt.s64.s32 	%rd142, %r1214;
	xor.b32  	%r1215, %r1, -1429050551;
	mul.lo.s32 	%r1216, %r1215, 1099087573;
	setp.gt.s32 	%p3, %r1, -1;
	selp.b32 	%r1217, -644748465, -1947113066, %p3;
	add.s32 	%r1218, %r1217, %r1216;
	add.s32 	%r3, %r1218, 6615241;
	add.s32 	%r2608, %r1216, 123456789;
	st.local.v2.u32 	[%rd3], {%r3, %r2608};
	xor.b32  	%r2607, %r1216, 362436069;
	add.s32 	%r2606, %r1217, 521288629;
	st.local.v2.u32 	[%rd3+8], {%r2607, %r2606};
	xor.b32  	%r2605, %r1217, 88675123;
	add.s32 	%r2604, %r1216, 5783321;
	st.local.v2.u32 	[%rd3+16], {%r2605, %r2604};
	setp.eq.s32 	%p4, %r1, 0;
	@%p4 bra 	$L__BB0_117;
	cvt.u64.u32 	%rd141, %r2;
	mov.b32 	%r2299, 0;
$L__BB0_4:
	mov.u64 	%rd6, %rd141;
	and.b64  	%rd7, %rd6, 3;
	setp.eq.s64 	%p5, %rd7, 0;
	@%p5 bra 	$L__BB0_116;
	mul.wide.u32 	%rd47, %r2299, 3200;
	mov.u64 	%rd48, precalc_xorwow_matrix;
	add.s64 	%rd8, %rd48, %rd47;
	mov.b32 	%r2604, 0;
	mov.u32 	%r2605, %r2604;
	mov.u32 	%r2606, %r2604;
	mov.u32 	%r2607, %r2604;
	mov.u32 	%r2608, %r2604;
	mov.u32 	%r2310, %r2604;
$L__BB0_6:
	mul.wide.u32 	%rd49, %r2310, 4;
	add.s64 	%rd50, %rd3, %rd49;
	ld.local.u32 	%r26, [%rd50+4];
	shl.b32 	%r27, %r2310, 5;
	mov.b32 	%r2316, 0;
$L__BB0_7:
	.pragma "nounroll";
	shr.u32 	%r1222, %r26, %r2316;
	and.b32  	%r1223, %r1222, 1;
	setp.eq.b32 	%p6, %r1223, 1;
	not.pred 	%p7, %p6;
	add.s32 	%r1224, %r27, %r2316;
	mul.lo.s32 	%r1225, %r1224, 5;
	mul.wide.u32 	%rd51, %r1225, 4;
	add.s64 	%rd9, %rd8, %rd51;
	@%p7 bra 	$L__BB0_9;
	ld.global.u32 	%r1226, [%rd9];
	xor.b32  	%r2608, %r2608, %r1226;
	ld.global.u32 	%r1227, [%rd9+4];
	xor.b32  	%r2607, %r2607, %r1227;
	ld.global.u32 	%r1228, [%rd9+8];
	xor.b32  	%r2606, %r2606, %r1228;
	ld.global.u32 	%r1229, [%rd9+12];
	xor.b32  	%r2605, %r2605, %r1229;
	ld.global.u32 	%r1230, [%rd9+16];
	xor.b32  	%r2604, %r2604, %r1230;
$L__BB0_9:
	and.b32  	%r1232, %r1222, 2;
	setp.eq.s32 	%p8, %r1232, 0;
	@%p8 bra 	$L__BB0_11;
	ld.global.u32 	%r1233, [%rd9+20];
	xor.b32  	%r2608, %r2608, %r1233;
	ld.global.u32 	%r1234, [%rd9+24];
	xor.b32  	%r2607, %r2607, %r1234;
	ld.global.u32 	%r1235, [%rd9+28];
	xor.b32  	%r2606, %r2606, %r1235;
	ld.global.u32 	%r1236, [%rd9+32];
	xor.b32  	%r2605, %r2605, %r1236;
	ld.global.u32 	%r1237, [%rd9+36];
	xor.b32  	%r2604, %r2604, %r1237;
$L__BB0_11:
	and.b32  	%r1239, %r1222, 4;
	setp.eq.s32 	%p9, %r1239, 0;
	@%p9 bra 	$L__BB0_13;
	ld.global.u32 	%r1240, [%rd9+40];
	xor.b32  	%r2608, %r2608, %r1240;
	ld.global.u32 	%r1241, [%rd9+44];
	xor.b32  	%r2607, %r2607, %r1241;
	ld.global.u32 	%r1242, [%rd9+48];
	xor.b32  	%r2606, %r2606, %r1242;
	ld.global.u32 	%r1243, [%rd9+52];
	xor.b32  	%r2605, %r2605, %r1243;
	ld.global.u32 	%r1244, [%rd9+56];
	xor.b32  	%r2604, %r2604, %r1244;
$L__BB0_13:
	and.b32  	%r1246, %r1222, 8;
	setp.eq.s32 	%p10, %r1246, 0;
	@%p10 bra 	$L__BB0_15;
	ld.global.u32 	%r1247, [%rd9+60];
	xor.b32  	%r2608, %r2608, %r1247;
	ld.global.u32 	%r1248, [%rd9+64];
	xor.b32  	%r2607, %r2607, %r1248;
	ld.global.u32 	%r1249, [%rd9+68];
	xor.b32  	%r2606, %r2606, %r1249;
	ld.global.u32 	%r1250, [%rd9+72];
	xor.b32  	%r2605, %r2605, %r1250;
	ld.global.u32 	%r1251, [%rd9+76];
	xor.b32  	%r2604, %r2604, %r1251;
$L__BB0_15:
	and.b32  	%r1253, %r1222, 16;
	setp.eq.s32 	%p11, %r1253, 0;
	@%p11 bra 	$L__BB0_17;
	ld.global.u32 	%r1254, [%rd9+80];
	xor.b32  	%r2608, %r2608, %r1254;
	ld.global.u32 	%r1255, [%rd9+84];
	xor.b32  	%r2607, %r2607, %r1255;
	ld.global.u32 	%r1256, [%rd9+88];
	xor.b32  	%r2606, %r2606, %r1256;
	ld.global.u32 	%r1257, [%rd9+92];
	xor.b32  	%r2605, %r2605, %r1257;
	ld.global.u32 	%r1258, [%rd9+96];
	xor.b32  	%r2604, %r2604, %r1258;
$L__BB0_17:
	and.b32  	%r1260, %r1222, 32;
	setp.eq.s32 	%p12, %r1260, 0;
	@%p12 bra 	$L__BB0_19;
	ld.global.u32 	%r1261, [%rd9+100];
	xor.b32  	%r2608, %r2608, %r1261;
	ld.global.u32 	%r1262, [%rd9+104];
	xor.b32  	%r2607, %r2607, %r1262;
	ld.global.u32 	%r1263, [%rd9+108];
	xor.b32  	%r2606, %r2606, %r1263;
	ld.global.u32 	%r1264, [%rd9+112];
	xor.b32  	%r2605, %r2605, %r1264;
	ld.global.u32 	%r1265, [%rd9+116];
	xor.b32  	%r2604, %r2604, %r1265;
$L__BB0_19:
	and.b32  	%r1267, %r1222, 64;
	setp.eq.s32 	%p13, %r1267, 0;
	@%p13 bra 	$L__BB0_21;
	ld.global.u32 	%r1268, [%rd9+120];
	xor.b32  	%r2608, %r2608, %r1268;
	ld.global.u32 	%r1269, [%rd9+124];
	xor.b32  	%r2607, %r2607, %r1269;
	ld.global.u32 	%r1270, [%rd9+128];
	xor.b32  	%r2606, %r2606, %r1270;
	ld.global.u32 	%r1271, [%rd9+132];
	xor.b32  	%r2605, %r2605, %r1271;
	ld.global.u32 	%r1272, [%rd9+136];
	xor.b32  	%r2604, %r2604, %r1272;
$L__BB0_21:
	and.b32  	%r1274, %r1222, 128;
	setp.eq.s32 	%p14, %r1274, 0;
	@%p14 bra 	$L__BB0_23;
	ld.global.u32 	%r1275, [%rd9+140];
	xor.b32  	%r2608, %r2608, %r1275;
	ld.global.u32 	%r1276, [%rd9+144];
	xor.b32  	%r2607, %r2607, %r1276;
	ld.global.u32 	%r1277, [%rd9+148];
	xor.b32  	%r2606, %r2606, %r1277;
	ld.global.u32 	%r1278, [%rd9+152];
	xor.b32  	%r2605, %r2605, %r1278;
	ld.global.u32 	%r1279, [%rd9+156];
	xor.b32  	%r2604, %r2604, %r1279;
$L__BB0_23:
	and.b32  	%r1281, %r1222, 256;
	setp.eq.s32 	%p15, %r1281, 0;
	@%p15 bra 	$L__BB0_25;
	ld.global.u32 	%r1282, [%rd9+160];
	xor.b32  	%r2608, %r2608, %r1282;
	ld.global.u32 	%r1283, [%rd9+164];
	xor.b32  	%r2607, %r2607, %r1283;
	ld.global.u32 	%r1284, [%rd9+168];
	xor.b32  	%r2606, %r2606, %r1284;
	ld.global.u32 	%r1285, [%rd9+172];
	xor.b32  	%r2605, %r2605, %r1285;
	ld.global.u32 	%r1286, [%rd9+176];
	xor.b32  	%r2604, %r2604, %r1286;
$L__BB0_25:
	and.b32  	%r1288, %r1222, 512;
	setp.eq.s32 	%p16, %r1288, 0;
	@%p16 bra 	$L__BB0_27;
	ld.global.u32 	%r1289, [%rd9+180];
	xor.b32  	%r2608, %r2608, %r1289;
	ld.global.u32 	%r1290, [%rd9+184];
	xor.b32  	%r2607, %r2607, %r1290;
	ld.global.u32 	%r1291, [%rd9+188];
	xor.b32  	%r2606, %r2606, %r1291;
	ld.global.u32 	%r1292, [%rd9+192];
	xor.b32  	%r2605, %r2605, %r1292;
	ld.global.u32 	%r1293, [%rd9+196];
	xor.b32  	%r2604, %r2604, %r1293;
$L__BB0_27:
	and.b32  	%r1295, %r1222, 1024;
	setp.eq.s32 	%p17, %r1295, 0;
	@%p17 bra 	$L__BB0_29;
	ld.global.u32 	%r1296, [%rd9+200];
	xor.b32  	%r2608, %r2608, %r1296;
	ld.global.u32 	%r1297, [%rd9+204];
	xor.b32  	%r2607, %r2607, %r1297;
	ld.global.u32 	%r1298, [%rd9+208];
	xor.b32  	%r2606, %r2606, %r1298;
	ld.global.u32 	%r1299, [%rd9+212];
	xor.b32  	%r2605, %r2605, %r1299;
	ld.global.u32 	%r1300, [%rd9+216];
	xor.b32  	%r2604, %r2604, %r1300;
$L__BB0_29:
	and.b32  	%r1302, %r1222, 2048;
	setp.eq.s32 	%p18, %r1302, 0;
	@%p18 bra 	$L__BB0_31;
	ld.global.u32 	%r1303, [%rd9+220];
	xor.b32  	%r2608, %r2608, %r1303;
	ld.global.u32 	%r1304, [%rd9+224];
	xor.b32  	%r2607, %r2607, %r1304;
	ld.global.u32 	%r1305, [%rd9+228];
	xor.b32  	%r2606, %r2606, %r1305;
	ld.global.u32 	%r1306, [%rd9+232];
	xor.b32  	%r2605, %r2605, %r1306;
	ld.global.u32 	%r1307, [%rd9+236];
	xor.b32  	%r2604, %r2604, %r1307;
$L__BB0_31:
	and.b32  	%r1309, %r1222, 4096;
	setp.eq.s32 	%p19, %r1309, 0;
	@%p19 bra 	$L__BB0_33;
	ld.global.u32 	%r1310, [%rd9+240];
	xor.b32  	%r2608, %r2608, %r1310;
	ld.global.u32 	%r1311, [%rd9+244];
	xor.b32  	%r2607, %r2607, %r1311;
	ld.global.u32 	%r1312, [%rd9+248];
	xor.b32  	%r2606, %r2606, %r1312;
	ld.global.u32 	%r1313, [%rd9+252];
	xor.b32  	%r2605, %r2605, %r1313;
	ld.global.u32 	%r1314, [%rd9+256];
	xor.b32  	%r2604, %r2604, %r1314;
$L__BB0_33:
	and.b32  	%r1316, %r1222, 8192;
	setp.eq.s32 	%p20, %r1316, 0;
	@%p20 bra 	$L__BB0_35;
	ld.global.u32 	%r1317, [%rd9+260];
	xor.b32  	%r2608, %r2608, %r1317;
	ld.global.u32 	%r1318, [%rd9+264];
	xor.b32  	%r2607, %r2607, %r1318;
	ld.global.u32 	%r1319, [%rd9+268];
	xor.b32  	%r2606, %r2606, %r1319;
	ld.global.u32 	%r1320, [%rd9+272];
	xor.b32  	%r2605, %r2605, %r1320;
	ld.global.u32 	%r1321, [%rd9+276];
	xor.b32  	%r2604, %r2604, %r1321;
$L__BB0_35:
	and.b32  	%r1323, %r1222, 16384;
	setp.eq.s32 	%p21, %r1323, 0;
	@%p21 bra 	$L__BB0_37;
	ld.global.u32 	%r1324, [%rd9+280];
	xor.b32  	%r2608, %r2608, %r1324;
	ld.global.u32 	%r1325, [%rd9+284];
	xor.b32  	%r2607, %r2607, %r1325;
	ld.global.u32 	%r1326, [%rd9+288];
	xor.b32  	%r2606, %r2606, %r1326;
	ld.global.u32 	%r1327, [%rd9+292];
	xor.b32  	%r2605, %r2605, %r1327;
	ld.global.u32 	%r1328, [%rd9+296];
	xor.b32  	%r2604, %r2604, %r1328;
$L__BB0_37:
	and.b32  	%r1330, %r1222, 32768;
	setp.eq.s32 	%p22, %r1330, 0;
	@%p22 bra 	$L__BB0_39;
	ld.global.u32 	%r1331, [%rd9+300];
	xor.b32  	%r2608, %r2608, %r1331;
	ld.global.u32 	%r1332, [%rd9+304];
	xor.b32  	%r2607, %r2607, %r1332;
	ld.global.u32 	%r1333, [%rd9+308];
	xor.b32  	%r2606, %r2606, %r1333;
	ld.global.u32 	%r1334, [%rd9+312];
	xor.b32  	%r2605, %r2605, %r1334;
	ld.global.u32 	%r1335, [%rd9+316];
	xor.b32  	%r2604, %r2604, %r1335;
$L__BB0_39:
	add.s32 	%r2316, %r2316, 16;
	setp.ne.s32 	%p23, %r2316, 32;
	@%p23 bra 	$L__BB0_7;
	mad.lo.s32 	%r1336, %r2310, -31, %r27;
	add.s32 	%r2310, %r1336, 1;
	setp.ne.s32 	%p24, %r2310, 5;
	@%p24 bra 	$L__BB0_6;
	st.local.u32 	[%rd3+4], %r2608;
	st.local.v2.u32 	[%rd3+8], {%r2607, %r2606};
	st.local.v2.u32 	[%rd3+16], {%r2605, %r2604};
	setp.eq.s64 	%p25, %rd7, 1;
	@%p25 bra 	$L__BB0_116;
	mov.b32 	%r2604, 0;
	mov.u32 	%r2605, %r2604;
	mov.u32 	%r2606, %r2604;
	mov.u32 	%r2607, %r2604;
	mov.u32 	%r2608, %r2604;
	mov.u32 	%r2402, %r2604;
$L__BB0_43:
	mul.wide.u32 	%rd52, %r2402, 4;
	add.s64 	%rd53, %rd3, %rd52;
	ld.local.u32 	%r202, [%rd53+4];
	shl.b32 	%r203, %r2402, 5;
	mov.b32 	%r2408, 0;
$L__BB0_44:
	.pragma "nounroll";
	shr.u32 	%r1339, %r202, %r2408;
	and.b32  	%r1340, %r1339, 1;
	setp.eq.b32 	%p26, %r1340, 1;
	not.pred 	%p27, %p26;
	add.s32 	%r1341, %r203, %r2408;
	mul.lo.s32 	%r1342, %r1341, 5;
	mul.wide.u32 	%rd54, %r1342, 4;
	add.s64 	%rd10, %rd8, %rd54;
	@%p27 bra 	$L__BB0_46;
	ld.global.u32 	%r1343, [%rd10];
	xor.b32  	%r2608, %r2608, %r1343;
	ld.global.u32 	%r1344, [%rd10+4];
	xor.b32  	%r2607, %r2607, %r1344;
	ld.global.u32 	%r1345, [%rd10+8];
	xor.b32  	%r2606, %r2606, %r1345;
	ld.global.u32 	%r1346, [%rd10+12];
	xor.b32  	%r2605, %r2605, %r1346;
	ld.global.u32 	%r1347, [%rd10+16];
	xor.b32  	%r2604, %r2604, %r1347;
$L__BB0_46:
	and.b32  	%r1349, %r1339, 2;
	setp.eq.s32 	%p28, %r1349, 0;
	@%p28 bra 	$L__BB0_48;
	ld.global.u32 	%r1350, [%rd10+20];
	xor.b32  	%r2608, %r2608, %r1350;
	ld.global.u32 	%r1351, [%rd10+24];
	xor.b32  	%r2607, %r2607, %r1351;
	ld.global.u32 	%r1352, [%rd10+28];
	xor.b32  	%r2606, %r2606, %r1352;
	ld.global.u32 	%r1353, [%rd10+32];
	xor.b32  	%r2605, %r2605, %r1353;
	ld.global.u32 	%r1354, [%rd10+36];
	xor.b32  	%r2604, %r2604, %r1354;
$L__BB0_48:
	and.b32  	%r1356, %r1339, 4;
	setp.eq.s32 	%p29, %r1356, 0;
	@%p29 bra 	$L__BB0_50;
	ld.global.u32 	%r1357, [%rd10+40];
	xor.b32  	%r2608, %r2608, %r1357;
	ld.global.u32 	%r1358, [%rd10+44];
	xor.b32  	%r2607, %r2607, %r1358;
	ld.global.u32 	%r1359, [%rd10+48];
	xor.b32  	%r2606, %r2606, %r1359;
	ld.global.u32 	%r1360, [%rd10+52];
	xor.b32  	%r2605, %r2605, %r1360;
	ld.global.u32 	%r1361, [%rd10+56];
	xor.b32  	%r2604, %r2604, %r1361;
$L__BB0_50:
	and.b32  	%r1363, %r1339, 8;
	setp.eq.s32 	%p30, %r1363, 0;
	@%p30 bra 	$L__BB0_52;
	ld.global.u32 	%r1364, [%rd10+60];
	xor.b32  	%r2608, %r2608, %r1364;
	ld.global.u32 	%r1365, [%rd10+64];
	xor.b32  	%r2607, %r2607, %r1365;
	ld.global.u32 	%r1366, [%rd10+68];
	xor.b32  	%r2606, %r2606, %r1366;
	ld.global.u32 	%r1367, [%rd10+72];
	xor.b32  	%r2605, %r2605, %r1367;
	ld.global.u32 	%r1368, [%rd10+76];
	xor.b32  	%r2604, %r2604, %r1368;
$L__BB0_52:
	and.b32  	%r1370, %r1339, 16;
	setp.eq.s32 	%p31, %r1370, 0;
	@%p31 bra 	$L__BB0_54;
	ld.global.u32 	%r1371, [%rd10+80];
	xor.b32  	%r2608, %r2608, %r1371;
	ld.global.u32 	%r1372, [%rd10+84];
	xor.b32  	%r2607, %r2607, %r1372;
	ld.global.u32 	%r1373, [%rd10+88];
	xor.b32  	%r2606, %r2606, %r1373;
	ld.global.u32 	%r1374, [%rd10+92];
	xor.b32  	%r2605, %r2605, %r1374;
	ld.global.u32 	%r1375, [%rd10+96];
	xor.b32  	%r2604, %r2604, %r1375;
$L__BB0_54:
	and.b32  	%r1377, %r1339, 32;
	setp.eq.s32 	%p32, %r1377, 0;
	@%p32 bra 	$L__BB0_56;
	ld.global.u32 	%r1378, [%rd10+100];
	xor.b32  	%r2608, %r2608, %r1378;
	ld.global.u32 	%r1379, [%rd10+104];
	xor.b32  	%r2607, %r2607, %r1379;
	ld.global.u32 	%r1380, [%rd10+108];
	xor.b32  	%r2606, %r2606, %r1380;
	ld.global.u32 	%r1381, [%rd10+112];
	xor.b32  	%r2605, %r2605, %r1381;
	ld.global.u32 	%r1382, [%rd10+116];
	xor.b32  	%r2604, %r2604, %r1382;
$L__BB0_56:
	and.b32  	%r1384, %r1339, 64;
	setp.eq.s32 	%p33, %r1384, 0;
	@%p33 bra 	$L__BB0_58;
	ld.global.u32 	%r1385, [%rd10+120];
	xor.b32  	%r2608, %r2608, %r1385;
	ld.global.u32 	%r1386, [%rd10+124];
	xor.b32  	%r2607, %r2607, %r1386;
	ld.global.u32 	%r1387, [%rd10+128];
	xor.b32  	%r2606, %r2606, %r1387;
	ld.global.u32 	%r1388, [%rd10+132];
	xor.b32  	%r2605, %r2605, %r1388;
	ld.global.u32 	%r1389, [%rd10+136];
	xor.b32  	%r2604, %r2604, %r1389;
$L__BB0_58:
	and.b32  	%r1391, %r1339, 128;
	setp.eq.s32 	%p34, %r1391, 0;
	@%p34 bra 	$L__BB0_60;
	ld.global.u32 	%r1392, [%rd10+140];
	xor.b32  	%r2608, %r2608, %r1392;
	ld.global.u32 	%r1393, [%rd10+144];
	xor.b32  	%r2607, %r2607, %r1393;
	ld.global.u32 	%r1394, [%rd10+148];
	xor.b32  	%r2606, %r2606, %r1394;
	ld.global.u32 	%r1395, [%rd10+152];
	xor.b32  	%r2605, %r2605, %r1395;
	ld.global.u32 	%r1396, [%rd10+156];
	xor.b32  	%r2604, %r2604, %r1396;
$L__BB0_60:
	and.b32  	%r1398, %r1339, 256;
	setp.eq.s32 	%p35, %r1398, 0;
	@%p35 bra 	$L__BB0_62;
	ld.global.u32 	%r1399, [%rd10+160];
	xor.b32  	%r2608, %r2608, %r1399;
	ld.global.u32 	%r1400, [%rd10+164];
	xor.b32  	%r2607, %r2607, %r1400;
	ld.global.u32 	%r1401, [%rd10+168];
	xor.b32  	%r2606, %r2606, %r1401;
	ld.global.u32 	%r1402, [%rd10+172];
	xor.b32  	%r2605, %r2605, %r1402;
	ld.global.u32 	%r1403, [%rd10+176];
	xor.b32  	%r2604, %r2604, %r1403;
$L__BB0_62:
	and.b32  	%r1405, %r1339, 512;
	setp.eq.s32 	%p36, %r1405, 0;
	@%p36 bra 	$L__BB0_64;
	ld.global.u32 	%r1406, [%rd10+180];
	xor.b32  	%r2608, %r2608, %r1406;
	ld.global.u32 	%r1407, [%rd10+184];
	xor.b32  	%r2607, %r2607, %r1407;
	ld.global.u32 	%r1408, [%rd10+188];
	xor.b32  	%r2606, %r2606, %r1408;
	ld.global.u32 	%r1409, [%rd10+192];
	xor.b32  	%r2605, %r2605, %r1409;
	ld.global.u32 	%r1410, [%rd10+196];
	xor.b32  	%r2604, %r2604, %r1410;
$L__BB0_64:
	and.b32  	%r1412, %r1339, 1024;
	setp.eq.s32 	%p37, %r1412, 0;
	@%p37 bra 	$L__BB0_66;
	ld.global.u32 	%r1413, [%rd10+200];
	xor.b32  	%r2608, %r2608, %r1413;
	ld.global.u32 	%r1414, [%rd10+204];
	xor.b32  	%r2607, %r2607, %r1414;
	ld.global.u32 	%r1415, [%rd10+208];
	xor.b32  	%r2606, %r2606, %r1415;
	ld.global.u32 	%r1416, [%rd10+212];
	xor.b32  	%r2605, %r2605, %r1416;
	ld.global.u32 	%r1417, [%rd10+216];
	xor.b32  	%r2604, %r2604, %r1417;
$L__BB0_66:
	and.b32  	%r1419, %r1339, 2048;
	setp.eq.s32 	%p38, %r1419, 0;
	@%p38 bra 	$L__BB0_68;
	ld.global.u32 	%r1420, [%rd10+220];
	xor.b32  	%r2608, %r2608, %r1420;
	ld.global.u32 	%r1421, [%rd10+224];
	xor.b32  	%r2607, %r2607, %r1421;
	ld.global.u32 	%r1422, [%rd10+228];
	xor.b32  	%r2606, %r2606, %r1422;
	ld.global.u32 	%r1423, [%rd10+232];
	xor.b32  	%r2605, %r2605, %r1423;
	ld.global.u32 	%r1424, [%rd10+236];
	xor.b32  	%r2604, %r2604, %r1424;
$L__BB0_68:
	and.b32  	%r1426, %r1339, 4096;
	setp.eq.s32 	%p39, %r1426, 0;
	@%p39 bra 	$L__BB0_70;
	ld.global.u32 	%r1427, [%rd10+240];
	xor.b32  	%r2608, %r2608, %r1427;
	ld.global.u32 	%r1428, [%rd10+244];
	xor.b32  	%r2607, %r2607, %r1428;
	ld.global.u32 	%r1429, [%rd10+248];
	xor.b32  	%r2606, %r2606, %r1429;
	ld.global.u32 	%r1430, [%rd10+252];
	xor.b32  	%r2605, %r2605, %r1430;
	ld.global.u32 	%r1431, [%rd10+256];
	xor.b32  	%r2604, %r2604, %r1431;
$L__BB0_70:
	and.b32  	%r1433, %r1339, 8192;
	setp.eq.s32 	%p40, %r1433, 0;
	@%p40 bra 	$L__BB0_72;
	ld.global.u32 	%r1434, [%rd10+260];
	xor.b32  	%r2608, %r2608, %r1434;
	ld.global.u32 	%r1435, [%rd10+264];
	xor.b32  	%r2607, %r2607, %r1435;
	ld.global.u32 	%r1436, [%rd10+268];
	xor.b32  	%r2606, %r2606, %r1436;
	ld.global.u32 	%r1437, [%rd10+272];
	xor.b32  	%r2605, %r2605, %r1437;
	ld.global.u32 	%r1438, [%rd10+276];
	xor.b32  	%r2604, %r2604, %r1438;
$L__BB0_72:
	and.b32  	%r1440, %r1339, 16384;
	setp.eq.s32 	%p41, %r1440, 0;
	@%p41 bra 	$L__BB0_74;
	ld.global.u32 	%r1441, [%rd10+280];
	xor.b32  	%r2608, %r2608, %r1441;
	ld.global.u32 	%r1442, [%rd10+284];
	xor.b32  	%r2607, %r2607, %r1442;
	ld.global.u32 	%r1443, [%rd10+288];
	xor.b32  	%r2606, %r2606, %r1443;
	ld.global.u32 	%r1444, [%rd10+292];
	xor.b32  	%r2605, %r2605, %r1444;
	ld.global.u32 	%r1445, [%rd10+296];
	xor.b32  	%r2604, %r2604, %r1445;
$L__BB0_74:
	and.b32  	%r1447, %r1339, 32768;
	setp.eq.s32 	%p42, %r1447, 0;
	@%p42 bra 	$L__BB0_76;
	ld.global.u32 	%r1448, [%rd10+300];
	xor.b32  	%r2608, %r2608, %r1448;
	ld.global.u32 	%r1449, [%rd10+304];
	xor.b32  	%r2607, %r2607, %r1449;
	ld.global.u32 	%r1450, [%rd10+308];
	xor.b32  	%r2606, %r2606, %r1450;
	ld.global.u32 	%r1451, [%rd10+312];
	xor.b32  	%r2605, %r2605, %r1451;
	ld.global.u32 	%r1452, [%rd10+316];
	xor.b32  	%r2604, %r2604, %r1452;
$L__BB0_76:
	add.s32 	%r2408, %r2408, 16;
	setp.ne.s32 	%p43, %r2408, 32;
	@%p43 bra 	$L__BB0_44;
	mad.lo.s32 	%r1453, %r2402, -31, %r203;
	add.s32 	%r2402, %r1453, 1;
	setp.ne.s32 	%p44, %r2402, 5;
	@%p44 bra 	$L__BB0_43;
	st.local.u32 	[%rd3+4], %r2608;
	st.local.v2.u32 	[%rd3+8], {%r2607, %r2606};
	st.local.v2.u32 	[%rd3+16], {%r2605, %r2604};
	setp.ne.s64 	%p45, %rd7, 3;
	@%p45 bra 	$L__BB0_116;
	mov.b32 	%r2604, 0;
	mov.u32 	%r2605, %r2604;
	mov.u32 	%r2606, %r2604;
	mov.u32 	%r2607, %r2604;
	mov.u32 	%r2608, %r2604;
	mov.u32 	%r2494, %r2604;
$L__BB0_80:
	mul.wide.u32 	%rd55, %r2494, 4;
	add.s64 	%rd56, %rd3, %rd55;
	ld.local.u32 	%r378, [%rd56+4];
	shl.b32 	%r379, %r2494, 5;
	mov.b32 	%r2500, 0;
$L__BB0_81:
	.pragma "nounroll";
	shr.u32 	%r1456, %r378, %r2500;
	and.b32  	%r1457, %r1456, 1;
	setp.eq.b32 	%p46, %r1457, 1;
	not.pred 	%p47, %p46;
	add.s32 	%r1458, %r379, %r2500;
	mul.lo.s32 	%r1459, %r1458, 5;
	mul.wide.u32 	%rd57, %r1459, 4;
	add.s64 	%rd11, %rd8, %rd57;
	@%p47 bra 	$L__BB0_83;
	ld.global.u32 	%r1460, [%rd11];
	xor.b32  	%r2608, %r2608, %r1460;
	ld.global.u32 	%r1461, [%rd11+4];
	xor.b32  	%r2607, %r2607, %r1461;
	ld.global.u32 	%r1462, [%rd11+8];
	xor.b32  	%r2606, %r2606, %r1462;
	ld.global.u32 	%r1463, [%rd11+12];
	xor.b32  	%r2605, %r2605, %r1463;
	ld.global.u32 	%r1464, [%rd11+16];
	xor.b32  	%r2604, %r2604, %r1464;
$L__BB0_83:
	and.b32  	%r1466, %r1456, 2;
	setp.eq.s32 	%p48, %r1466, 0;
	@%p48 bra 	$L__BB0_85;
	ld.global.u32 	%r1467, [%rd11+20];
	xor.b32  	%r2608, %r2608, %r1467;
	ld.global.u32 	%r1468, [%rd11+24];
	xor.b32  	%r2607, %r2607, %r1468;
	ld.global.u32 	%r1469, [%rd11+28];
	xor.b32  	%r2606, %r2606, %r1469;
	ld.global.u32 	%r1470, [%rd11+32];
	xor.b32  	%r2605, %r2605, %r1470;
	ld.global.u32 	%r1471, [%rd11+36];
	xor.b32  	%r2604, %r2604, %r1471;
$L__BB0_85:
	and.b32  	%r1473, %r1456, 4;
	setp.eq.s32 	%p49, %r1473, 0;
	@%p49 bra 	$L__BB0_87;
	ld.global.u32 	%r1474, [%rd11+40];
	xor.b32  	%r2608, %r2608, %r1474;
	ld.global.u32 	%r1475, [%rd11+44];
	xor.b32  	%r2607, %r2607, %r1475;
	ld.global.u32 	%r1476, [%rd11+48];
	xor.b32  	%r2606, %r2606, %r1476;
	ld.global.u32 	%r1477, [%rd11+52];
	xor.b32  	%r2605, %r2605, %r1477;
	ld.global.u32 	%r1478, [%rd11+56];
	xor.b32  	%r2604, %r2604, %r1478;
$L__BB0_87:
	and.b32  	%r1480, %r1456, 8;
	setp.eq.s32 	%p50, %r1480, 0;
	@%p50 bra 	$L__BB0_89;
	ld.global.u32 	%r1481, [%rd11+60];
	xor.b32  	%r2608, %r2608, %r1481;
	ld.global.u32 	%r1482, [%rd11+64];
	xor.b32  	%r2607, %r2607, %r1482;
	ld.global.u32 	%r1483, [%rd11+68];
	xor.b32  	%r2606, %r2606, %r1483;
	ld.global.u32 	%r1484, [%rd11+72];
	xor.b32  	%r2605, %r2605, %r1484;
	ld.global.u32 	%r1485, [%rd11+76];
	xor.b32  	%r2604, %r2604, %r1485;
$L__BB0_89:
	and.b32  	%r1487, %r1456, 16;
	setp.eq.s32 	%p51, %r1487, 0;
	@%p51 bra 	$L__BB0_91;
	ld.global.u32 	%r1488, [%rd11+80];
	xor.b32  	%r2608, %r2608, %r1488;
	ld.global.u32 	%r1489, [%rd11+84];
	xor.b32  	%r2607, %r2607, %r1489;
	ld.global.u32 	%r1490, [%rd11+88];
	xor.b32  	%r2606, %r2606, %r1490;
	ld.global.u32 	%r1491, [%rd11+92];
	xor.b32  	%r2605, %r2605, %r1491;
	ld.global.u32 	%r1492, [%rd11+96];
	xor.b32  	%r2604, %r2604, %r1492;
$L__BB0_91:
	and.b32  	%r1494, %r1456, 32;
	setp.eq.s32 	%p52, %r1494, 0;
	@%p52 bra 	$L__BB0_93;
	ld.global.u32 	%r1495, [%rd11+100];
	xor.b32  	%r2608, %r2608, %r1495;
	ld.global.u32 	%r1496, [%rd11+104];
	xor.b32  	%r2607, %r2607, %r1496;
	ld.global.u32 	%r1497, [%rd11+108];
	xor.b32  	%r2606, %r2606, %r1497;
	ld.global.u32 	%r1498, [%rd11+112];
	xor.b32  	%r2605, %r2605, %r1498;
	ld.global.u32 	%r1499, [%rd11+116];
	xor.b32  	%r2604, %r2604, %r1499;
$L__BB0_93:
	and.b32  	%r1501, %r1456, 64;
	setp.eq.s32 	%p53, %r1501, 0;
	@%p53 bra 	$L__BB0_95;
	ld.global.u32 	%r1502, [%rd11+120];
	xor.b32  	%r2608, %r2608, %r1502;
	ld.global.u32 	%r1503, [%rd11+124];
	xor.b32  	%r2607, %r2607, %r1503;
	ld.global.u32 	%r1504, [%rd11+128];
	xor.b32  	%r2606, %r2606, %r1504;
	ld.global.u32 	%r1505, [%rd11+132];
	xor.b32  	%r2605, %r2605, %r1505;
	ld.global.u32 	%r1506, [%rd11+136];
	xor.b32  	%r2604, %r2604, %r1506;
$L__BB0_95:
	and.b32  	%r1508, %r1456, 128;
	setp.eq.s32 	%p54, %r1508, 0;
	@%p54 bra 	$L__BB0_97;
	ld.global.u32 	%r1509, [%rd11+140];
	xor.b32  	%r2608, %r2608, %r1509;
	ld.global.u32 	%r1510, [%rd11+144];
	xor.b32  	%r2607, %r2607, %r1510;
	ld.global.u32 	%r1511, [%rd11+148];
	xor.b32  	%r2606, %r2606, %r1511;
	ld.global.u32 	%r1512, [%rd11+152];
	xor.b32  	%r2605, %r2605, %r1512;
	ld.global.u32 	%r1513, [%rd11+156];
	xor.b32  	%r2604, %r2604, %r1513;
$L__BB0_97:
	and.b32  	%r1515, %r1456, 256;
	setp.eq.s32 	%p55, %r1515, 0;
	@%p55 bra 	$L__BB0_99;
	ld.global.u32 	%r1516, [%rd11+160];
	xor.b32  	%r2608, %r2608, %r1516;
	ld.global.u32 	%r1517, [%rd11+164];
	xor.b32  	%r2607, %r2607, %r1517;
	ld.global.u32 	%r1518, [%rd11+168];
	xor.b32  	%r2606, %r2606, %r1518;
	ld.global.u32 	%r1519, [%rd11+172];
	xor.b32  	%r2605, %r2605, %r1519;
	ld.global.u32 	%r1520, [%rd11+176];
	xor.b32  	%r2604, %r2604, %r1520;
$L__BB0_99:
	and.b32  	%r1522, %r1456, 512;
	setp.eq.s32 	%p56, %r1522, 0;
	@%p56 bra 	$L__BB0_101;
	ld.global.u32 	%r1523, [%rd11+180];
	xor.b32  	%r2608, %r2608, %r1523;
	ld.global.u32 	%r1524, [%rd11+184];
	xor.b32  	%r2607, %r2607, %r1524;
	ld.global.u32 	%r1525, [%rd11+188];
	xor.b32  	%r2606, %r2606, %r1525;
	ld.global.u32 	%r1526, [%rd11+192];
	xor.b32  	%r2605, %r2605, %r1526;
	ld.global.u32 	%r1527, [%rd11+196];
	xor.b32  	%r2604, %r2604, %r1527;
$L__BB0_101:
	and.b32  	%r1529, %r1456, 1024;
	setp.eq.s32 	%p57, %r1529, 0;
	@%p57 bra 	$L__BB0_103;
	ld.global.u32 	%r1530, [%rd11+200];
	xor.b32  	%r2608, %r2608, %r1530;
	ld.global.u32 	%r1531, [%rd11+204];
	xor.b32  	%r2607, %r2607, %r1531;
	ld.global.u32 	%r1532, [%rd11+208];
	xor.b32  	%r2606, %r2606, %r1532;
	ld.global.u32 	%r1533, [%rd11+212];
	xor.b32  	%r2605, %r2605, %r1533;
	ld.global.u32 	%r1534, [%rd11+216];
	xor.b32  	%r2604, %r2604, %r1534;
$L__BB0_103:
	and.b32  	%r1536, %r1456, 2048;
	setp.eq.s32 	%p58, %r1536, 0;
	@%p58 bra 	$L__BB0_105;
	ld.global.u32 	%r1537, [%rd11+220];
	xor.b32  	%r2608, %r2608, %r1537;
	ld.global.u32 	%r1538, [%rd11+224];
	xor.b32  	%r2607, %r2607, %r1538;
	ld.global.u32 	%r1539, [%rd11+228];
	xor.b32  	%r2606, %r2606, %r1539;
	ld.global.u32 	%r1540, [%rd11+232];
	xor.b32  	%r2605, %r2605, %r1540;
	ld.global.u32 	%r1541, [%rd11+236];
	xor.b32  	%r2604, %r2604, %r1541;
$L__BB0_105:
	and.b32  	%r1543, %r1456, 4096;
	setp.eq.s32 	%p59, %r1543, 0;
	@%p59 bra 	$L__BB0_107;
	ld.global.u32 	%r1544, [%rd11+240];
	xor.b32  	%r2608, %r2608, %r1544;
	ld.global.u32 	%r1545, [%rd11+244];
	xor.b32  	%r2607, %r2607, %r1545;
	ld.global.u32 	%r1546, [%rd11+248];
	xor.b32  	%r2606, %r2606, %r1546;
	ld.global.u32 	%r1547, [%rd11+252];
	xor.b32  	%r2605, %r2605, %r1547;
	ld.global.u32 	%r1548, [%rd11+256];
	xor.b32  	%r2604, %r2604, %r1548;
$L__BB0_107:
	and.b32  	%r1550, %r1456, 8192;
	setp.eq.s32 	%p60, %r1550, 0;
	@%p60 bra 	$L__BB0_109;
	ld.global.u32 	%r1551, [%rd11+260];
	xor.b32  	%r2608, %r2608, %r1551;
	ld.global.u32 	%r1552, [%rd11+264];
	xor.b32  	%r2607, %r2607, %r1552;
	ld.global.u32 	%r1553, [%rd11+268];
	xor.b32  	%r2606, %r2606, %r1553;
	ld.global.u32 	%r1554, [%rd11+272];
	xor.b32  	%r2605, %r2605, %r1554;
	ld.global.u32 	%r1555, [%rd11+276];
	xor.b32  	%r2604, %r2604, %r1555;
$L__BB0_109:
	and.b32  	%r1557, %r1456, 16384;
	setp.eq.s32 	%p61, %r1557, 0;
	@%p61 bra 	$L__BB0_111;
	ld.global.u32 	%r1558, [%rd11+280];
	xor.b32  	%r2608, %r2608, %r1558;
	ld.global.u32 	%r1559, [%rd11+284];
	xor.b32  	%r2607, %r2607, %r1559;
	ld.global.u32 	%r1560, [%rd11+288];
	xor.b32  	%r2606, %r2606, %r1560;
	ld.global.u32 	%r1561, [%rd11+292];
	xor.b32  	%r2605, %r2605, %r1561;
	ld.global.u32 	%r1562, [%rd11+296];
	xor.b32  	%r2604, %r2604, %r1562;
$L__BB0_111:
	and.b32  	%r1564, %r1456, 32768;
	setp.eq.s32 	%p62, %r1564, 0;
	@%p62 bra 	$L__BB0_113;
	ld.global.u32 	%r1565, [%rd11+300];
	xor.b32  	%r2608, %r2608, %r1565;
	ld.global.u32 	%r1566, [%rd11+304];
	xor.b32  	%r2607, %r2607, %r1566;
	ld.global.u32 	%r1567, [%rd11+308];
	xor.b32  	%r2606, %r2606, %r1567;
	ld.global.u32 	%r1568, [%rd11+312];
	xor.b32  	%r2605, %r2605, %r1568;
	ld.global.u32 	%r1569, [%rd11+316];
	xor.b32  	%r2604, %r2604, %r1569;
$L__BB0_113:
	add.s32 	%r2500, %r2500, 16;
	setp.ne.s32 	%p63, %r2500, 32;
	@%p63 bra 	$L__BB0_81;
	mad.lo.s32 	%r1570, %r2494, -31, %r379;
	add.s32 	%r2494, %r1570, 1;
	setp.ne.s32 	%p64, %r2494, 5;
	@%p64 bra 	$L__BB0_80;
	st.local.u32 	[%rd3+4], %r2608;
	st.local.v2.u32 	[%rd3+8], {%r2607, %r2606};
	st.local.v2.u32 	[%rd3+16], {%r2605, %r2604};
$L__BB0_116:
	shr.u64 	%rd141, %rd6, 2;
	add.s32 	%r2299, %r2299, 1;
	setp.lt.u64 	%p65, %rd6, 4;
	@%p65 bra 	$L__BB0_117;
	bra.uni 	$L__BB0_4;
$L__BB0_117:
	cvt.u32.u64 	%r1571, %rd142;
	setp.eq.s32 	%p66, %r1571, 0;
	@%p66 bra 	$L__BB0_232;
	mov.b32 	%r2591, 0;
	mov.u64 	%rd59, precalc_xorwow_offset_matrix;
$L__BB0_119:
	mov.u64 	%rd13, %rd142;
	and.b64  	%rd14, %rd13, 3;
	setp.eq.s64 	%p67, %rd14, 0;
	@%p67 bra 	$L__BB0_231;
	mul.wide.u32 	%rd58, %r2591, 3200;
	add.s64 	%rd15, %rd59, %rd58;
	mov.b32 	%r2604, 0;
	mov.u32 	%r2605, %r2604;
	mov.u32 	%r2606, %r2604;
	mov.u32 	%r2607, %r2604;
	mov.u32 	%r2608, %r2604;
	mov.u32 	%r2597, %r2604;
$L__BB0_121:
	mul.wide.u32 	%rd60, %r2597, 4;
	add.s64 	%rd61, %rd3, %rd60;
	ld.local.u32 	%r566, [%rd61+4];
	shl.b32 	%r567, %r2597, 5;
	mov.b32 	%r2603, 0;
$L__BB0_122:
	.pragma "nounroll";
	shr.u32 	%r1575, %r566, %r2603;
	and.b32  	%r1576, %r1575, 1;
	setp.eq.b32 	%p68, %r1576, 1;
	not.pred 	%p69, %p68;
	add.s32 	%r1577, %r567, %r2603;
	mul.lo.s32 	%r1578, %r1577, 5;
	mul.wide.u32 	%rd62, %r1578, 4;
	add.s64 	%rd16, %rd15, %rd62;
	@%p69 bra 	$L__BB0_124;
	ld.global.u32 	%r1579, [%rd16];
	xor.b32  	%r2608, %r2608, %r1579;
	ld.global.u32 	%r1580, [%rd16+4];
	xor.b32  	%r2607, %r2607, %r1580;
	ld.global.u32 	%r1581, [%rd16+8];
	xor.b32  	%r2606, %r2606, %r1581;
	ld.global.u32 	%r1582, [%rd16+12];
	xor.b32  	%r2605, %r2605, %r1582;
	ld.global.u32 	%r1583, [%rd16+16];
	xor.b32  	%r2604, %r2604, %r1583;
$L__BB0_124:
	and.b32  	%r1585, %r1575, 2;
	setp.eq.s32 	%p70, %r1585, 0;
	@%p70 bra 	$L__BB0_126;
	ld.global.u32 	%r1586, [%rd16+20];
	xor.b32  	%r2608, %r2608, %r1586;
	ld.global.u32 	%r1587, [%rd16+24];
	xor.b32  	%r2607, %r2607, %r1587;
	ld.global.u32 	%r1588, [%rd16+28];
	xor.b32  	%r2606, %r2606, %r1588;
	ld.global.u32 	%r1589, [%rd16+32];
	xor.b32  	%r2605, %r2605, %r1589;
	ld.global.u32 	%r1590, [%rd16+36];
	xor.b32  	%r2604, %r2604, %r1590;
$L__BB0_126:
	and.b32  	%r1592, %r1575, 4;
	setp.eq.s32 	%p71, %r1592, 0;
	@%p71 bra 	$L__BB0_128;
	ld.global.u32 	%r1593, [%rd16+40];
	xor.b32  	%r2608, %r2608, %r1593;
	ld.global.u32 	%r1594, [%rd16+44];
	xor.b32  	%r2607, %r2607, %r1594;
	ld.global.u32 	%r1595, [%rd16+48];
	xor.b32  	%r2606, %r2606, %r1595;
	ld.global.u32 	%r1596, [%rd16+52];
	xor.b32  	%r2605, %r2605, %r1596;
	ld.global.u32 	%r1597, [%rd16+56];
	xor.b32  	%r2604, %r2604, %r1597;
$L__BB0_128:
	and.b32  	%r1599, %r1575, 8;
	setp.eq.s32 	%p72, %r1599, 0;
	@%p72 bra 	$L__BB0_130;
	ld.global.u32 	%r1600, [%rd16+60];
	xor.b32  	%r2608, %r2608, %r1600;
	ld.global.u32 	%r1601, [%rd16+64];
	xor.b32  	%r2607, %r2607, %r1601;
	ld.global.u32 	%r1602, [%rd16+68];
	xor.b32  	%r2606, %r2606, %r1602;
	ld.global.u32 	%r1603, [%rd16+72];
	xor.b32  	%r2605, %r2605, %r1603;
	ld.global.u32 	%r1604, [%rd16+76];
	xor.b32  	%r2604, %r2604, %r1604;
$L__BB0_130:
	and.b32  	%r1606, %r1575, 16;
	setp.eq.s32 	%p73, %r1606, 0;
	@%p73 bra 	$L__BB0_132;
	ld.global.u32 	%r1607, [%rd16+80];
	xor.b32  	%r2608, %r2608, %r1607;
	ld.global.u32 	%r1608, [%rd16+84];
	xor.b32  	%r2607, %r2607, %r1608;
	ld.global.u32 	%r1609, [%rd16+88];
	xor.b32  	%r2606, %r2606, %r1609;
	ld.global.u32 	%r1610, [%rd16+92];
	xor.b32  	%r2605, %r2605, %r1610;
	ld.global.u32 	%r1611, [%rd16+96];
	xor.b32  	%r2604, %r2604, %r1611;
$L__BB0_132:
	and.b32  	%r1613, %r1575, 32;
	setp.eq.s32 	%p74, %r1613, 0;
	@%p74 bra 	$L__BB0_134;
	ld.global.u32 	%r1614, [%rd16+100];
	xor.b32  	%r2608, %r2608, %r1614;
	ld.global.u32 	%r1615, [%rd16+104];
	xor.b32  	%r2607, %r2607, %r1615;
	ld.global.u32 	%r1616, [%rd16+108];
	xor.b32  	%r2606, %r2606, %r1616;
	ld.global.u32 	%r1617, [%rd16+112];
	xor.b32  	%r2605, %r2605, %r1617;
	ld.global.u32 	%r1618, [%rd16+116];
	xor.b32  	%r2604, %r2604, %r1618;
$L__BB0_134:
	and.b32  	%r1620, %r1575, 64;
	setp.eq.s32 	%p75, %r1620, 0;
	@%p75 bra 	$L__BB0_136;
	ld.global.u32 	%r1621, [%rd16+120];
	xor.b32  	%r2608, %r2608, %r1621;
	ld.global.u32 	%r1622, [%rd16+124];
	xor.b32  	%r2607, %r2607, %r1622;
	ld.global.u32 	%r1623, [%rd16+128];
	xor.b32  	%r2606, %r2606, %r1623;
	ld.global.u32 	%r1624, [%rd16+132];
	xor.b32  	%r2605, %r2605, %r1624;
	ld.global.u32 	%r1625, [%rd16+136];
	xor.b32  	%r2604, %r2604, %r1625;
$L__BB0_136:
	and.b32  	%r1627, %r1575, 128;
	setp.eq.s32 	%p76, %r1627, 0;
	@%p76 bra 	$L__BB0_138;
	ld.global.u32 	%r1628, [%rd16+140];
	xor.b32  	%r2608, %r2608, %r1628;
	ld.global.u32 	%r1629, [%rd16+144];
	xor.b32  	%r2607, %r2607, %r1629;
	ld.global.u32 	%r1630, [%rd16+148];
	xor.b32  	%r2606, %r2606, %r1630;
	ld.global.u32 	%r1631, [%rd16+152];
	xor.b32  	%r2605, %r2605, %r1631;
	ld.global.u32 	%r1632, [%rd16+156];
	xor.b32  	%r2604, %r2604, %r1632;
$L__BB0_138:
	and.b32  	%r1634, %r1575, 256;
	setp.eq.s32 	%p77, %r1634, 0;
	@%p77 bra 	$L__BB0_140;
	ld.global.u32 	%r1635, [%rd16+160];
	xor.b32  	%r2608, %r2608, %r1635;
	ld.global.u32 	%r1636, [%rd16+164];
	xor.b32  	%r2607, %r2607, %r1636;
	ld.global.u32 	%r1637, [%rd16+168];
	xor.b32  	%r2606, %r2606, %r1637;
	ld.global.u32 	%r1638, [%rd16+172];
	xor.b32  	%r2605, %r2605, %r1638;
	ld.global.u32 	%r1639, [%rd16+176];
	xor.b32  	%r2604, %r2604, %r1639;
$L__BB0_140:
	and.b32  	%r1641, %r1575, 512;
	setp.eq.s32 	%p78, %r1641, 0;
	@%p78 bra 	$L__BB0_142;
	ld.global.u32 	%r1642, [%rd16+180];
	xor.b32  	%r2608, %r2608, %r1642;
	ld.global.u32 	%r1643, [%rd16+184];
	xor.b32  	%r2607, %r2607, %r1643;
	ld.global.u32 	%r1644, [%rd16+188];
	xor.b32  	%r2606, %r2606, %r1644;
	ld.global.u32 	%r1645, [%rd16+192];
	xor.b32  	%r2605, %r2605, %r1645;
	ld.global.u32 	%r1646, [%rd16+196];
	xor.b32  	%r2604, %r2604, %r1646;
$L__BB0_142:
	and.b32  	%r1648, %r1575, 1024;
	setp.eq.s32 	%p79, %r1648, 0;
	@%p79 bra 	$L__BB0_144;
	ld.global.u32 	%r1649, [%rd16+200];
	xor.b32  	%r2608, %r2608, %r1649;
	ld.global.u32 	%r1650, [%rd16+204];
	xor.b32  	%r2607, %r2607, %r1650;
	ld.global.u32 	%r1651, [%rd16+208];
	xor.b32  	%r2606, %r2606, %r1651;
	ld.global.u32 	%r1652, [%rd16+212];
	xor.b32  	%r2605, %r2605, %r1652;
	ld.global.u32 	%r1653, [%rd16+216];
	xor.b32  	%r2604, %r2604, %r1653;
$L__BB0_144:
	and.b32  	%r1655, %r1575, 2048;
	setp.eq.s32 	%p80, %r1655, 0;
	@%p80 bra 	$L__BB0_146;
	ld.global.u32 	%r1656, [%rd16+220];
	xor.b32  	%r2608, %r2608, %r1656;
	ld.global.u32 	%r1657, [%rd16+224];
	xor.b32  	%r2607, %r2607, %r1657;
	ld.global.u32 	%r1658, [%rd16+228];
	xor.b32  	%r2606, %r2606, %r1658;
	ld.global.u32 	%r1659, [%rd16+232];
	xor.b32  	%r2605, %r2605, %r1659;
	ld.global.u32 	%r1660, [%rd16+236];
	xor.b32  	%r2604, %r2604, %r1660;
$L__BB0_146:
	and.b32  	%r1662, %r1575, 4096;
	setp.eq.s32 	%p81, %r1662, 0;
	@%p81 bra 	$L__BB0_148;
	ld.global.u32 	%r1663, [%rd16+240];
	xor.b32  	%r2608, %r2608, %r1663;
	ld.global.u32 	%r1664, [%rd16+244];
	xor.b32  	%r2607, %r2607, %r1664;
	ld.global.u32 	%r1665, [%rd16+248];
	xor.b32  	%r2606, %r2606, %r1665;
	ld.global.u32 	%r1666, [%rd16+252];
	xor.b32  	%r2605, %r2605, %r1666;
	ld.global.u32 	%r1667, [%rd16+256];
	xor.b32  	%r2604, %r2604, %r1667;
$L__BB0_148:
	and.b32  	%r1669, %r1575, 8192;
	setp.eq.s32 	%p82, %r1669, 0;
	@%p82 bra 	$L__BB0_150;
	ld.global.u32 	%r1670, [%rd16+260];
	xor.b32  	%r2608, %r2608, %r1670;
	ld.global.u32 	%r1671, [%rd16+264];
	xor.b32  	%r2607, %r2607, %r1671;
	ld.global.u32 	%r1672, [%rd16+268];
	xor.b32  	%r2606, %r2606, %r1672;
	ld.global.u32 	%r1673, [%rd16+272];
	xor.b32  	%r2605, %r2605, %r1673;
	ld.global.u32 	%r1674, [%rd16+276];
	xor.b32  	%r2604, %r2604, %r1674;
$L__BB0_150:
	and.b32  	%r1676, %r1575, 16384;
	setp.eq.s32 	%p83, %r1676, 0;
	@%p83 bra 	$L__BB0_152;
	ld.global.u32 	%r1677, [%rd16+280];
	xor.b32  	%r2608, %r2608, %r1677;
	ld.global.u32 	%r1678, [%rd16+284];
	xor.b32  	%r2607, %r2607, %r1678;
	ld.global.u32 	%r1679, [%rd16+288];
	xor.b32  	%r2606, %r2606, %r1679;
	ld.global.u32 	%r1680, [%rd16+292];
	xor.b32  	%r2605, %r2605, %r1680;
	ld.global.u32 	%r1681, [%rd16+296];
	xor.b32  	%r2604, %r2604, %r1681;
$L__BB0_152:
	and.b32  	%r1683, %r1575, 32768;
	setp.eq.s32 	%p84, %r1683, 0;
	@%p84 bra 	$L__BB0_154;
	ld.global.u32 	%r1684, [%rd16+300];
	xor.b32  	%r2608, %r2608, %r1684;
	ld.global.u32 	%r1685, [%rd16+304];
	xor.b32  	%r2607, %r2607, %r1685;
	ld.global.u32 	%r1686, [%rd16+308];
	xor.b32  	%r2606, %r2606, %r1686;
	ld.global.u32 	%r1687, [%rd16+312];
	xor.b32  	%r2605, %r2605, %r1687;
	ld.global.u32 	%r1688, [%rd16+316];
	xor.b32  	%r2604, %r2604, %r1688;
$L__BB0_154:
	add.s32 	%r2603, %r2603, 16;
	setp.ne.s32 	%p85, %r2603, 32;
	@%p85 bra 	$L__BB0_122;
	mad.lo.s32 	%r1689, %r2597, -31, %r567;
	add.s32 	%r2597, %r1689, 1;
	setp.ne.s32 	%p86, %r2597, 5;
	@%p86 bra 	$L__BB0_121;
	st.local.u32 	[%rd3+4], %r2608;
	st.local.v2.u32 	[%rd3+8], {%r2607, %r2606};
	st.local.v2.u32 	[%rd3+16], {%r2605, %r2604};
	setp.eq.s64 	%p87, %rd14, 1;
	@%p87 bra 	$L__BB0_231;
	mov.b32 	%r2604, 0;
	mov.u32 	%r2605, %r2604;
	mov.u32 	%r2606, %r2604;
	mov.u32 	%r2607, %r2604;
	mov.u32 	%r2608, %r2604;
	mov.u32 	%r2689, %r2604;
$L__BB0_158:
	mul.wide.u32 	%rd63, %r2689, 4;
	add.s64 	%rd64, %rd3, %rd63;
	ld.local.u32 	%r742, [%rd64+4];
	shl.b32 	%r743, %r2689, 5;
	mov.b32 	%r2695, 0;
$L__BB0_159:
	.pragma "nounroll";
	shr.u32 	%r1692, %r742, %r2695;
	and.b32  	%r1693, %r1692, 1;
	setp.eq.b32 	%p88, %r1693, 1;
	not.pred 	%p89, %p88;
	add.s32 	%r1694, %r743, %r2695;
	mul.lo.s32 	%r1695, %r1694, 5;
	mul.wide.u32 	%rd65, %r1695, 4;
	add.s64 	%rd17, %rd15, %rd65;
	@%p89 bra 	$L__BB0_161;
	ld.global.u32 	%r1696, [%rd17];
	xor.b32  	%r2608, %r2608, %r1696;
	ld.global.u32 	%r1697, [%rd17+4];
	xor.b32  	%r2607, %r2607, %r1697;
	ld.global.u32 	%r1698, [%rd17+8];
	xor.b32  	%r2606, %r2606, %r1698;
	ld.global.u32 	%r1699, [%rd17+12];
	xor.b32  	%r2605, %r2605, %r1699;
	ld.global.u32 	%r1700, [%rd17+16];
	xor.b32  	%r2604, %r2604, %r1700;
$L__BB0_161:
	and.b32  	%r1702, %r1692, 2;
	setp.eq.s32 	%p90, %r1702, 0;
	@%p90 bra 	$L__BB0_163;
	ld.global.u32 	%r1703, [%rd17+20];
	xor.b32  	%r2608, %r2608, %r1703;
	ld.global.u32 	%r1704, [%rd17+24];
	xor.b32  	%r2607, %r2607, %r1704;
	ld.global.u32 	%r1705, [%rd17+28];
	xor.b32  	%r2606, %r2606, %r1705;
	ld.global.u32 	%r1706, [%rd17+32];
	xor.b32  	%r2605, %r2605, %r1706;
	ld.global.u32 	%r1707, [%rd17+36];
	xor.b32  	%r2604, %r2604, %r1707;
$L__BB0_163:
	and.b32  	%r1709, %r1692, 4;
	setp.eq.s32 	%p91, %r1709, 0;
	@%p91 bra 	$L__BB0_165;
	ld.global.u32 	%r1710, [%rd17+40];
	xor.b32  	%r2608, %r2608, %r1710;
	ld.global.u32 	%r1711, [%rd17+44];
	xor.b32  	%r2607, %r2607, %r1711;
	ld.global.u32 	%r1712, [%rd17+48];
	xor.b32  	%r2606, %r2606, %r1712;
	ld.global.u32 	%r1713, [%rd17+52];
	xor.b32  	%r2605, %r2605, %r1713;
	ld.global.u32 	%r1714, [%rd17+56];
	xor.b32  	%r2604, %r2604, %r1714;
$L__BB0_165:
	and.b32  	%r1716, %r1692, 8;
	setp.eq.s32 	%p92, %r1716, 0;
	@%p92 bra 	$L__BB0_167;
	ld.global.u32 	%r1717, [%rd17+60];
	xor.b32  	%r2608, %r2608, %r1717;
	ld.global.u32 	%r1718, [%rd17+64];
	xor.b32  	%r2607, %r2607, %r1718;
	ld.global.u32 	%r1719, [%rd17+68];
	xor.b32  	%r2606, %r2606, %r1719;
	ld.global.u32 	%r1720, [%rd17+72];
	xor.b32  	%r2605, %r2605, %r1720;
	ld.global.u32 	%r1721, [%rd17+76];
	xor.b32  	%r2604, %r2604, %r1721;
$L__BB0_167:
	and.b32  	%r1723, %r1692, 16;
	setp.eq.s32 	%p93, %r1723, 0;
	@%p93 bra 	$L__BB0_169;
	ld.global.u32 	%r1724, [%rd17+80];
	xor.b32  	%r2608, %r2608, %r1724;
	ld.global.u32 	%r1725, [%rd17+84];
	xor.b32  	%r2607, %r2607, %r1725;
	ld.global.u32 	%r1726, [%rd17+88];
	xor.b32  	%r2606, %r2606, %r1726;
	ld.global.u32 	%r1727, [%rd17+92];
	xor.b32  	%r2605, %r2605, %r1727;
	ld.global.u32 	%r1728, [%rd17+96];
	xor.b32  	%r2604, %r2604, %r1728;
$L__BB0_169:
	and.b32  	%r1730, %r1692, 32;
	setp.eq.s32 	%p94, %r1730, 0;
	@%p94 bra 	$L__BB0_171;
	ld.global.u32 	%r1731, [%rd17+100];
	xor.b32  	%r2608, %r2608, %r1731;
	ld.global.u32 	%r1732, [%rd17+104];
	xor.b32  	%r2607, %r2607, %r1732;
	ld.global.u32 	%r1733, [%rd17+108];
	xor.b32  	%r2606, %r2606, %r1733;
	ld.global.u32 	%r1734, [%rd17+112];
	xor.b32  	%r2605, %r2605, %r1734;
	ld.global.u32 	%r1735, [%rd17+116];
	xor.b32  	%r2604, %r2604, %r1735;
$L__BB0_171:
	and.b32  	%r1737, %r1692, 64;
	setp.eq.s32 	%p95, %r1737, 0;
	@%p95 bra 	$L__BB0_173;
	ld.global.u32 	%r1738, [%rd17+120];
	xor.b32  	%r2608, %r2608, %r1738;
	ld.global.u32 	%r1739, [%rd17+124];
	xor.b32  	%r2607, %r2607, %r1739;
	ld.global.u32 	%r1740, [%rd17+128];
	xor.b32  	%r2606, %r2606, %r1740;
	ld.global.u32 	%r1741, [%rd17+132];
	xor.b32  	%r2605, %r2605, %r1741;
	ld.global.u32 	%r1742, [%rd17+136];
	xor.b32  	%r2604, %r2604, %r1742;
$L__BB0_173:
	and.b32  	%r1744, %r1692, 128;
	setp.eq.s32 	%p96, %r1744, 0;
	@%p96 bra 	$L__BB0_175;
	ld.global.u32 	%r1745, [%rd17+140];
	xor.b32  	%r2608, %r2608, %r1745;
	ld.global.u32 	%r1746, [%rd17+144];
	xor.b32  	%r2607, %r2607, %r1746;
	ld.global.u32 	%r1747, [%rd17+148];
	xor.b32  	%r2606, %r2606, %r1747;
	ld.global.u32 	%r1748, [%rd17+152];
	xor.b32  	%r2605, %r2605, %r1748;
	ld.global.u32 	%r1749, [%rd17+156];
	xor.b32  	%r2604, %r2604, %r1749;
$L__BB0_175:
	and.b32  	%r1751, %r1692, 256;
	setp.eq.s32 	%p97, %r1751, 0;
	@%p97 bra 	$L__BB0_177;
	ld.global.u32 	%r1752, [%rd17+160];
	xor.b32  	%r2608, %r2608, %r1752;
	ld.global.u32 	%r1753, [%rd17+164];
	xor.b32  	%r2607, %r2607, %r1753;
	ld.global.u32 	%r1754, [%rd17+168];
	xor.b32  	%r2606, %r2606, %r1754;
	ld.global.u32 	%r1755, [%rd17+172];
	xor.b32  	%r2605, %r2605, %r1755;
	ld.global.u32 	%r1756, [%rd17+176];
	xor.b32  	%r2604, %r2604, %r1756;
$L__BB0_177:
	and.b32  	%r1758, %r1692, 512;
	setp.eq.s32 	%p98, %r1758, 0;
	@%p98 bra 	$L__BB0_179;
	ld.global.u32 	%r1759, [%rd17+180];
	xor.b32  	%r2608, %r2608, %r1759;
	ld.global.u32 	%r1760, [%rd17+184];
	xor.b32  	%r2607, %r2607, %r1760;
	ld.global.u32 	%r1761, [%rd17+188];
	xor.b32  	%r2606, %r2606, %r1761;
	ld.global.u32 	%r1762, [%rd17+192];
	xor.b32  	%r2605, %r2605, %r1762;
	ld.global.u32 	%r1763, [%rd17+196];
	xor.b32  	%r2604, %r2604, %r1763;
$L__BB0_179:
	and.b32  	%r1765, %r1692, 1024;
	setp.eq.s32 	%p99, %r1765, 0;
	@%p99 bra 	$L__BB0_181;
	ld.global.u32 	%r1766, [%rd17+200];
	xor.b32  	%r2608, %r2608, %r1766;
	ld.global.u32 	%r1767, [%rd17+204];
	xor.b32  	%r2607, %r2607, %r1767;
	ld.global.u32 	%r1768, [%rd17+208];
	xor.b32  	%r2606, %r2606, %r1768;
	ld.global.u32 	%r1769, [%rd17+212];
	xor.b32  	%r2605, %r2605, %r1769;
	ld.global.u32 	%r1770, [%rd17+216];
	xor.b32  	%r2604, %r2604, %r1770;
$L__BB0_181:
	and.b32  	%r1772, %r1692, 2048;
	setp.eq.s32 	%p100, %r1772, 0;
	@%p100 bra 	$L__BB0_183;
	ld.global.u32 	%r1773, [%rd17+220];
	xor.b32  	%r2608, %r2608, %r1773;
	ld.global.u32 	%r1774, [%rd17+224];
	xor.b32  	%r2607, %r2607, %r1774;
	ld.global.u32 	%r1775, [%rd17+228];
	xor.b32  	%r2606, %r2606, %r1775;
	ld.global.u32 	%r1776, [%rd17+232];
	xor.b32  	%r2605, %r2605, %r1776;
	ld.global.u32 	%r1777, [%rd17+236];
	xor.b32  	%r2604, %r2604, %r1777;
$L__BB0_183:
	and.b32  	%r1779, %r1692, 4096;
	setp.eq.s32 	%p101, %r1779, 0;
	@%p101 bra 	$L__BB0_185;
	ld.global.u32 	%r1780, [%rd17+240];
	xor.b32  	%r2608, %r2608, %r1780;
	ld.global.u32 	%r1781, [%rd17+244];
	xor.b32  	%r2607, %r2607, %r1781;
	ld.global.u32 	%r1782, [%rd17+248];
	xor.b32  	%r2606, %r2606, %r1782;
	ld.global.u32 	%r1783, [%rd17+252];
	xor.b32  	%r2605, %r2605, %r1783;
	ld.global.u32 	%r1784, [%rd17+256];
	xor.b32  	%r2604, %r2604, %r1784;
$L__BB0_185:
	and.b32  	%r1786, %r1692, 8192;
	setp.eq.s32 	%p102, %r1786, 0;
	@%p102 bra 	$L__BB0_187;
	ld.global.u32 	%r1787, [%rd17+260];
	xor.b32  	%r2608, %r2608, %r1787;
	ld.global.u32 	%r1788, [%rd17+264];
	xor.b32  	%r2607, %r2607, %r1788;
	ld.global.u32 	%r1789, [%rd17+268];
	xor.b32  	%r2606, %r2606, %r1789;
	ld.global.u32 	%r1790, [%rd17+272];
	xor.b32  	%r2605, %r2605, %r1790;
	ld.global.u32 	%r1791, [%rd17+276];
	xor.b32  	%r2604, %r2604, %r1791;
$L__BB0_187:
	and.b32  	%r1793, %r1692, 16384;
	setp.eq.s32 	%p103, %r1793, 0;
	@%p103 bra 	$L__BB0_189;
	ld.global.u32 	%r1794, [%rd17+280];
	xor.b32  	%r2608, %r2608, %r1794;
	ld.global.u32 	%r1795, [%rd17+284];
	xor.b32  	%r2607, %r2607, %r1795;
	ld.global.u32 	%r1796, [%rd17+288];
	xor.b32  	%r2606, %r2606, %r1796;
	ld.global.u32 	%r1797, [%rd17+292];
	xor.b32  	%r2605, %r2605, %r1797;
	ld.global.u32 	%r1798, [%rd17+296];
	xor.b32  	%r2604, %r2604, %r1798;
$L__BB0_189:
	and.b32  	%r1800, %r1692, 32768;
	setp.eq.s32 	%p104, %r1800, 0;
	@%p104 bra 	$L__BB0_191;
	ld.global.u32 	%r1801, [%rd17+300];
	xor.b32  	%r2608, %r2608, %r1801;
	ld.global.u32 	%r1802, [%rd17+304];
	xor.b32  	%r2607, %r2607, %r1802;
	ld.global.u32 	%r1803, [%rd17+308];
	xor.b32  	%r2606, %r2606, %r1803;
	ld.global.u32 	%r1804, [%rd17+312];
	xor.b32  	%r2605, %r2605, %r1804;
	ld.global.u32 	%r1805, [%rd17+316];
	xor.b32  	%r2604, %r2604, %r1805;
$L__BB0_191:
	add.s32 	%r2695, %r2695, 16;
	setp.ne.s32 	%p105, %r2695, 32;
	@%p105 bra 	$L__BB0_159;
	mad.lo.s32 	%r1806, %r2689, -31, %r743;
	add.s32 	%r2689, %r1806, 1;
	setp.ne.s32 	%p106, %r2689, 5;
	@%p106 bra 	$L__BB0_158;
	st.local.u32 	[%rd3+4], %r2608;
	st.local.v2.u32 	[%rd3+8], {%r2607, %r2606};
	st.local.v2.u32 	[%rd3+16], {%r2605, %r2604};
	setp.ne.s64 	%p107, %rd14, 3;
	@%p107 bra 	$L__BB0_231;
	mov.b32 	%r2604, 0;
	mov.u32 	%r2605, %r2604;
	mov.u32 	%r2606, %r2604;
	mov.u32 	%r2607, %r2604;
	mov.u32 	%r2608, %r2604;
	mov.u32 	%r2781, %r2604;
$L__BB0_195:
	mul.wide.u32 	%rd66, %r2781, 4;
	add.s64 	%rd67, %rd3, %rd66;
	ld.local.u32 	%r918, [%rd67+4];
	shl.b32 	%r919, %r2781, 5;
	mov.b32 	%r2787, 0;
$L__BB0_196:
	.pragma "nounroll";
	shr.u32 	%r1809, %r918, %r2787;
	and.b32  	%r1810, %r1809, 1;
	setp.eq.b32 	%p108, %r1810, 1;
	not.pred 	%p109, %p108;
	add.s32 	%r1811, %r919, %r2787;
	mul.lo.s32 	%r1812, %r1811, 5;
	mul.wide.u32 	%rd68, %r1812, 4;
	add.s64 	%rd18, %rd15, %rd68;
	@%p109 bra 	$L__BB0_198;
	ld.global.u32 	%r1813, [%rd18];
	xor.b32  	%r2608, %r2608, %r1813;
	ld.global.u32 	%r1814, [%rd18+4];
	xor.b32  	%r2607, %r2607, %r1814;
	ld.global.u32 	%r1815, [%rd18+8];
	xor.b32  	%r2606, %r2606, %r1815;
	ld.global.u32 	%r1816, [%rd18+12];
	xor.b32  	%r2605, %r2605, %r1816;
	ld.global.u32 	%r1817, [%rd18+16];
	xor.b32  	%r2604, %r2604, %r1817;
$L__BB0_198:
	and.b32  	%r1819, %r1809, 2;
	setp.eq.s32 	%p110, %r1819, 0;
	@%p110 bra 	$L__BB0_200;
	ld.global.u32 	%r1820, [%rd18+20];
	xor.b32  	%r2608, %r2608, %r1820;
	ld.global.u32 	%r1821, [%rd18+24];
	xor.b32  	%r2607, %r2607, %r1821;
	ld.global.u32 	%r1822, [%rd18+28];
	xor.b32  	%r2606, %r2606, %r1822;
	ld.global.u32 	%r1823, [%rd18+32];
	xor.b32  	%r2605, %r2605, %r1823;
	ld.global.u32 	%r1824, [%rd18+36];
	xor.b32  	%r2604, %r2604, %r1824;
$L__BB0_200:
	and.b32  	%r1826, %r1809, 4;
	setp.eq.s32 	%p111, %r1826, 0;
	@%p111 bra 	$L__BB0_202;
	ld.global.u32 	%r1827, [%rd18+40];
	xor.b32  	%r2608, %r2608, %r1827;
	ld.global.u32 	%r1828, [%rd18+44];
	xor.b32  	%r2607, %r2607, %r1828;
	ld.global.u32 	%r1829, [%rd18+48];
	xor.b32  	%r2606, %r2606, %r1829;
	ld.global.u32 	%r1830, [%rd18+52];
	xor.b32  	%r2605, %r2605, %r1830;
	ld.global.u32 	%r1831, [%rd18+56];
	xor.b32  	%r2604, %r2604, %r1831;
$L__BB0_202:
	and.b32  	%r1833, %r1809, 8;
	setp.eq.s32 	%p112, %r1833, 0;
	@%p112 bra 	$L__BB0_204;
	ld.global.u32 	%r1834, [%rd18+60];
	xor.b32  	%r2608, %r2608, %r1834;
	ld.global.u32 	%r1835, [%rd18+64];
	xor.b32  	%r2607, %r2607, %r1835;
	ld.global.u32 	%r1836, [%rd18+68];
	xor.b32  	%r2606, %r2606, %r1836;
	ld.global.u32 	%r1837, [%rd18+72];
	xor.b32  	%r2605, %r2605, %r1837;
	ld.global.u32 	%r1838, [%rd18+76];
	xor.b32  	%r2604, %r2604, %r1838;
$L__BB0_204:
	and.b32  	%r1840, %r1809, 16;
	setp.eq.s32 	%p113, %r1840, 0;
	@%p113 bra 	$L__BB0_206;
	ld.global.u32 	%r1841, [%rd18+80];
	xor.b32  	%r2608, %r2608, %r1841;
	ld.global.u32 	%r1842, [%rd18+84];
	xor.b32  	%r2607, %r2607, %r1842;
	ld.global.u32 	%r1843, [%rd18+88];
	xor.b32  	%r2606, %r2606, %r1843;
	ld.global.u32 	%r1844, [%rd18+92];
	xor.b32  	%r2605, %r2605, %r1844;
	ld.global.u32 	%r1845, [%rd18+96];
	xor.b32  	%r2604, %r2604, %r1845;
$L__BB0_206:
	and.b32  	%r1847, %r1809, 32;
	setp.eq.s32 	%p114, %r1847, 0;
	@%p114 bra 	$L__BB0_208;
	ld.global.u32 	%r1848, [%rd18+100];
	xor.b32  	%r2608, %r2608, %r1848;
	ld.global.u32 	%r1849, [%rd18+104];
	xor.b32  	%r2607, %r2607, %r1849;
	ld.global.u32 	%r1850, [%rd18+108];
	xor.b32  	%r2606, %r2606, %r1850;
	ld.global.u32 	%r1851, [%rd18+112];
	xor.b32  	%r2605, %r2605, %r1851;
	ld.global.u32 	%r1852, [%rd18+116];
	xor.b32  	%r2604, %r2604, %r1852;
$L__BB0_208:
	and.b32  	%r1854, %r1809, 64;
	setp.eq.s32 	%p115, %r1854, 0;
	@%p115 bra 	$L__BB0_210;
	ld.global.u32 	%r1855, [%rd18+120];
	xor.b32  	%r2608, %r2608, %r1855;
	ld.global.u32 	%r1856, [%rd18+124];
	xor.b32  	%r2607, %r2607, %r1856;
	ld.global.u32 	%r1857, [%rd18+128];
	xor.b32  	%r2606, %r2606, %r1857;
	ld.global.u32 	%r1858, [%rd18+132];
	xor.b32  	%r2605, %r2605, %r1858;
	ld.global.u32 	%r1859, [%rd18+136];
	xor.b32  	%r2604, %r2604, %r1859;
$L__BB0_210:
	and.b32  	%r1861, %r1809, 128;
	setp.eq.s32 	%p116, %r1861, 0;
	@%p116 bra 	$L__BB0_212;
	ld.global.u32 	%r1862, [%rd18+140];
	xor.b32  	%r2608, %r2608, %r1862;
	ld.global.u32 	%r1863, [%rd18+144];
	xor.b32  	%r2607, %r2607, %r1863;
	ld.global.u32 	%r1864, [%rd18+148];
	xor.b32  	%r2606, %r2606, %r1864;
	ld.global.u32 	%r1865, [%rd18+152];
	xor.b32  	%r2605, %r2605, %r1865;
	ld.global.u32 	%r1866, [%rd18+156];
	xor.b32  	%r2604, %r2604, %r1866;
$L__BB0_212:
	and.b32  	%r1868, %r1809, 256;
	setp.eq.s32 	%p117, %r1868, 0;
	@%p117 bra 	$L__BB0_214;
	ld.global.u32 	%r1869, [%rd18+160];
	xor.b32  	%r2608, %r2608, %r1869;
	ld.global.u32 	%r1870, [%rd18+164];
	xor.b32  	%r2607, %r2607, %r1870;
	ld.global.u32 	%r1871, [%rd18+168];
	xor.b32  	%r2606, %r2606, %r1871;
	ld.global.u32 	%r1872, [%rd18+172];
	xor.b32  	%r2605, %r2605, %r1872;
	ld.global.u32 	%r1873, [%rd18+176];
	xor.b32  	%r2604, %r2604, %r1873;
$L__BB0_214:
	and.b32  	%r1875, %r1809, 512;
	setp.eq.s32 	%p118, %r1875, 0;
	@%p118 bra 	$L__BB0_216;
	ld.global.u32 	%r1876, [%rd18+180];
	xor.b32  	%r2608, %r2608, %r1876;
	ld.global.u32 	%r1877, [%rd18+184];
	xor.b32  	%r2607, %r2607, %r1877;
	ld.global.u32 	%r1878, [%rd18+188];
	xor.b32  	%r2606, %r2606, %r1878;
	ld.global.u32 	%r1879, [%rd18+192];
	xor.b32  	%r2605, %r2605, %r1879;
	ld.global.u32 	%r1880, [%rd18+196];
	xor.b32  	%r2604, %r2604, %r1880;
$L__BB0_216:
	and.b32  	%r1882, %r1809, 1024;
	setp.eq.s32 	%p119, %r1882, 0;
	@%p119 bra 	$L__BB0_218;
	ld.global.u32 	%r1883, [%rd18+200];
	xor.b32  	%r2608, %r2608, %r1883;
	ld.global.u32 	%r1884, [%rd18+204];
	xor.b32  	%r2607, %r2607, %r1884;
	ld.global.u32 	%r1885, [%rd18+208];
	xor.b32  	%r2606, %r2606, %r1885;
	ld.global.u32 	%r1886, [%rd18+212];
	xor.b32  	%r2605, %r2605, %r1886;
	ld.global.u32 	%r1887, [%rd18+216];
	xor.b32  	%r2604, %r2604, %r1887;
$L__BB0_218:
	and.b32  	%r1889, %r1809, 2048;
	setp.eq.s32 	%p120, %r1889, 0;
	@%p120 bra 	$L__BB0_220;
	ld.global.u32 	%r1890, [%rd18+220];
	xor.b32  	%r2608, %r2608, %r1890;
	ld.global.u32 	%r1891, [%rd18+224];
	xor.b32  	%r2607, %r2607, %r1891;
	ld.global.u32 	%r1892, [%rd18+228];
	xor.b32  	%r2606, %r2606, %r1892;
	ld.global.u32 	%r1893, [%rd18+232];
	xor.b32  	%r2605, %r2605, %r1893;
	ld.global.u32 	%r1894, [%rd18+236];
	xor.b32  	%r2604, %r2604, %r1894;
$L__BB0_220:
	and.b32  	%r1896, %r1809, 4096;
	setp.eq.s32 	%p121, %r1896, 0;
	@%p121 bra 	$L__BB0_222;
	ld.global.u32 	%r1897, [%rd18+240];
	xor.b32  	%r2608, %r2608, %r1897;
	ld.global.u32 	%r1898, [%rd18+244];
	xor.b32  	%r2607, %r2607, %r1898;
	ld.global.u32 	%r1899, [%rd18+248];
	xor.b32  	%r2606, %r2606, %r1899;
	ld.global.u32 	%r1900, [%rd18+252];
	xor.b32  	%r2605, %r2605, %r1900;
	ld.global.u32 	%r1901, [%rd18+256];
	xor.b32  	%r2604, %r2604, %r1901;
$L__BB0_222:
	and.b32  	%r1903, %r1809, 8192;
	setp.eq.s32 	%p122, %r1903, 0;
	@%p122 bra 	$L__BB0_224;
	ld.global.u32 	%r1904, [%rd18+260];
	xor.b32  	%r2608, %r2608, %r1904;
	ld.global.u32 	%r1905, [%rd18+264];
	xor.b32  	%r2607, %r2607, %r1905;
	ld.global.u32 	%r1906, [%rd18+268];
	xor.b32  	%r2606, %r2606, %r1906;
	ld.global.u32 	%r1907, [%rd18+272];
	xor.b32  	%r2605, %r2605, %r1907;
	ld.global.u32 	%r1908, [%rd18+276];
	xor.b32  	%r2604, %r2604, %r1908;
$L__BB0_224:
	and.b32  	%r1910, %r1809, 16384;
	setp.eq.s32 	%p123, %r1910, 0;
	@%p123 bra 	$L__BB0_226;
	ld.global.u32 	%r1911, [%rd18+280];
	xor.b32  	%r2608, %r2608, %r1911;
	ld.global.u32 	%r1912, [%rd18+284];
	xor.b32  	%r2607, %r2607, %r1912;
	ld.global.u32 	%r1913, [%rd18+288];
	xor.b32  	%r2606, %r2606, %r1913;
	ld.global.u32 	%r1914, [%rd18+292];
	xor.b32  	%r2605, %r2605, %r1914;
	ld.global.u32 	%r1915, [%rd18+296];
	xor.b32  	%r2604, %r2604, %r1915;
$L__BB0_226:
	and.b32  	%r1917, %r1809, 32768;
	setp.eq.s32 	%p124, %r1917, 0;
	@%p124 bra 	$L__BB0_228;
	ld.global.u32 	%r1918, [%rd18+300];
	xor.b32  	%r2608, %r2608, %r1918;
	ld.global.u32 	%r1919, [%rd18+304];
	xor.b32  	%r2607, %r2607, %r1919;
	ld.global.u32 	%r1920, [%rd18+308];
	xor.b32  	%r2606, %r2606, %r1920;
	ld.global.u32 	%r1921, [%rd18+312];
	xor.b32  	%r2605, %r2605, %r1921;
	ld.global.u32 	%r1922, [%rd18+316];
	xor.b32  	%r2604, %r2604, %r1922;
$L__BB0_228:
	add.s32 	%r2787, %r2787, 16;
	setp.ne.s32 	%p125, %r2787, 32;
	@%p125 bra 	$L__BB0_196;
	mad.lo.s32 	%r1923, %r2781, -31, %r919;
	add.s32 	%r2781, %r1923, 1;
	setp.ne.s32 	%p126, %r2781, 5;
	@%p126 bra 	$L__BB0_195;
	st.local.u32 	[%rd3+4], %r2608;
	st.local.v2.u32 	[%rd3+8], {%r2607, %r2606};
	st.local.v2.u32 	[%rd3+16], {%r2605, %r2604};
$L__BB0_231:
	shr.u64 	%rd142, %rd13, 2;
	add.s32 	%r2591, %r2591, 1;
	setp.gt.u64 	%p127, %rd13, 3;
	@%p127 bra 	$L__BB0_119;
$L__BB0_232:
	mad.lo.s32 	%r2907, %r1571, 362437, %r3;
	st.local.u32 	[%rd3], %r2907;
	mov.b32 	%r1925, 0;
	st.local.v2.u32 	[%rd3+24], {%r1925, %r1925};
	st.local.u32 	[%rd3+32], %r1925;
	mov.b64 	%rd69, 0;
	st.local.u64 	[%rd3+40], %rd69;
	ld.const.u32 	%r1100, [avg_times];
	setp.lt.s32 	%p128, %r1100, 1;
	@%p128 bra 	$L__BB0_403;
	ld.const.u32 	%r1101, [avg_steps];
	setp.lt.s32 	%p129, %r1101, 1;
	ld.const.u32 	%r1102, [intL];
	mul.lo.s32 	%r1103, %r1102, %r1;
	cvta.to.global.u64 	%rd70, %rd41;
	mul.wide.s32 	%rd71, %r1103, 4;
	add.s64 	%rd20, %rd70, %rd71;
	cvta.to.global.u64 	%rd72, %rd40;
	add.s64 	%rd21, %rd72, %rd71;
	add.s64 	%rd22, %rd2, %rd71;
	ld.const.f32 	%f1, [L];
	ld.const.f32 	%f2, [epsilon];
	ld.const.f32 	%f3, [Va1];
	ld.const.f32 	%f4, [Vb1];
	ld.const.f32 	%f101, [Vc1];
	add.f32 	%f102, %f101, %f101;
	mul.f32 	%f5, %f101, %f102;
	ld.const.f32 	%f6, [Va2];
	ld.const.f32 	%f7, [Vb2];
	ld.const.f32 	%f103, [Vc2];
	add.f32 	%f104, %f103, %f103;
	mul.f32 	%f8, %f103, %f104;
	ld.const.f32 	%f9, [Va3];
	ld.const.f32 	%f10, [Vb3];
	ld.const.f32 	%f105, [Vc3];
	add.f32 	%f106, %f105, %f105;
	mul.f32 	%f11, %f105, %f106;
	mov.f64 	%fd2, 0d4024000000000000;
	{
	.reg .b32 %temp; 
	mov.b64 	{%temp, %r1926}, %fd2;
	}
	mov.f64 	%fd3, 0d4020000000000000;
	{
	.reg .b32 %temp; 
	mov.b64 	{%temp, %r1927}, %fd3;
	}
	and.b32  	%r1929, %r1927, 2146435072;
	setp.eq.s32 	%p130, %r1929, 1071644672;
	setp.lt.s32 	%p131, %r1926, 0;
	and.pred  	%p1, %p131, %p130;
	ld.const.f32 	%f12, [dx];
	ld.const.u32 	%r1104, [N];
	mul.lo.s32 	%r1105, %r1104, %r1;
	@%p129 bra 	$L__BB0_380;
	max.s32 	%r1974, %r1102, 2;
	max.s32 	%r1106, %r1102, 1;
	and.b32  	%r1107, %r1102, 15;
	and.b32  	%r1108, %r1102, 7;
	add.s32 	%r1975, %r1974, -1;
	and.b32  	%r1109, %r1102, 2147483632;
	and.b32  	%r1110, %r1102, 3;
	and.b32  	%r1111, %r1975, 3;
	and.b32  	%r1112, %r1975, -4;
	add.s64 	%rd90, %rd71, %rd2;
	add.s64 	%rd23, %rd90, 32;
	cvt.f64.f32 	%fd4, %f1;
	rcp.rn.f64 	%fd1, %fd4;
	mov.b32 	%r2884, 0;
$L__BB0_235:
	mov.b32 	%r2891, 0;
$L__BB0_236:
	mov.u32 	%r1125, %r2608;
	mov.u32 	%r2608, %r2606;
	mov.u32 	%r1120, %r2907;
	setp.gt.s32 	%p146, %r1102, 0;
	shr.u32 	%r1978, %r1125, 2;
	xor.b32  	%r1979, %r1978, %r1125;
	shl.b32 	%r1980, %r2604, 4;
	shl.b32 	%r1981, %r1979, 1;
	xor.b32  	%r1982, %r1981, %r1980;
	xor.b32  	%r1983, %r1982, %r1979;
	xor.b32  	%r1127, %r1983, %r2604;
	add.s32 	%r1984, %r1120, %r1127;
	add.s32 	%r1985, %r1984, 362437;
	cvt.rn.f32.u32 	%f121, %r1985;
	fma.rn.f32 	%f122, %f121, 0f2F800000, 0f2F000000;
	add.f32 	%f13, %f122, 0fBF000000;
	mov.b32 	%r2894, 0;
	@%p146 bra 	$L__BB0_367;
$L__BB0_237:
	shr.u32 	%r2050, %r2607, 2;
	xor.b32  	%r2051, %r2050, %r2607;
	shl.b32 	%r2052, %r1127, 4;
	shl.b32 	%r2053, %r2051, 1;
	xor.b32  	%r2054, %r2053, %r2052;
	xor.b32  	%r2055, %r2054, %r2051;
	xor.b32  	%r1133, %r2055, %r1127;
	add.s32 	%r2907, %r1120, 724874;
	add.s32 	%r2056, %r1133, %r2907;
	cvt.rn.f32.u32 	%f123, %r2056;
	fma.rn.f32 	%f14, %f123, 0f2F800000, 0f2F000000;
	setp.leu.f32 	%p156, %f13, 0f00000000;
	setp.lt.s32 	%p157, %r2894, 1;
	or.pred  	%p158, %p156, %p157;
	mov.u32 	%r2900, %r1133;
	mov.u32 	%r2901, %r1127;
	mov.u32 	%r2902, %r2604;
	mov.u32 	%r2903, %r2605;
	@%p158 bra 	$L__BB0_282;
	@%p146 bra 	$L__BB0_354;
$L__BB0_239:
	setp.gt.s32 	%p169, %r1102, 1;
	@%p169 bra 	$L__BB0_347;
$L__BB0_240:
	setp.lt.s32 	%p175, %r1102, 1;
	shr.u32 	%r2109, %r2608, 2;
	xor.b32  	%r2110, %r2109, %r2608;
	shl.b32 	%r2111, %r1133, 4;
	shl.b32 	%r2112, %r2110, 1;
	xor.b32  	%r2113, %r2112, %r2111;
	xor.b32  	%r2114, %r2113, %r2110;
	xor.b32  	%r2900, %r2114, %r1133;
	add.s32 	%r2907, %r1120, 1087311;
	mov.u32 	%r2901, %r1133;
	mov.u32 	%r2902, %r1127;
	mov.u32 	%r2903, %r2604;
	mov.u32 	%r2608, %r2605;
	@%p175 bra 	$L__BB0_282;
	add.s32 	%r2116, %r2900, %r2907;
	rem.u32 	%r2117, %r2116, %r2894;
	add.s32 	%r1141, %r2117, 1;
	mov.b32 	%r2897, 0;
$L__BB0_242:
	mul.wide.u32 	%rd109, %r2897, 4;
	add.s64 	%rd26, %rd22, %rd109;
	ld.global.u32 	%r2118, [%rd26];
	setp.ne.s32 	%p176, %r2118, 1;
	@%p176 bra 	$L__BB0_244;
	mul.wide.u32 	%rd110, %r2897, 4;
	add.s64 	%rd111, %rd20, %rd110;
	ld.global.u32 	%r2119, [%rd111];
	setp.eq.s32 	%p177, %r2119, %r1141;
	@%p177 bra 	$L__BB0_245;
$L__BB0_244:
	add.s32 	%r2897, %r2897, 1;
	setp.eq.s32 	%p178, %r2897, %r1102;
	mov.u32 	%r2901, %r1133;
	mov.u32 	%r2902, %r1127;
	mov.u32 	%r2903, %r2604;
	mov.u32 	%r2608, %r2605;
	@%p178 bra 	$L__BB0_282;
	bra.uni 	$L__BB0_242;
$L__BB0_245:
	mul.wide.u32 	%rd112, %r2897, 4;
	add.s64 	%rd113, %rd21, %rd112;
	ld.global.f32 	%f15, [%rd113];
	mov.f32 	%f793, 0f00000000;
	mov.b32 	%r2898, 0;
$L__BB0_246:
	setp.eq.s32 	%p179, %r2897, %r2898;
	@%p179 bra 	$L__BB0_259;
	mul.wide.u32 	%rd114, %r2898, 4;
	add.s64 	%rd115, %rd22, %rd114;
	ld.global.u32 	%r2121, [%rd115];
	setp.ne.s32 	%p180, %r2121, 1;
	@%p180 bra 	$L__BB0_259;
	mul.wide.u32 	%rd116, %r2898, 4;
	add.s64 	%rd117, %rd21, %rd116;
	ld.global.f32 	%f126, [%rd117];
	sub.f32 	%f127, %f15, %f126;
	abs.f32 	%f128, %f127;
	mul.f32 	%f129, %f1, 0f3F000000;
	setp.gt.f32 	%p181, %f128, %f129;
	sub.f32 	%f130, %f128, %f1;
	selp.f32 	%f131, %f130, %f128, %p181;
	mul.f32 	%f17, %f131, %f131;
	setp.le.f32 	%p182, %f17, 0f3F800000;
	mov.f32 	%f801, 0f4CBEBC20;
	@%p182 bra 	$L__BB0_278;
	rcp.rn.f32 	%f18, %f17;
	abs.f32 	%f19, %f18;
	setp.lt.f32 	%p183, %f19, 0f00800000;
	mul.f32 	%f133, %f19, 0f4B800000;
	selp.f32 	%f134, %f133, %f19, %p183;
	selp.f32 	%f135, 0fC1C00000, 0f00000000, %p183;
	mov.b32 	%r2122, %f134;
	add.s32 	%r2123, %r2122, -1060439283;
	and.b32  	%r2124, %r2123, -8388608;
	sub.s32 	%r2125, %r2122, %r2124;
	mov.b32 	%f136, %r2125;
	cvt.rn.f32.s32 	%f137, %r2124;
	fma.rn.f32 	%f138, %f137, 0f34000000, %f135;
	add.f32 	%f139, %f136, 0fBF800000;
	add.f32 	%f140, %f136, 0f3F800000;
	rcp.approx.ftz.f32 	%f141, %f140;
	add.f32 	%f142, %f139, %f139;
	mul.f32 	%f143, %f142, %f141;
	mul.f32 	%f144, %f143, %f143;
	sub.f32 	%f145, %f139, %f143;
	add.f32 	%f146, %f145, %f145;
	neg.f32 	%f147, %f143;
	fma.rn.f32 	%f148, %f147, %f139, %f146;
	mul.rn.f32 	%f149, %f141, %f148;
	fma.rn.f32 	%f150, %f144, 0f3A2C32E4, 0f3B52E7DB;
	fma.rn.f32 	%f151, %f150, %f144, 0f3C93BB73;
	fma.rn.f32 	%f152, %f151, %f144, 0f3DF6384F;
	mul.rn.f32 	%f153, %f152, %f144;
	fma.rn.f32 	%f154, %f143, 0f3FB8AA3B, %f138;
	sub.f32 	%f155, %f138, %f154;
	fma.rn.f32 	%f156, %f143, 0f3FB8AA3B, %f155;
	fma.rn.f32 	%f157, %f149, 0f3FB8AA3B, %f156;
	fma.rn.f32 	%f158, %f143, 0f32A55E34, %f157;
	mul.f32 	%f159, %f153, 0f40400000;
	fma.rn.f32 	%f160, %f159, %f149, %f158;
	fma.rn.f32 	%f161, %f153, %f143, %f160;
	add.rn.f32 	%f20, %f154, %f161;
	neg.f32 	%f162, %f154;
	add.rn.f32 	%f163, %f20, %f162;
	neg.f32 	%f164, %f163;
	add.rn.f32 	%f21, %f161, %f164;
	setp.eq.f32 	%p184, %f18, 0f3F800000;
	mov.f32 	%f794, 0f3F800000;
	@%p184 bra 	$L__BB0_254;
	setp.nan.f32 	%p185, %f19, %f19;
	@%p185 bra 	$L__BB0_253;
	mov.f32 	%f165, 0f40C00000;
	mul.rn.f32 	%f166, %f20, %f165;
	cvt.rni.f32.f32 	%f167, %f166;
	sub.f32 	%f168, %f166, %f167;
	neg.f32 	%f169, %f166;
	fma.rn.f32 	%f170, %f20, 0f40C00000, %f169;
	fma.rn.f32 	%f171, %f21, 0f40C00000, %f170;
	add.f32 	%f172, %f168, %f171;
	setp.gt.f32 	%p186, %f167, 0f00000000;
	selp.b32 	%r2126, 0, -2097152000, %p186;
	setp.neu.f32 	%p187, %f18, 0f00000000;
	setp.neu.f32 	%p188, %f19, 0f7F800000;
	setp.lt.f32 	%p189, %f166, 0f00000000;
	selp.f32 	%f173, 0f00000000, 0f7F800000, %p189;
	abs.f32 	%f174, %f166;
	setp.gt.f32 	%p190, %f174, 0f43180000;
	cvt.rzi.s32.f32 	%r2127, %f167;
	shl.b32 	%r2128, %r2127, 23;
	sub.s32 	%r2129, %r2128, %r2126;
	mov.b32 	%f175, %r2129;
	add.s32 	%r2130, %r2126, 2130706432;
	mov.b32 	%f176, %r2130;
	fma.rn.f32 	%f177, %f172, 0f391FCB8E, 0f3AAF85ED;
	fma.rn.f32 	%f178, %f177, %f172, 0f3C1D9856;
	fma.rn.f32 	%f179, %f178, %f172, 0f3D6357BB;
	fma.rn.f32 	%f180, %f179, %f172, 0f3E75FDEC;
	fma.rn.f32 	%f181, %f180, %f172, 0f3F317218;
	fma.rn.f32 	%f182, %f181, %f172, 0f3F800000;
	mul.f32 	%f183, %f182, %f176;
	mul.f32 	%f184, %f183, %f175;
	selp.f32 	%f794, %f173, %f184, %p190;
	and.pred  	%p191, %p187, %p188;
	@%p191 bra 	$L__BB0_254;
	add.f32 	%f185, %f18, %f18;
	mov.b32 	%r2131, %f185;
	and.b32  	%r2132, %r2131, 2147483647;
	mov.b32 	%f794, %r2132;
	bra.uni 	$L__BB0_254;
$L__BB0_253:
	mov.f32 	%f186, 0f40C00000;
	add.rn.f32 	%f794, %f18, %f186;
$L__BB0_254:
	mov.f32 	%f188, 0f40400000;
	mul.rn.f32 	%f189, %f20, %f188;
	neg.f32 	%f190, %f189;
	fma.rn.f32 	%f191, %f20, 0f40400000, %f190;
	fma.rn.f32 	%f192, %f21, 0f40400000, %f191;
	cvt.rni.f32.f32 	%f193, %f189;
	sub.f32 	%f194, %f189, %f193;
	add.f32 	%f195, %f194, %f192;
	fma.rn.f32 	%f196, %f195, 0f391FCB8E, 0f3AAF85ED;
	fma.rn.f32 	%f197, %f196, %f195, 0f3C1D9856;
	fma.rn.f32 	%f198, %f197, %f195, 0f3D6357BB;
	fma.rn.f32 	%f199, %f198, %f195, 0f3E75FDEC;
	fma.rn.f32 	%f200, %f199, %f195, 0f3F317218;
	fma.rn.f32 	%f201, %f200, %f195, 0f3F800000;
	cvt.rzi.s32.f32 	%r2133, %f193;
	setp.gt.f32 	%p193, %f193, 0f00000000;
	selp.b32 	%r2134, 0, -2097152000, %p193;
	add.s32 	%r2135, %r2134, 2130706432;
	mov.b32 	%f202, %r2135;
	mul.f32 	%f203, %f201, %f202;
	shl.b32 	%r2136, %r2133, 23;
	sub.s32 	%r2137, %r2136, %r2134;
	mov.b32 	%f204, %r2137;
	mul.f32 	%f205, %f203, %f204;
	abs.f32 	%f206, %f189;
	setp.gt.f32 	%p194, %f206, 0f43180000;
	setp.lt.f32 	%p195, %f189, 0f00000000;
	selp.f32 	%f207, 0f00000000, 0f7F800000, %p195;
	selp.f32 	%f26, %f207, %f205, %p194;
	mov.f32 	%f795, 0f3F800000;
	@%p184 bra 	$L__BB0_258;
	setp.nan.f32 	%p196, %f19, %f19;
	@%p196 bra 	$L__BB0_257;
	setp.eq.f32 	%p197, %f18, 0f00000000;
	setp.eq.f32 	%p198, %f19, 0f7F800000;
	add.f32 	%f208, %f18, %f18;
	selp.f32 	%f209, %f208, %f26, %p198;
	selp.f32 	%f795, %f208, %f209, %p197;
	bra.uni 	$L__BB0_258;
$L__BB0_257:
	mov.f32 	%f210, 0f40400000;
	add.rn.f32 	%f795, %f18, %f210;
$L__BB0_258:
	sub.f32 	%f211, %f794, %f795;
	mul.f32 	%f212, %f211, 0f40800000;
	fma.rn.f32 	%f793, %f2, %f212, %f793;
$L__BB0_259:
	add.s32 	%r2898, %r2898, 1;
	setp.ne.s32 	%p199, %r2898, %r1106;
	@%p199 bra 	$L__BB0_246;
	sub.f32 	%f32, %f15, %f4;
	abs.f32 	%f33, %f32;
	setp.eq.f32 	%p200, %f32, 0f3F800000;
	mov.f32 	%f797, 0f3F800000;
	@%p200 bra 	$L__BB0_265;
	setp.nan.f32 	%p201, %f33, %f33;
	@%p201 bra 	$L__BB0_264;
	abs.f32 	%f214, %f32;
	setp.lt.f32 	%p202, %f214, 0f00800000;
	mul.f32 	%f216, %f214, 0f4B800000;
	selp.f32 	%f217, %f216, %f214, %p202;
	mov.b32 	%r2138, %f217;
	add.s32 	%r2139, %r2138, -1060439283;
	and.b32  	%r2140, %r2139, -8388608;
	sub.s32 	%r2141, %r2138, %r2140;
	mov.b32 	%f218, %r2141;
	cvt.rn.f32.s32 	%f219, %r2140;
	selp.f32 	%f220, 0fC1C00000, 0f00000000, %p202;
	fma.rn.f32 	%f221, %f219, 0f34000000, %f220;
	add.f32 	%f222, %f218, 0fBF800000;
	add.f32 	%f223, %f218, 0f3F800000;
	rcp.approx.ftz.f32 	%f224, %f223;
	add.f32 	%f225, %f222, %f222;
	mul.f32 	%f226, %f225, %f224;
	mul.f32 	%f227, %f226, %f226;
	neg.f32 	%f228, %f226;
	sub.f32 	%f229, %f222, %f226;
	add.f32 	%f230, %f229, %f229;
	fma.rn.f32 	%f231, %f228, %f222, %f230;
	mul.rn.f32 	%f232, %f224, %f231;
	fma.rn.f32 	%f233, %f227, 0f3A2C32E4, 0f3B52E7DB;
	fma.rn.f32 	%f234, %f233, %f227, 0f3C93BB73;
	fma.rn.f32 	%f235, %f234, %f227, 0f3DF6384F;
	mul.rn.f32 	%f236, %f235, %f227;
	fma.rn.f32 	%f237, %f226, 0f3FB8AA3B, %f221;
	mul.f32 	%f238, %f236, 0f40400000;
	sub.f32 	%f239, %f221, %f237;
	fma.rn.f32 	%f240, %f226, 0f3FB8AA3B, %f239;
	fma.rn.f32 	%f241, %f232, 0f3FB8AA3B, %f240;
	fma.rn.f32 	%f242, %f226, 0f32A55E34, %f241;
	fma.rn.f32 	%f243, %f238, %f232, %f242;
	fma.rn.f32 	%f244, %f236, %f226, %f243;
	add.rn.f32 	%f245, %f237, %f244;
	mov.f32 	%f246, 0f40000000;
	mul.rn.f32 	%f247, %f245, %f246;
	cvt.rni.f32.f32 	%f248, %f247;
	sub.f32 	%f249, %f247, %f248;
	neg.f32 	%f250, %f247;
	fma.rn.f32 	%f251, %f245, 0f40000000, %f250;
	neg.f32 	%f252, %f237;
	add.rn.f32 	%f253, %f245, %f252;
	neg.f32 	%f254, %f253;
	add.rn.f32 	%f255, %f244, %f254;
	fma.rn.f32 	%f256, %f255, 0f40000000, %f251;
	add.f32 	%f257, %f249, %f256;
	setp.gt.f32 	%p203, %f248, 0f00000000;
	selp.b32 	%r2142, 0, -2097152000, %p203;
	setp.neu.f32 	%p204, %f32, 0f00000000;
	setp.neu.f32 	%p205, %f214, 0f7F800000;
	setp.lt.f32 	%p206, %f247, 0f00000000;
	selp.f32 	%f258, 0f00000000, 0f7F800000, %p206;
	abs.f32 	%f259, %f247;
	setp.gt.f32 	%p207, %f259, 0f43180000;
	cvt.rzi.s32.f32 	%r2143, %f248;
	shl.b32 	%r2144, %r2143, 23;
	sub.s32 	%r2145, %r2144, %r2142;
	mov.b32 	%f260, %r2145;
	add.s32 	%r2146, %r2142, 2130706432;
	mov.b32 	%f261, %r2146;
	fma.rn.f32 	%f262, %f257, 0f391FCB8E, 0f3AAF85ED;
	fma.rn.f32 	%f263, %f262, %f257, 0f3C1D9856;
	fma.rn.f32 	%f264, %f263, %f257, 0f3D6357BB;
	fma.rn.f32 	%f265, %f264, %f257, 0f3E75FDEC;
	fma.rn.f32 	%f266, %f265, %f257, 0f3F317218;
	fma.rn.f32 	%f267, %f266, %f257, 0f3F800000;
	mul.f32 	%f268, %f267, %f261;
	mul.f32 	%f269, %f268, %f260;
	selp.f32 	%f797, %f258, %f269, %p207;
	and.pred  	%p208, %p204, %p205;
	@%p208 bra 	$L__BB0_265;
	add.f32 	%f270, %f32, %f32;
	mov.b32 	%r2147, %f270;
	and.b32  	%r2148, %r2147, 2147483647;
	mov.b32 	%f797, %r2148;
	bra.uni 	$L__BB0_265;
$L__BB0_264:
	mov.f32 	%f271, 0f40000000;
	add.rn.f32 	%f797, %f32, %f271;
$L__BB0_265:
	neg.f32 	%f273, %f797;
	div.rn.f32 	%f274, %f273, %f5;
	fma.rn.f32 	%f275, %f274, 0f3BBB989D, 0f3F000000;
	cvt.sat.f32.f32 	%f276, %f275;
	mov.f32 	%f277, 0f4B400001;
	mov.f32 	%f278, 0f437C0000;
	fma.rm.f32 	%f279, %f276, %f278, %f277;
	add.f32 	%f280, %f279, 0fCB40007F;
	neg.f32 	%f281, %f280;
	fma.rn.f32 	%f282, %f274, 0f3FB8AA3B, %f281;
	fma.rn.f32 	%f283, %f274, 0f32A57060, %f282;
	mov.b32 	%r2149, %f279;
	shl.b32 	%r2150, %r2149, 23;
	mov.b32 	%f284, %r2150;
	ex2.approx.ftz.f32 	%f285, %f283;
	mul.f32 	%f286, %f285, %f284;
	mul.f32 	%f38, %f3, %f286;
	sub.f32 	%f39, %f15, %f7;
	abs.f32 	%f40, %f39;
	setp.eq.f32 	%p209, %f39, 0f3F800000;
	mov.f32 	%f798, 0f3F800000;
	@%p209 bra 	$L__BB0_270;
	setp.nan.f32 	%p210, %f40, %f40;
	@%p210 bra 	$L__BB0_269;
	abs.f32 	%f287, %f39;
	setp.lt.f32 	%p211, %f287, 0f00800000;
	mul.f32 	%f289, %f287, 0f4B800000;
	selp.f32 	%f290, %f289, %f287, %p211;
	mov.b32 	%r2151, %f290;
	add.s32 	%r2152, %r2151, -1060439283;
	and.b32  	%r2153, %r2152, -8388608;
	sub.s32 	%r2154, %r2151, %r2153;
	mov.b32 	%f291, %r2154;
	cvt.rn.f32.s32 	%f292, %r2153;
	selp.f32 	%f293, 0fC1C00000, 0f00000000, %p211;
	fma.rn.f32 	%f294, %f292, 0f34000000, %f293;
	add.f32 	%f295, %f291, 0fBF800000;
	add.f32 	%f296, %f291, 0f3F800000;
	rcp.approx.ftz.f32 	%f297, %f296;
	add.f32 	%f298, %f295, %f295;
	mul.f32 	%f299, %f298, %f297;
	mul.f32 	%f300, %f299, %f299;
	neg.f32 	%f301, %f299;
	sub.f32 	%f302, %f295, %f299;
	add.f32 	%f303, %f302, %f302;
	fma.rn.f32 	%f304, %f301, %f295, %f303;
	mul.rn.f32 	%f305, %f297, %f304;
	fma.rn.f32 	%f306, %f300, 0f3A2C32E4, 0f3B52E7DB;
	fma.rn.f32 	%f307, %f306, %f300, 0f3C93BB73;
	fma.rn.f32 	%f308, %f307, %f300, 0f3DF6384F;
	mul.rn.f32 	%f309, %f308, %f300;
	fma.rn.f32 	%f310, %f299, 0f3FB8AA3B, %f294;
	mul.f32 	%f311, %f309, 0f40400000;
	sub.f32 	%f312, %f294, %f310;
	fma.rn.f32 	%f313, %f299, 0f3FB8AA3B, %f312;
	fma.rn.f32 	%f314, %f305, 0f3FB8AA3B, %f313;
	fma.rn.f32 	%f315, %f299, 0f32A55E34, %f314;
	fma.rn.f32 	%f316, %f311, %f305, %f315;
	fma.rn.f32 	%f317, %f309, %f299, %f316;
	add.rn.f32 	%f318, %f310, %f317;
	mov.f32 	%f319, 0f40000000;
	mul.rn.f32 	%f320, %f318, %f319;
	cvt.rni.f32.f32 	%f321, %f320;
	sub.f32 	%f322, %f320, %f321;
	neg.f32 	%f323, %f320;
	fma.rn.f32 	%f324, %f318, 0f40000000, %f323;
	neg.f32 	%f325, %f310;
	add.rn.f32 	%f326, %f318, %f325;
	neg.f32 	%f327, %f326;
	add.rn.f32 	%f328, %f317, %f327;
	fma.rn.f32 	%f329, %f328, 0f40000000, %f324;
	add.f32 	%f330, %f322, %f329;
	setp.gt.f32 	%p212, %f321, 0f00000000;
	selp.b32 	%r2155, 0, -2097152000, %p212;
	setp.neu.f32 	%p213, %f39, 0f00000000;
	setp.neu.f32 	%p214, %f287, 0f7F800000;
	setp.lt.f32 	%p215, %f320, 0f00000000;
	selp.f32 	%f331, 0f00000000, 0f7F800000, %p215;
	abs.f32 	%f332, %f320;
	setp.gt.f32 	%p216, %f332, 0f43180000;
	cvt.rzi.s32.f32 	%r2156, %f321;
	shl.b32 	%r2157, %r2156, 23;
	sub.s32 	%r2158, %r2157, %r2155;
	mov.b32 	%f333, %r2158;
	add.s32 	%r2159, %r2155, 2130706432;
	mov.b32 	%f334, %r2159;
	fma.rn.f32 	%f335, %f330, 0f391FCB8E, 0f3AAF85ED;
	fma.rn.f32 	%f336, %f335, %f330, 0f3C1D9856;
	fma.rn.f32 	%f337, %f336, %f330, 0f3D6357BB;
	fma.rn.f32 	%f338, %f337, %f330, 0f3E75FDEC;
	fma.rn.f32 	%f339, %f338, %f330, 0f3F317218;
	fma.rn.f32 	%f340, %f339, %f330, 0f3F800000;
	mul.f32 	%f341, %f340, %f334;
	mul.f32 	%f342, %f341, %f333;
	selp.f32 	%f798, %f331, %f342, %p216;
	and.pred  	%p217, %p213, %p214;
	@%p217 bra 	$L__BB0_270;
	add.f32 	%f343, %f39, %f39;
	mov.b32 	%r2160, %f343;
	and.b32  	%r2161, %r2160, 2147483647;
	mov.b32 	%f798, %r2161;
	bra.uni 	$L__BB0_270;
$L__BB0_269:
	mov.f32 	%f344, 0f40000000;
	add.rn.f32 	%f798, %f39, %f344;
$L__BB0_270:
	neg.f32 	%f346, %f798;
	div.rn.f32 	%f347, %f346, %f8;
	fma.rn.f32 	%f348, %f347, 0f3BBB989D, 0f3F000000;
	cvt.sat.f32.f32 	%f349, %f348;
	mov.f32 	%f350, 0f4B400001;
	mov.f32 	%f351, 0f437C0000;
	fma.rm.f32 	%f352, %f349, %f351, %f350;
	add.f32 	%f353, %f352, 0fCB40007F;
	neg.f32 	%f354, %f353;
	fma.rn.f32 	%f355, %f347, 0f3FB8AA3B, %f354;
	fma.rn.f32 	%f356, %f347, 0f32A57060, %f355;
	mov.b32 	%r2162, %f352;
	shl.b32 	%r2163, %r2162, 23;
	mov.b32 	%f357, %r2163;
	ex2.approx.ftz.f32 	%f358, %f356;
	mul.f32 	%f359, %f358, %f357;
	mul.f32 	%f360, %f6, %f359;
	mov.f32 	%f361, 0f00000000;
	sub.f32 	%f362, %f361, %f38;
	sub.f32 	%f45, %f362, %f360;
	sub.f32 	%f46, %f15, %f10;
	abs.f32 	%f47, %f46;
	setp.eq.f32 	%p218, %f46, 0f3F800000;
	mov.f32 	%f799, 0f3F800000;
	@%p218 bra 	$L__BB0_275;
	setp.nan.f32 	%p219, %f47, %f47;
	@%p219 bra 	$L__BB0_274;
	abs.f32 	%f363, %f46;
	setp.lt.f32 	%p220, %f363, 0f00800000;
	mul.f32 	%f365, %f363, 0f4B800000;
	selp.f32 	%f366, %f365, %f363, %p220;
	mov.b32 	%r2164, %f366;
	add.s32 	%r2165, %r2164, -1060439283;
	and.b32  	%r2166, %r2165, -8388608;
	sub.s32 	%r2167, %r2164, %r2166;
	mov.b32 	%f367, %r2167;
	cvt.rn.f32.s32 	%f368, %r2166;
	selp.f32 	%f369, 0fC1C00000, 0f00000000, %p220;
	fma.rn.f32 	%f370, %f368, 0f34000000, %f369;
	add.f32 	%f371, %f367, 0fBF800000;
	add.f32 	%f372, %f367, 0f3F800000;
	rcp.approx.ftz.f32 	%f373, %f372;
	add.f32 	%f374, %f371, %f371;
	mul.f32 	%f375, %f374, %f373;
	mul.f32 	%f376, %f375, %f375;
	neg.f32 	%f377, %f375;
	sub.f32 	%f378, %f371, %f375;
	add.f32 	%f379, %f378, %f378;
	fma.rn.f32 	%f380, %f377, %f371, %f379;
	mul.rn.f32 	%f381, %f373, %f380;
	fma.rn.f32 	%f382, %f376, 0f3A2C32E4, 0f3B52E7DB;
	fma.rn.f32 	%f383, %f382, %f376, 0f3C93BB73;
	fma.rn.f32 	%f384, %f383, %f376, 0f3DF6384F;
	mul.rn.f32 	%f385, %f384, %f376;
	fma.rn.f32 	%f386, %f375, 0f3FB8AA3B, %f370;
	mul.f32 	%f387, %f385, 0f40400000;
	sub.f32 	%f388, %f370, %f386;
	fma.rn.f32 	%f389, %f375, 0f3FB8AA3B, %f388;
	fma.rn.f32 	%f390, %f381, 0f3FB8AA3B, %f389;
	fma.rn.f32 	%f391, %f375, 0f32A55E34, %f390;
	fma.rn.f32 	%f392, %f387, %f381, %f391;
	fma.rn.f32 	%f393, %f385, %f375, %f392;
	add.rn.f32 	%f394, %f386, %f393;
	mov.f32 	%f395, 0f40000000;
	mul.rn.f32 	%f396, %f394, %f395;
	cvt.rni.f32.f32 	%f397, %f396;
	sub.f32 	%f398, %f396, %f397;
	neg.f32 	%f399, %f396;
	fma.rn.f32 	%f400, %f394, 0f40000000, %f399;
	neg.f32 	%f401, %f386;
	add.rn.f32 	%f402, %f394, %f401;
	neg.f32 	%f403, %f402;
	add.rn.f32 	%f404, %f393, %f403;
	fma.rn.f32 	%f405, %f404, 0f40000000, %f400;
	add.f32 	%f406, %f398, %f405;
	setp.gt.f32 	%p221, %f397, 0f00000000;
	selp.b32 	%r2168, 0, -2097152000, %p221;
	setp.neu.f32 	%p222, %f46, 0f00000000;
	setp.neu.f32 	%p223, %f363, 0f7F800000;
	setp.lt.f32 	%p224, %f396, 0f00000000;
	selp.f32 	%f407, 0f00000000, 0f7F800000, %p224;
	abs.f32 	%f408, %f396;
	setp.gt.f32 	%p225, %f408, 0f43180000;
	cvt.rzi.s32.f32 	%r2169, %f397;
	shl.b32 	%r2170, %r2169, 23;
	sub.s32 	%r2171, %r2170, %r2168;
	mov.b32 	%f409, %r2171;
	add.s32 	%r2172, %r2168, 2130706432;
	mov.b32 	%f410, %r2172;
	fma.rn.f32 	%f411, %f406, 0f391FCB8E, 0f3AAF85ED;
	fma.rn.f32 	%f412, %f411, %f406, 0f3C1D9856;
	fma.rn.f32 	%f413, %f412, %f406, 0f3D6357BB;
	fma.rn.f32 	%f414, %f413, %f406, 0f3E75FDEC;
	fma.rn.f32 	%f415, %f414, %f406, 0f3F317218;
	fma.rn.f32 	%f416, %f415, %f406, 0f3F800000;
	mul.f32 	%f417, %f416, %f410;
	mul.f32 	%f418, %f417, %f409;
	selp.f32 	%f799, %f407, %f418, %p225;
	and.pred  	%p226, %p222, %p223;
	@%p226 bra 	$L__BB0_275;
	add.f32 	%f419, %f46, %f46;
	mov.b32 	%r2173, %f419;
	and.b32  	%r2174, %r2173, 2147483647;
	mov.b32 	%f799, %r2174;
	bra.uni 	$L__BB0_275;
$L__BB0_274:
	mov.f32 	%f420, 0f40000000;
	add.rn.f32 	%f799, %f46, %f420;
$L__BB0_275:
	neg.f32 	%f421, %f799;
	div.rn.f32 	%f422, %f421, %f11;
	fma.rn.f32 	%f423, %f422, 0f3BBB989D, 0f3F000000;
	cvt.sat.f32.f32 	%f424, %f423;
	mov.f32 	%f425, 0f4B400001;
	mov.f32 	%f426, 0f437C0000;
	fma.rm.f32 	%f427, %f424, %f426, %f425;
	add.f32 	%f428, %f427, 0fCB40007F;
	neg.f32 	%f429, %f428;
	fma.rn.f32 	%f430, %f422, 0f3FB8AA3B, %f429;
	fma.rn.f32 	%f431, %f422, 0f32A57060, %f430;
	mov.b32 	%r2175, %f427;
	shl.b32 	%r2176, %r2175, 23;
	mov.b32 	%f432, %r2176;
	ex2.approx.ftz.f32 	%f433, %f431;
	mul.f32 	%f434, %f433, %f432;
	mul.f32 	%f435, %f9, %f434;
	sub.f32 	%f800, %f45, %f435;
	setp.gtu.f32 	%p227, %f15, 0f3F800000;
	@%p227 bra 	$L__BB0_277;
	{ // callseq 1, 0
	.param .b64 retval0;
	call.uni (retval0), 
	__internal_accurate_pow, 
	(
	);
	ld.param.f64 	%fd5, [retval0];
	} // callseq 1
	neg.f64 	%fd7, %fd5;
	selp.f64 	%fd8, %fd7, %fd5, %p1;
	cvt.rn.f32.f64 	%f800, %fd8;
$L__BB0_277:
	add.f32 	%f801, %f793, %f800;
$L__BB0_278:
	cvt.rn.f64.u32 	%fd9, %r2894;
	mul.f64 	%fd10, %fd1, %fd9;
	ld.const.f32 	%f436, [z];
	cvt.f64.f32 	%fd11, %f436;
	div.rn.f64 	%fd12, %fd10, %fd11;
	fma.rn.f32 	%f437, %f801, 0f3BBB989D, 0f3F000000;
	cvt.sat.f32.f32 	%f438, %f437;
	mov.f32 	%f439, 0f4B400001;
	mov.f32 	%f440, 0f437C0000;
	fma.rm.f32 	%f441, %f438, %f440, %f439;
	add.f32 	%f442, %f441, 0fCB40007F;
	neg.f32 	%f443, %f442;
	fma.rn.f32 	%f444, %f801, 0f3FB8AA3B, %f443;
	fma.rn.f32 	%f445, %f801, 0f32A57060, %f444;
	mov.b32 	%r2177, %f441;
	shl.b32 	%r2178, %r2177, 23;
	mov.b32 	%f446, %r2178;
	ex2.approx.ftz.f32 	%f447, %f445;
	mul.f32 	%f448, %f447, %f446;
	cvt.f64.f32 	%fd13, %f448;
	mul.f64 	%fd14, %fd12, %fd13;
	cvt.rn.f32.f64 	%f57, %fd14;
	setp.gt.f32 	%p228, %f57, 0f3F800000;
	@%p228 bra 	$L__BB0_281;
	setp.geu.f32 	%p229, %f14, %f57;
	mov.u32 	%r2901, %r1133;
	mov.u32 	%r2902, %r1127;
	mov.u32 	%r2903, %r2604;
	mov.u32 	%r2608, %r2605;
	@%p229 bra 	$L__BB0_282;
	mov.b32 	%r2179, 0;
	st.global.u32 	[%rd26], %r2179;
	mov.u32 	%r2901, %r1133;
	mov.u32 	%r2902, %r1127;
	mov.u32 	%r2903, %r2604;
	mov.u32 	%r2608, %r2605;
	bra.uni 	$L__BB0_282;
$L__BB0_281:
	mov.b32 	%r2180, 0;
	st.global.u32 	[%rd26], %r2180;
	mov.u32 	%r2901, %r1133;
	mov.u32 	%r2902, %r1127;
	mov.u32 	%r2903, %r2604;
	mov.u32 	%r2608, %r2605;
$L__BB0_282:
	setp.geu.f32 	%p230, %f13, 0f00000000;
	setp.ge.s32 	%p231, %r2894, %r1102;
	or.pred  	%p232, %p230, %p231;
	mov.u32 	%r2604, %r2900;
	mov.u32 	%r2605, %r2901;
	mov.u32 	%r2606, %r2902;
	mov.u32 	%r2607, %r2903;
	@%p232 bra 	$L__BB0_324;
	setp.lt.s32 	%p233, %r1102, 1;
	shr.u32 	%r2181, %r2608, 2;
	xor.b32  	%r2182, %r2181, %r2608;
	shl.b32 	%r2183, %r2900, 4;
	shl.b32 	%r2184, %r2182, 1;
	xor.b32  	%r2185, %r2184, %r2183;
	xor.b32  	%r2186, %r2185, %r2182;
	xor.b32  	%r2604, %r2186, %r2900;
	add.s32 	%r2907, %r2907, 362437;
	add.s32 	%r2187, %r2604, %r2907;
	cvt.rn.f32.u32 	%f449, %r2187;
	fma.rn.f32 	%f450, %f449, 0f2F800000, 0f2F000000;
	mul.f32 	%f58, %f1, %f450;
	mov.u32 	%r2605, %r2900;
	mov.u32 	%r2606, %r2901;
	mov.u32 	%r2607, %r2902;
	mov.u32 	%r2608, %r2903;
	@%p233 bra 	$L__BB0_324;
	mov.b32 	%r2905, 0;
$L__BB0_285:
	mul.wide.u32 	%rd118, %r2905, 4;
	add.s64 	%rd27, %rd22, %rd118;
	ld.global.u32 	%r2189, [%rd27];
	setp.eq.s32 	%p234, %r2189, 0;
	@%p234 bra 	$L__BB0_287;
	add.s32 	%r2905, %r2905, 1;
	setp.eq.s32 	%p235, %r2905, %r1102;
	mov.u32 	%r2605, %r2900;
	mov.u32 	%r2606, %r2901;
	mov.u32 	%r2607, %r2902;
	mov.u32 	%r2608, %r2903;
	@%p235 bra 	$L__BB0_324;
	bra.uni 	$L__BB0_285;
$L__BB0_287:
	mul.wide.u32 	%rd119, %r2905, 4;
	add.s64 	%rd120, %rd21, %rd119;
	st.global.f32 	[%rd120], %f58;
	mov.f32 	%f802, 0f00000000;
	mov.b32 	%r2906, 0;
$L__BB0_288:
	setp.eq.s32 	%p236, %r2905, %r2906;
	@%p236 bra 	$L__BB0_301;
	mul.wide.u32 	%rd121, %r2906, 4;
	add.s64 	%rd122, %rd22, %rd121;
	ld.global.u32 	%r2191, [%rd122];
	setp.ne.s32 	%p237, %r2191, 1;
	@%p237 bra 	$L__BB0_301;
	mul.wide.u32 	%rd123, %r2906, 4;
	add.s64 	%rd124, %rd21, %rd123;
	ld.global.f32 	%f453, [%rd124];
	sub.f32 	%f454, %f58, %f453;
	abs.f32 	%f455, %f454;
	mul.f32 	%f456, %f1, 0f3F000000;
	setp.gt.f32 	%p238, %f455, %f456;
	sub.f32 	%f457, %f455, %f1;
	selp.f32 	%f458, %f457, %f455, %p238;
	mul.f32 	%f60, %f458, %f458;
	setp.le.f32 	%p239, %f60, 0f3F800000;
	mov.f32 	%f810, 0f4CBEBC20;
	@%p239 bra 	$L__BB0_320;
	rcp.rn.f32 	%f61, %f60;
	abs.f32 	%f62, %f61;
	setp.lt.f32 	%p240, %f62, 0f00800000;
	mul.f32 	%f460, %f62, 0f4B800000;
	selp.f32 	%f461, %f460, %f62, %p240;
	selp.f32 	%f462, 0fC1C00000, 0f00000000, %p240;
	mov.b32 	%r2192, %f461;
	add.s32 	%r2193, %r2192, -1060439283;
	and.b32  	%r2194, %r2193, -8388608;
	sub.s32 	%r2195, %r2192, %r2194;
	mov.b32 	%f463, %r2195;
	cvt.rn.f32.s32 	%f464, %r2194;
	fma.rn.f32 	%f465, %f464, 0f34000000, %f462;
	add.f32 	%f466, %f463, 0fBF800000;
	add.f32 	%f467, %f463, 0f3F800000;
	rcp.approx.ftz.f32 	%f468, %f467;
	add.f32 	%f469, %f466, %f466;
	mul.f32 	%f470, %f469, %f468;
	mul.f32 	%f471, %f470, %f470;
	sub.f32 	%f472, %f466, %f470;
	add.f32 	%f473, %f472, %f472;
	neg.f32 	%f474, %f470;
	fma.rn.f32 	%f475, %f474, %f466, %f473;
	mul.rn.f32 	%f476, %f468, %f475;
	fma.rn.f32 	%f477, %f471, 0f3A2C32E4, 0f3B52E7DB;
	fma.rn.f32 	%f478, %f477, %f471, 0f3C93BB73;
	fma.rn.f32 	%f479, %f478, %f471, 0f3DF6384F;
	mul.rn.f32 	%f480, %f479, %f471;
	fma.rn.f32 	%f481, %f470, 0f3FB8AA3B, %f465;
	sub.f32 	%f482, %f465, %f481;
	fma.rn.f32 	%f483, %f470, 0f3FB8AA3B, %f482;
	fma.rn.f32 	%f484, %f476, 0f3FB8AA3B, %f483;
	fma.rn.f32 	%f485, %f470, 0f32A55E34, %f484;
	mul.f32 	%f486, %f480, 0f40400000;
	fma.rn.f32 	%f487, %f486, %f476, %f485;
	fma.rn.f32 	%f488, %f480, %f470, %f487;
	add.rn.f32 	%f63, %f481, %f488;
	neg.f32 	%f489, %f481;
	add.rn.f32 	%f490, %f63, %f489;
	neg.f32 	%f491, %f490;
	add.rn.f32 	%f64, %f488, %f491;
	setp.eq.f32 	%p241, %f61, 0f3F800000;
	mov.f32 	%f803, 0f3F800000;
	@%p241 bra 	$L__BB0_296;
	setp.nan.f32 	%p242, %f62, %f62;
	@%p242 bra 	$L__BB0_295;
	mov.f32 	%f492, 0f40C00000;
	mul.rn.f32 	%f493, %f63, %f492;
	cvt.rni.f32.f32 	%f494, %f493;
	sub.f32 	%f495, %f493, %f494;
	neg.f32 	%f496, %f493;
	fma.rn.f32 	%f497, %f63, 0f40C00000, %f496;
	fma.rn.f32 	%f498, %f64, 0f40C00000, %f497;
	add.f32 	%f499, %f495, %f498;
	setp.gt.f32 	%p243, %f494, 0f00000000;
	selp.b32 	%r2196, 0, -2097152000, %p243;
	setp.neu.f32 	%p244, %f61, 0f00000000;
	setp.neu.f32 	%p245, %f62, 0f7F800000;
	setp.lt.f32 	%p246, %f493, 0f00000000;
	selp.f32 	%f500, 0f00000000, 0f7F800000, %p246;
	abs.f32 	%f501, %f493;
	setp.gt.f32 	%p247, %f501, 0f43180000;
	cvt.rzi.s32.f32 	%r2197, %f494;
	shl.b32 	%r2198, %r2197, 23;
	sub.s32 	%r2199, %r2198, %r2196;
	mov.b32 	%f502, %r2199;
	add.s32 	%r2200, %r2196, 2130706432;
	mov.b32 	%f503, %r2200;
	fma.rn.f32 	%f504, %f499, 0f391FCB8E, 0f3AAF85ED;
	fma.rn.f32 	%f505, %f504, %f499, 0f3C1D9856;
	fma.rn.f32 	%f506, %f505, %f499, 0f3D6357BB;
	fma.rn.f32 	%f507, %f506, %f499, 0f3E75FDEC;
	fma.rn.f32 	%f508, %f507, %f499, 0f3F317218;
	fma.rn.f32 	%f509, %f508, %f499, 0f3F800000;
	mul.f32 	%f510, %f509, %f503;
	mul.f32 	%f511, %f510, %f502;
	selp.f32 	%f803, %f500, %f511, %p247;
	and.pred  	%p248, %p244, %p245;
	@%p248 bra 	$L__BB0_296;
	add.f32 	%f512, %f61, %f61;
	mov.b32 	%r2201, %f512;
	and.b32  	%r2202, %r2201, 2147483647;
	mov.b32 	%f803, %r2202;
	bra.uni 	$L__BB0_296;
$L__BB0_295:
	mov.f32 	%f513, 0f40C00000;
	add.rn.f32 	%f803, %f61, %f513;
$L__BB0_296:
	mov.f32 	%f515, 0f40400000;
	mul.rn.f32 	%f516, %f63, %f515;
	neg.f32 	%f517, %f516;
	fma.rn.f32 	%f518, %f63, 0f40400000, %f517;
	fma.rn.f32 	%f519, %f64, 0f40400000, %f518;
	cvt.rni.f32.f32 	%f520, %f516;
	sub.f32 	%f521, %f516, %f520;
	add.f32 	%f522, %f521, %f519;
	fma.rn.f32 	%f523, %f522, 0f391FCB8E, 0f3AAF85ED;
	fma.rn.f32 	%f524, %f523, %f522, 0f3C1D9856;
	fma.rn.f32 	%f525, %f524, %f522, 0f3D6357BB;
	fma.rn.f32 	%f526, %f525, %f522, 0f3E75FDEC;
	fma.rn.f32 	%f527, %f526, %f522, 0f3F317218;
	fma.rn.f32 	%f528, %f527, %f522, 0f3F800000;
	cvt.rzi.s32.f32 	%r2203, %f520;
	setp.gt.f32 	%p250, %f520, 0f00000000;
	selp.b32 	%r2204, 0, -2097152000, %p250;
	add.s32 	%r2205, %r2204, 2130706432;
	mov.b32 	%f529, %r2205;
	mul.f32 	%f530, %f528, %f529;
	shl.b32 	%r2206, %r2203, 23;
	sub.s32 	%r2207, %r2206, %r2204;
	mov.b32 	%f531, %r2207;
	mul.f32 	%f532, %f530, %f531;
	abs.f32 	%f533, %f516;
	setp.gt.f32 	%p251, %f533, 0f43180000;
	setp.lt.f32 	%p252, %f516, 0f00000000;
	selp.f32 	%f534, 0f00000000, 0f7F800000, %p252;
	selp.f32 	%f69, %f534, %f532, %p251;
	mov.f32 	%f804, 0f3F800000;
	@%p241 bra 	$L__BB0_300;
	setp.nan.f32 	%p253, %f62, %f62;
	@%p253 bra 	$L__BB0_299;
	setp.eq.f32 	%p254, %f61, 0f00000000;
	setp.eq.f32 	%p255, %f62, 0f7F800000;
	add.f32 	%f535, %f61, %f61;
	selp.f32 	%f536, %f535, %f69, %p255;
	selp.f32 	%f804, %f535, %f536, %p254;
	bra.uni 	$L__BB0_300;
$L__BB0_299:
	mov.f32 	%f537, 0f40400000;
	add.rn.f32 	%f804, %f61, %f537;
$L__BB0_300:
	sub.f32 	%f538, %f803, %f804;
	mul.f32 	%f539, %f538, 0f40800000;
	fma.rn.f32 	%f802, %f2, %f539, %f802;
$L__BB0_301:
	add.s32 	%r2906, %r2906, 1;
	setp.ne.s32 	%p256, %r2906, %r1106;
	@%p256 bra 	$L__BB0_288;
	sub.f32 	%f75, %f58, %f4;
	abs.f32 	%f76, %f75;
	setp.eq.f32 	%p257, %f75, 0f3F800000;
	mov.f32 	%f806, 0f3F800000;
	@%p257 bra 	$L__BB0_307;
	setp.nan.f32 	%p258, %f76, %f76;
	@%p258 bra 	$L__BB0_306;
	abs.f32 	%f541, %f75;
	setp.lt.f32 	%p259, %f541, 0f00800000;
	mul.f32 	%f543, %f541, 0f4B800000;
	selp.f32 	%f544, %f543, %f541, %p259;
	mov.b32 	%r2208, %f544;
	add.s32 	%r2209, %r2208, -1060439283;
	and.b32  	%r2210, %r2209, -8388608;
	sub.s32 	%r2211, %r2208, %r2210;
	mov.b32 	%f545, %r2211;
	cvt.rn.f32.s32 	%f546, %r2210;
	selp.f32 	%f547, 0fC1C00000, 0f00000000, %p259;
	fma.rn.f32 	%f548, %f546, 0f34000000, %f547;
	add.f32 	%f549, %f545, 0fBF800000;
	add.f32 	%f550, %f545, 0f3F800000;
	rcp.approx.ftz.f32 	%f551, %f550;
	add.f32 	%f552, %f549, %f549;
	mul.f32 	%f553, %f552, %f551;
	mul.f32 	%f554, %f553, %f553;
	neg.f32 	%f555, %f553;
	sub.f32 	%f556, %f549, %f553;
	add.f32 	%f557, %f556, %f556;
	fma.rn.f32 	%f558, %f555, %f549, %f557;
	mul.rn.f32 	%f559, %f551, %f558;
	fma.rn.f32 	%f560, %f554, 0f3A2C32E4, 0f3B52E7DB;
	fma.rn.f32 	%f561, %f560, %f554, 0f3C93BB73;
	fma.rn.f32 	%f562, %f561, %f554, 0f3DF6384F;
	mul.rn.f32 	%f563, %f562, %f554;
	fma.rn.f32 	%f564, %f553, 0f3FB8AA3B, %f548;
	mul.f32 	%f565, %f563, 0f40400000;
	sub.f32 	%f566, %f548, %f564;
	fma.rn.f32 	%f567, %f553, 0f3FB8AA3B, %f566;
	fma.rn.f32 	%f568, %f559, 0f3FB8AA3B, %f567;
	fma.rn.f32 	%f569, %f553, 0f32A55E34, %f568;
	fma.rn.f32 	%f570, %f565, %f559, %f569;
	fma.rn.f32 	%f571, %f563, %f553, %f570;
	add.rn.f32 	%f572, %f564, %f571;
	mov.f32 	%f573, 0f40000000;
	mul.rn.f32 	%f574, %f572, %f573;
	cvt.rni.f32.f32 	%f575, %f574;
	sub.f32 	%f576, %f574, %f575;
	neg.f32 	%f577, %f574;
	fma.rn.f32 	%f578, %f572, 0f40000000, %f577;
	neg.f32 	%f579, %f564;
	add.rn.f32 	%f580, %f572, %f579;
	neg.f32 	%f581, %f580;
	add.rn.f32 	%f582, %f571, %f581;
	fma.rn.f32 	%f583, %f582, 0f40000000, %f578;
	add.f32 	%f584, %f576, %f583;
	setp.gt.f32 	%p260, %f575, 0f00000000;
	selp.b32 	%r2212, 0, -2097152000, %p260;
	setp.neu.f32 	%p261, %f75, 0f00000000;
	setp.neu.f32 	%p262, %f541, 0f7F800000;
	setp.lt.f32 	%p263, %f574, 0f00000000;
	selp.f32 	%f585, 0f00000000, 0f7F800000, %p263;
	abs.f32 	%f586, %f574;
	setp.gt.f32 	%p264, %f586, 0f43180000;
	cvt.rzi.s32.f32 	%r2213, %f575;
	shl.b32 	%r2214, %r2213, 23;
	sub.s32 	%r2215, %r2214, %r2212;
	mov.b32 	%f587, %r2215;
	add.s32 	%r2216, %r2212, 2130706432;
	mov.b32 	%f588, %r2216;
	fma.rn.f32 	%f589, %f584, 0f391FCB8E, 0f3AAF85ED;
	fma.rn.f32 	%f590, %f589, %f584, 0f3C1D9856;
	fma.rn.f32 	%f591, %f590, %f584, 0f3D6357BB;
	fma.rn.f32 	%f592, %f591, %f584, 0f3E75FDEC;
	fma.rn.f32 	%f593, %f592, %f584, 0f3F317218;
	fma.rn.f32 	%f594, %f593, %f584, 0f3F800000;
	mul.f32 	%f595, %f594, %f588;
	mul.f32 	%f596, %f595, %f587;
	selp.f32 	%f806, %f585, %f596, %p264;
	and.pred  	%p265, %p261, %p262;
	@%p265 bra 	$L__BB0_307;
	add.f32 	%f597, %f75, %f75;
	mov.b32 	%r2217, %f597;
	and.b32  	%r2218, %r2217, 2147483647;
	mov.b32 	%f806, %r2218;
	bra.uni 	$L__BB0_307;
$L__BB0_306:
	mov.f32 	%f598, 0f40000000;
	add.rn.f32 	%f806, %f75, %f598;
$L__BB0_307:
	neg.f32 	%f600, %f806;
	div.rn.f32 	%f601, %f600, %f5;
	fma.rn.f32 	%f602, %f601, 0f3BBB989D, 0f3F000000;
	cvt.sat.f32.f32 	%f603, %f602;
	mov.f32 	%f604, 0f4B400001;
	mov.f32 	%f605, 0f437C0000;
	fma.rm.f32 	%f606, %f603, %f605, %f604;
	add.f32 	%f607, %f606, 0fCB40007F;
	neg.f32 	%f608, %f607;
	fma.rn.f32 	%f609, %f601, 0f3FB8AA3B, %f608;
	fma.rn.f32 	%f610, %f601, 0f32A57060, %f609;
	mov.b32 	%r2219, %f606;
	shl.b32 	%r2220, %r2219, 23;
	mov.b32 	%f611, %r2220;
	ex2.approx.ftz.f32 	%f612, %f610;
	mul.f32 	%f613, %f612, %f611;
	mul.f32 	%f81, %f3, %f613;
	sub.f32 	%f82, %f58, %f7;
	abs.f32 	%f83, %f82;
	setp.eq.f32 	%p266, %f82, 0f3F800000;
	mov.f32 	%f807, 0f3F800000;
	@%p266 bra 	$L__BB0_312;
	setp.nan.f32 	%p267, %f83, %f83;
	@%p267 bra 	$L__BB0_311;
	abs.f32 	%f614, %f82;
	setp.lt.f32 	%p268, %f614, 0f00800000;
	mul.f32 	%f616, %f614, 0f4B800000;
	selp.f32 	%f617, %f616, %f614, %p268;
	mov.b32 	%r2221, %f617;
	add.s32 	%r2222, %r2221, -1060439283;
	and.b32  	%r2223, %r2222, -8388608;
	sub.s32 	%r2224, %r2221, %r2223;
	mov.b32 	%f618, %r2224;
	cvt.rn.f32.s32 	%f619, %r2223;
	selp.f32 	%f620, 0fC1C00000, 0f00000000, %p268;
	fma.rn.f32 	%f621, %f619, 0f34000000, %f620;
	add.f32 	%f622, %f618, 0fBF800000;
	add.f32 	%f623, %f618, 0f3F800000;
	rcp.approx.ftz.f32 	%f624, %f623;
	add.f32 	%f625, %f622, %f622;
	mul.f32 	%f626, %f625, %f624;
	mul.f32 	%f627, %f626, %f626;
	neg.f32 	%f628, %f626;
	sub.f32 	%f629, %f622, %f626;
	add.f32 	%f630, %f629, %f629;
	fma.rn.f32 	%f631, %f628, %f622, %f630;
	mul.rn.f32 	%f632, %f624, %f631;
	fma.rn.f32 	%f633, %f627, 0f3A2C32E4, 0f3B52E7DB;
	fma.rn.f32 	%f634, %f633, %f627, 0f3C93BB73;
	fma.rn.f32 	%f635, %f634, %f627, 0f3DF6384F;
	mul.rn.f32 	%f636, %f635, %f627;
	fma.rn.f32 	%f637, %f626, 0f3FB8AA3B, %f621;
	mul.f32 	%f638, %f636, 0f40400000;
	sub.f32 	%f639, %f621, %f637;
	fma.rn.f32 	%f640, %f626, 0f3FB8AA3B, %f639;
	fma.rn.f32 	%f641, %f632, 0f3FB8AA3B, %f640;
	fma.rn.f32 	%f642, %f626, 0f32A55E34, %f641;
	fma.rn.f32 	%f643, %f638, %f632, %f642;
	fma.rn.f32 	%f644, %f636, %f626, %f643;
	add.rn.f32 	%f645, %f637, %f644;
	mov.f32 	%f646, 0f40000000;
	mul.rn.f32 	%f647, %f645, %f646;
	cvt.rni.f32.f32 	%f648, %f647;
	sub.f32 	%f649, %f647, %f648;
	neg.f32 	%f650, %f647;
	fma.rn.f32 	%f651, %f645, 0f40000000, %f650;
	neg.f32 	%f652, %f637;
	add.rn.f32 	%f653, %f645, %f652;
	neg.f32 	%f654, %f653;
	add.rn.f32 	%f655, %f644, %f654;
	fma.rn.f32 	%f656, %f655, 0f40000000, %f651;
	add.f32 	%f657, %f649, %f656;
	setp.gt.f32 	%p269, %f648, 0f00000000;
	selp.b32 	%r2225, 0, -2097152000, %p269;
	setp.neu.f32 	%p270, %f82, 0f00000000;
	setp.neu.f32 	%p271, %f614, 0f7F800000;
	setp.lt.f32 	%p272, %f647, 0f00000000;
	selp.f32 	%f658, 0f00000000, 0f7F800000, %p272;
	abs.f32 	%f659, %f647;
	setp.gt.f32 	%p273, %f659, 0f43180000;
	cvt.rzi.s32.f32 	%r2226, %f648;
	shl.b32 	%r2227, %r2226, 23;
	sub.s32 	%r2228, %r2227, %r2225;
	mov.b32 	%f660, %r2228;
	add.s32 	%r2229, %r2225, 2130706432;
	mov.b32 	%f661, %r2229;
	fma.rn.f32 	%f662, %f657, 0f391FCB8E, 0f3AAF85ED;
	fma.rn.f32 	%f663, %f662, %f657, 0f3C1D9856;
	fma.rn.f32 	%f664, %f663, %f657, 0f3D6357BB;
	fma.rn.f32 	%f665, %f664, %f657, 0f3E75FDEC;
	fma.rn.f32 	%f666, %f665, %f657, 0f3F317218;
	fma.rn.f32 	%f667, %f666, %f657, 0f3F800000;
	mul.f32 	%f668, %f667, %f661;
	mul.f32 	%f669, %f668, %f660;
	selp.f32 	%f807, %f658, %f669, %p273;
	and.pred  	%p274, %p270, %p271;
	@%p274 bra 	$L__BB0_312;
	add.f32 	%f670, %f82, %f82;
	mov.b32 	%r2230, %f670;
	and.b32  	%r2231, %r2230, 2147483647;
	mov.b32 	%f807, %r2231;
	bra.uni 	$L__BB0_312;
$L__BB0_311:
	mov.f32 	%f671, 0f40000000;
	add.rn.f32 	%f807, %f82, %f671;
$L__BB0_312:
	neg.f32 	%f673, %f807;
	div.rn.f32 	%f674, %f673, %f8;
	fma.rn.f32 	%f675, %f674, 0f3BBB989D, 0f3F000000;
	cvt.sat.f32.f32 	%f676, %f675;
	mov.f32 	%f677, 0f4B400001;
	mov.f32 	%f678, 0f437C0000;
	fma.rm.f32 	%f679, %f676, %f678, %f677;
	add.f32 	%f680, %f679, 0fCB40007F;
	neg.f32 	%f681, %f680;
	fma.rn.f32 	%f682, %f674, 0f3FB8AA3B, %f681;
	fma.rn.f32 	%f683, %f674, 0f32A57060, %f682;
	mov.b32 	%r2232, %f679;
	shl.b32 	%r2233, %r2232, 23;
	mov.b32 	%f684, %r2233;
	ex2.approx.ftz.f32 	%f685, %f683;
	mul.f32 	%f686, %f685, %f684;
	mul.f32 	%f687, %f6, %f686;
	mov.f32 	%f688, 0f00000000;
	sub.f32 	%f689, %f688, %f81;
	sub.f32 	%f88, %f689, %f687;
	sub.f32 	%f89, %f58, %f10;
	abs.f32 	%f90, %f89;
	setp.eq.f32 	%p275, %f89, 0f3F800000;
	mov.f32 	%f808, 0f3F800000;
	@%p275 bra 	$L__BB0_317;
	setp.nan.f32 	%p276, %f90, %f90;
	@%p276 bra 	$L__BB0_316;
	abs.f32 	%f690, %f89;
	setp.lt.f32 	%p277, %f690, 0f00800000;
	mul.f32 	%f692, %f690, 0f4B800000;
	selp.f32 	%f693, %f692, %f690, %p277;
	mov.b32 	%r2234, %f693;
	add.s32 	%r2235, %r2234, -1060439283;
	and.b32  	%r2236, %r2235, -8388608;
	sub.s32 	%r2237, %r2234, %r2236;
	mov.b32 	%f694, %r2237;
	cvt.rn.f32.s32 	%f695, %r2236;
	selp.f32 	%f696, 0fC1C00000, 0f00000000, %p277;
	fma.rn.f32 	%f697, %f695, 0f34000000, %f696;
	add.f32 	%f698, %f694, 0fBF800000;
	add.f32 	%f699, %f694, 0f3F800000;
	rcp.approx.ftz.f32 	%f700, %f699;
	add.f32 	%f701, %f698, %f698;
	mul.f32 	%f702, %f701, %f700;
	mul.f32 	%f703, %f702, %f702;
	neg.f32 	%f704, %f702;
	sub.f32 	%f705, %f698, %f702;
	add.f32 	%f706, %f705, %f705;
	fma.rn.f32 	%f707, %f704, %f698, %f706;
	mul.rn.f32 	%f708, %f700, %f707;
	fma.rn.f32 	%f709, %f703, 0f3A2C32E4, 0f3B52E7DB;
	fma.rn.f32 	%f710, %f709, %f703, 0f3C93BB73;
	fma.rn.f32 	%f711, %f710, %f703, 0f3DF6384F;
	mul.rn.f32 	%f712, %f711, %f703;
	fma.rn.f32 	%f713, %f702, 0f3FB8AA3B, %f697;
	mul.f32 	%f714, %f712, 0f40400000;
	sub.f32 	%f715, %f697, %f713;
	fma.rn.f32 	%f716, %f702, 0f3FB8AA3B, %f715;
	fma.rn.f32 	%f717, %f708, 0f3FB8AA3B, %f716;
	fma.rn.f32 	%f718, %f702, 0f32A55E34, %f717;
	fma.rn.f32 	%f719, %f714, %f708, %f718;
	fma.rn.f32 	%f720, %f712, %f702, %f719;
	add.rn.f32 	%f721, %f713, %f720;
	mov.f32 	%f722, 0f40000000;
	mul.rn.f32 	%f723, %f721, %f722;
	cvt.rni.f32.f32 	%f724, %f723;
	sub.f32 	%f725, %f723, %f724;
	neg.f32 	%f726, %f723;
	fma.rn.f32 	%f727, %f721, 0f40000000, %f726;
	neg.f32 	%f728, %f713;
	add.rn.f32 	%f729, %f721, %f728;
	neg.f32 	%f730, %f729;
	add.rn.f32 	%f731, %f720, %f730;
	fma.rn.f32 	%f732, %f731, 0f40000000, %f727;
	add.f32 	%f733, %f725, %f732;
	setp.gt.f32 	%p278, %f724, 0f00000000;
	selp.b32 	%r2238, 0, -2097152000, %p278;
	setp.neu.f32 	%p279, %f89, 0f00000000;
	setp.neu.f32 	%p280, %f690, 0f7F800000;
	setp.lt.f32 	%p281, %f723, 0f00000000;
	selp.f32 	%f734, 0f00000000, 0f7F800000, %p281;
	abs.f32 	%f735, %f723;
	setp.gt.f32 	%p282, %f735, 0f43180000;
	cvt.rzi.s32.f32 	%r2239, %f724;
	shl.b32 	%r2240, %r2239, 23;
	sub.s32 	%r2241, %r2240, %r2238;
	mov.b32 	%f736, %r2241;
	add.s32 	%r2242, %r2238, 2130706432;
	mov.b32 	%f737, %r2242;
	fma.rn.f32 	%f738, %f733, 0f391FCB8E, 0f3AAF85ED;
	fma.rn.f32 	%f739, %f738, %f733, 0f3C1D9856;
	fma.rn.f32 	%f740, %f739, %f733, 0f3D6357BB;
	fma.rn.f32 	%f741, %f740, %f733, 0f3E75FDEC;
	fma.rn.f32 	%f742, %f741, %f733, 0f3F317218;
	fma.rn.f32 	%f743, %f742, %f733, 0f3F800000;
	mul.f32 	%f744, %f743, %f737;
	mul.f32 	%f745, %f744, %f736;
	selp.f32 	%f808, %f734, %f745, %p282;
	and.pred  	%p283, %p279, %p280;
	@%p283 bra 	$L__BB0_317;
	add.f32 	%f746, %f89, %f89;
	mov.b32 	%r2243, %f746;
	and.b32  	%r2244, %r2243, 2147483647;
	mov.b32 	%f808, %r2244;
	bra.uni 	$L__BB0_317;
$L__BB0_316:
	mov.f32 	%f747, 0f40000000;
	add.rn.f32 	%f808, %f89, %f747;
$L__BB0_317:
	neg.f32 	%f748, %f808;
	div.rn.f32 	%f749, %f748, %f11;
	fma.rn.f32 	%f750, %f749, 0f3BBB989D, 0f3F000000;
	cvt.sat.f32.f32 	%f751, %f750;
	mov.f32 	%f752, 0f4B400001;
	mov.f32 	%f753, 0f437C0000;
	fma.rm.f32 	%f754, %f751, %f753, %f752;
	add.f32 	%f755, %f754, 0fCB40007F;
	neg.f32 	%f756, %f755;
	fma.rn.f32 	%f757, %f749, 0f3FB8AA3B, %f756;
	fma.rn.f32 	%f758, %f749, 0f32A57060, %f757;
	mov.b32 	%r2245, %f754;
	shl.b32 	%r2246, %r2245, 23;
	mov.b32 	%f759, %r2246;
	ex2.approx.ftz.f32 	%f760, %f758;
	mul.f32 	%f761, %f760, %f759;
	mul.f32 	%f762, %f9, %f761;
	sub.f32 	%f809, %f88, %f762;
	setp.gtu.f32 	%p284, %f58, 0f3F800000;
	@%p284 bra 	$L__BB0_319;
	{ // callseq 2, 0
	.param .b64 retval0;
	call.uni (retval0), 
	__internal_accurate_pow, 
	(
	);
	ld.param.f64 	%fd15, [retval0];
	} // callseq 2
	neg.f64 	%fd17, %fd15;
	selp.f64 	%fd18, %fd17, %fd15, %p1;
	cvt.rn.f32.f64 	%f809, %fd18;
$L__BB0_319:
	add.f32 	%f810, %f802, %f809;
$L__BB0_320:
	add.s32 	%r2247, %r2894, 1;
	cvt.rn.f32.s32 	%f763, %r2247;
	ld.const.f32 	%f764, [z];
	mul.f32 	%f765, %f764, %f1;
	div.rn.f32 	%f766, %f765, %f763;
	fma.rn.f32 	%f767, %f810, 0fBBBB989D, 0f3F000000;
	cvt.sat.f32.f32 	%f768, %f767;
	mov.f32 	%f769, 0f4B400001;
	mov.f32 	%f770, 0f437C0000;
	fma.rm.f32 	%f771, %f768, %f770, %f769;
	add.f32 	%f772, %f771, 0fCB40007F;
	neg.f32 	%f773, %f772;
	fma.rn.f32 	%f774, %f810, 0fBFB8AA3B, %f773;
	fma.rn.f32 	%f775, %f810, 0fB2A57060, %f774;
	mov.b32 	%r2248, %f771;
	shl.b32 	%r2249, %r2248, 23;
	mov.b32 	%f776, %r2249;
	ex2.approx.ftz.f32 	%f777, %f775;
	mul.f32 	%f778, %f777, %f776;
	mul.f32 	%f100, %f766, %f778;
	setp.gt.f32 	%p285, %f100, 0f3F800000;
	@%p285 bra 	$L__BB0_323;
	setp.geu.f32 	%p286, %f14, %f100;
	mov.u32 	%r2605, %r2900;
	mov.u32 	%r2606, %r2901;
	mov.u32 	%r2607, %r2902;
	mov.u32 	%r2608, %r2903;
	@%p286 bra 	$L__BB0_324;
	mov.b32 	%r2250, 1;
	st.global.u32 	[%rd27], %r2250;
	mov.u32 	%r2605, %r2900;
	mov.u32 	%r2606, %r2901;
	mov.u32 	%r2607, %r2902;
	mov.u32 	%r2608, %r2903;
	bra.uni 	$L__BB0_324;
$L__BB0_323:
	mov.b32 	%r2251, 1;
	st.global.u32 	[%rd27], %r2251;
	mov.u32 	%r2605, %r2900;
	mov.u32 	%r2606, %r2901;
	mov.u32 	%r2607, %r2902;
	mov.u32 	%r2608, %r2903;
$L__BB0_324:
	add.s32 	%r2891, %r2891, 1;
	setp.eq.s32 	%p287, %r2891, %r1101;
	@%p287 bra 	$L__BB0_325;
	bra.uni 	$L__BB0_236;
$L__BB0_325:
	@%p146 bra 	$L__BB0_326;
	bra.uni 	$L__BB0_346;
$L__BB0_326:
	setp.lt.s32 	%p289, %r1102, 4;
	mov.b32 	%r2927, 0;
	@%p289 bra 	$L__BB0_337;
	mov.b32 	%r2913, 0;
$L__BB0_328:
	mul.wide.u32 	%rd125, %r2913, 4;
	add.s64 	%rd28, %rd21, %rd125;
	add.s64 	%rd29, %rd22, %rd125;
	ld.global.u32 	%r2254, [%rd29];
	setp.ne.s32 	%p290, %r2254, 1;
	@%p290 bra 	$L__BB0_330;
	ld.global.f32 	%f779, [%rd28];
	div.rn.f32 	%f780, %f779, %f12;
	cvt.rni.s32.f32 	%r2255, %f780;
	rem.s32 	%r2256, %r2255, %r1104;
	add.s32 	%r2257, %r1105, %r2256;
	mul.wide.s32 	%rd126, %r2257, 4;
	add.s64 	%rd127, %rd1, %rd126;
	ld.global.u32 	%r2258, [%rd127];
	add.s32 	%r2259, %r2258, 1;
	st.global.u32 	[%rd127], %r2259;
$L__BB0_330:
	ld.global.u32 	%r2260, [%rd29+4];
	setp.ne.s32 	%p291, %r2260, 1;
	@%p291 bra 	$L__BB0_332;
	ld.global.f32 	%f781, [%rd28+4];
	div.rn.f32 	%f782, %f781, %f12;
	cvt.rni.s32.f32 	%r2261, %f782;
	rem.s32 	%r2262, %r2261, %r1104;
	add.s32 	%r2263, %r1105, %r2262;
	mul.wide.s32 	%rd128, %r2263, 4;
	add.s64 	%rd129, %rd1, %rd128;
	ld.global.u32 	%r2264, [%rd129];
	add.s32 	%r2265, %r2264, 1;
	st.global.u32 	[%rd129], %r2265;
$L__BB0_332:
	ld.global.u32 	%r2266, [%rd29+8];
	setp.ne.s32 	%p292, %r2266, 1;
	@%p292 bra 	$L__BB0_334;
	ld.global.f32 	%f783, [%rd28+8];
	div.rn.f32 	%f784, %f783, %f12;
	cvt.rni.s32.f32 	%r2267, %f784;
	rem.s32 	%r2268, %r2267, %r1104;
	add.s32 	%r2269, %r1105, %r2268;
	mul.wide.s32 	%rd130, %r2269, 4;
	add.s64 	%rd131, %rd1, %rd130;
	ld.global.u32 	%r2270, [%rd131];
	add.s32 	%r2271, %r2270, 1;
	st.global.u32 	[%rd131], %r2271;
$L__BB0_334:
	ld.global.f32 	%f785, [%rd28+12];
	div.rn.f32 	%f786, %f785, %f12;
	cvt.rni.s32.f32 	%r1166, %f786;
	ld.global.u32 	%r2272, [%rd29+12];
	setp.ne.s32 	%p293, %r2272, 1;
	@%p293 bra 	$L__BB0_336;
	rem.s32 	%r2273, %r1166, %r1104;
	add.s32 	%r2274, %r1105, %r2273;
	mul.wide.s32 	%rd132, %r2274, 4;
	add.s64 	%rd133, %rd1, %rd132;
	ld.global.u32 	%r2275, [%rd133];
	add.s32 	%r2276, %r2275, 1;
	st.global.u32 	[%rd133], %r2276;
$L__BB0_336:
	add.s32 	%r2913, %r2913, 4;
	and.b32  	%r2927, %r1106, 2147483644;
	setp.eq.s32 	%p294, %r2913, %r2927;
	@%p294 bra 	$L__BB0_337;
	bra.uni 	$L__BB0_328;
$L__BB0_337:
	and.b32  	%r1196, %r1106, 3;
	setp.eq.s32 	%p295, %r1196, 0;
	@%p295 bra 	$L__BB0_346;
	mul.wide.u32 	%rd134, %r2927, 4;
	add.s64 	%rd34, %rd21, %rd134;
	add.s64 	%rd35, %rd22, %rd134;
	ld.global.u32 	%r2277, [%rd35];
	setp.ne.s32 	%p296, %r2277, 1;
	@%p296 bra 	$L__BB0_340;
	ld.global.f32 	%f787, [%rd34];
	div.rn.f32 	%f788, %f787, %f12;
	cvt.rni.s32.f32 	%r2278, %f788;
	rem.s32 	%r2279, %r2278, %r1104;
	add.s32 	%r2280, %r1105, %r2279;
	mul.wide.s32 	%rd135, %r2280, 4;
	add.s64 	%rd136, %rd1, %rd135;
	ld.global.u32 	%r2281, [%rd136];
	add.s32 	%r2282, %r2281, 1;
	st.global.u32 	[%rd136], %r2282;
$L__BB0_340:
	setp.eq.s32 	%p297, %r1196, 1;
	@%p297 bra 	$L__BB0_346;
	ld.global.u32 	%r2283, [%rd35+4];
	setp.ne.s32 	%p298, %r2283, 1;
	@%p298 bra 	$L__BB0_343;
	ld.global.f32 	%f789, [%rd34+4];
	div.rn.f32 	%f790, %f789, %f12;
	cvt.rni.s32.f32 	%r2284, %f790;
	rem.s32 	%r2285, %r2284, %r1104;
	add.s32 	%r2286, %r1105, %r2285;
	mul.wide.s32 	%rd137, %r2286, 4;
	add.s64 	%rd138, %rd1, %rd137;
	ld.global.u32 	%r2287, [%rd138];
	add.s32 	%r2288, %r2287, 1;
	st.global.u32 	[%rd138], %r2288;
$L__BB0_343:
	setp.eq.s32 	%p299, %r1196, 2;
	@%p299 bra 	$L__BB0_346;
	ld.global.f32 	%f791, [%rd34+8];
	div.rn.f32 	%f792, %f791, %f12;
	cvt.rni.s32.f32 	%r1197, %f792;
	ld.global.u32 	%r2289, [%rd35+8];
	setp.ne.s32 	%p300, %r2289, 1;
	@%p300 bra 	$L__BB0_346;
	rem.s32 	%r2290, %r1197, %r1104;
	add.s32 	%r2291, %r1105, %r2290;
	mul.wide.s32 	%rd139, %r2291, 4;
	add.s64 	%rd140, %rd1, %rd139;
	ld.global.u32 	%r2292, [%rd140];
	add.s32 	%r2293, %r2292, 1;
	st.global.u32 	[%rd140], %r2293;
$L__BB0_346:
	add.s32 	%r2884, %r2884, 1;
	setp.eq.s32 	%p301, %r2884, %r1100;
	@%p301 bra 	$L__BB0_403;
	bra.uni 	$L__BB0_235;
$L__BB0_347:
	setp.lt.s32 	%p170, %r1102, 5;
	mov.b32 	%r2914, 1;
	@%p170 bra 	$L__BB0_350;
	mov.b32 	%r2896, 1;
$L__BB0_349:
	mul.wide.u32 	%rd106, %r2896, 4;
	add.s64 	%rd107, %rd20, %rd106;
	ld.global.u32 	%r2094, [%rd107+-4];
	ld.global.u32 	%r2095, [%rd107];
	add.s32 	%r2096, %r2095, %r2094;
	st.global.u32 	[%rd107], %r2096;
	ld.global.u32 	%r2097, [%rd107+4];
	add.s32 	%r2098, %r2097, %r2096;
	st.global.u32 	[%rd107+4], %r2098;
	ld.global.u32 	%r2099, [%rd107+8];
	add.s32 	%r2100, %r2099, %r2098;
	st.global.u32 	[%rd107+8], %r2100;
	ld.global.u32 	%r2101, [%rd107+12];
	add.s32 	%r2102, %r2101, %r2100;
	st.global.u32 	[%rd107+12], %r2102;
	add.s32 	%r2914, %r2896, 4;
	add.s32 	%r2103, %r2896, 3;
	setp.eq.s32 	%p171, %r2103, %r1112;
	mov.u32 	%r2896, %r2914;
	@%p171 bra 	$L__BB0_350;
	bra.uni 	$L__BB0_349;
$L__BB0_350:
	setp.eq.s32 	%p172, %r1111, 0;
	@%p172 bra 	$L__BB0_240;
	setp.eq.s32 	%p173, %r1111, 1;
	mul.wide.s32 	%rd108, %r2914, 4;
	add.s64 	%rd30, %rd20, %rd108;
	ld.global.u32 	%r2104, [%rd30+-4];
	ld.global.u32 	%r2105, [%rd30];
	add.s32 	%r1171, %r2105, %r2104;
	st.global.u32 	[%rd30], %r1171;
	@%p173 bra 	$L__BB0_240;
	setp.eq.s32 	%p174, %r1111, 2;
	ld.global.u32 	%r2106, [%rd30+4];
	add.s32 	%r1172, %r2106, %r1171;
	st.global.u32 	[%rd30+4], %r1172;
	@%p174 bra 	$L__BB0_240;
	ld.global.u32 	%r2107, [%rd30+8];
	add.s32 	%r2108, %r2107, %r1172;
	st.global.u32 	[%rd30+8], %r2108;
	bra.uni 	$L__BB0_240;
$L__BB0_354:
	setp.lt.u32 	%p160, %r1102, 16;
	mov.b32 	%r2916, 0;
	@%p160 bra 	$L__BB0_357;
	mov.b32 	%r2895, 0;
$L__BB0_356:
	.pragma "nounroll";
	mul.wide.u32 	%rd96, %r2895, 4;
	add.s64 	%rd97, %rd22, %rd96;
	ld.global.u32 	%r2059, [%rd97];
	add.s64 	%rd98, %rd20, %rd96;
	st.global.u32 	[%rd98], %r2059;
	ld.global.u32 	%r2060, [%rd97+4];
	st.global.u32 	[%rd98+4], %r2060;
	ld.global.u32 	%r2061, [%rd97+8];
	st.global.u32 	[%rd98+8], %r2061;
	ld.global.u32 	%r2062, [%rd97+12];
	st.global.u32 	[%rd98+12], %r2062;
	ld.global.u32 	%r2063, [%rd97+16];
	st.global.u32 	[%rd98+16], %r2063;
	ld.global.u32 	%r2064, [%rd97+20];
	st.global.u32 	[%rd98+20], %r2064;
	ld.global.u32 	%r2065, [%rd97+24];
	st.global.u32 	[%rd98+24], %r2065;
	ld.global.u32 	%r2066, [%rd97+28];
	st.global.u32 	[%rd98+28], %r2066;
	ld.global.u32 	%r2067, [%rd97+32];
	st.global.u32 	[%rd98+32], %r2067;
	ld.global.u32 	%r2068, [%rd97+36];
	st.global.u32 	[%rd98+36], %r2068;
	ld.global.u32 	%r2069, [%rd97+40];
	st.global.u32 	[%rd98+40], %r2069;
	ld.global.u32 	%r2070, [%rd97+44];
	st.global.u32 	[%rd98+44], %r2070;
	ld.global.u32 	%r2071, [%rd97+48];
	st.global.u32 	[%rd98+48], %r2071;
	ld.global.u32 	%r2072, [%rd97+52];
	st.global.u32 	[%rd98+52], %r2072;
	ld.global.u32 	%r2073, [%rd97+56];
	st.global.u32 	[%rd98+56], %r2073;
	ld.global.u32 	%r2074, [%rd97+60];
	st.global.u32 	[%rd98+60], %r2074;
	add.s32 	%r2895, %r2895, 16;
	setp.eq.s32 	%p161, %r2895, %r1109;
	mov.u32 	%r2916, %r1109;
	@%p161 bra 	$L__BB0_357;
	bra.uni 	$L__BB0_356;
$L__BB0_357:
	setp.eq.s32 	%p162, %r1107, 0;
	@%p162 bra 	$L__BB0_239;
	add.s32 	%r2075, %r1107, -1;
	setp.lt.u32 	%p163, %r2075, 7;
	@%p163 bra 	$L__BB0_360;
	mul.wide.u32 	%rd99, %r2916, 4;
	add.s64 	%rd100, %rd22, %rd99;
	ld.global.u32 	%r2076, [%rd100];
	add.s64 	%rd101, %rd20, %rd99;
	st.global.u32 	[%rd101], %r2076;
	ld.global.u32 	%r2077, [%rd100+4];
	st.global.u32 	[%rd101+4], %r2077;
	ld.global.u32 	%r2078, [%rd100+8];
	st.global.u32 	[%rd101+8], %r2078;
	ld.global.u32 	%r2079, [%rd100+12];
	st.global.u32 	[%rd101+12], %r2079;
	ld.global.u32 	%r2080, [%rd100+16];
	st.global.u32 	[%rd101+16], %r2080;
	ld.global.u32 	%r2081, [%rd100+20];
	st.global.u32 	[%rd101+20], %r2081;
	ld.global.u32 	%r2082, [%rd100+24];
	st.global.u32 	[%rd101+24], %r2082;
	ld.global.u32 	%r2083, [%rd100+28];
	st.global.u32 	[%rd101+28], %r2083;
	add.s32 	%r2916, %r2916, 8;
$L__BB0_360:
	setp.eq.s32 	%p164, %r1108, 0;
	@%p164 bra 	$L__BB0_239;
	add.s32 	%r2084, %r1108, -1;
	setp.lt.u32 	%p165, %r2084, 3;
	@%p165 bra 	$L__BB0_363;
	mul.wide.u32 	%rd102, %r2916, 4;
	add.s64 	%rd103, %rd22, %rd102;
	ld.global.u32 	%r2085, [%rd103];
	add.s64 	%rd104, %rd20, %rd102;
	st.global.u32 	[%rd104], %r2085;
	ld.global.u32 	%r2086, [%rd103+4];
	st.global.u32 	[%rd104+4], %r2086;
	ld.global.u32 	%r2087, [%rd103+8];
	st.global.u32 	[%rd104+8], %r2087;
	ld.global.u32 	%r2088, [%rd103+12];
	st.global.u32 	[%rd104+12], %r2088;
	add.s32 	%r2916, %r2916, 4;
$L__BB0_363:
	setp.eq.s32 	%p166, %r1110, 0;
	@%p166 bra 	$L__BB0_239;
	setp.eq.s32 	%p167, %r1110, 1;
	mul.wide.u32 	%rd105, %r2916, 4;
	add.s64 	%rd31, %rd22, %rd105;
	ld.global.u32 	%r2089, [%rd31];
	add.s64 	%rd32, %rd20, %rd105;
	st.global.u32 	[%rd32], %r2089;
	@%p167 bra 	$L__BB0_239;
	setp.eq.s32 	%p168, %r1110, 2;
	ld.global.u32 	%r2090, [%rd31+4];
	st.global.u32 	[%rd32+4], %r2090;
	@%p168 bra 	$L__BB0_239;
	ld.global.u32 	%r2091, [%rd31+8];
	st.global.u32 	[%rd32+8], %r2091;
	bra.uni 	$L__BB0_239;
$L__BB0_367:
	setp.lt.u32 	%p147, %r1102, 16;
	mov.b32 	%r2922, 0;
	mov.u32 	%r2894, %r2922;
	@%p147 bra 	$L__BB0_370;
	and.b32  	%r1989, %r1102, 2147483632;
	neg.s32 	%r2892, %r1989;
	mov.b32 	%r2894, 0;
	mov.u64 	%rd143, %rd23;
$L__BB0_369:
	.pragma "nounroll";
	ld.global.u32 	%r1990, [%rd143+-32];
	add.s32 	%r1991, %r1990, %r2894;
	ld.global.u32 	%r1992, [%rd143+-28];
	add.s32 	%r1993, %r1992, %r1991;
	ld.global.u32 	%r1994, [%rd143+-24];
	add.s32 	%r1995, %r1994, %r1993;
	ld.global.u32 	%r1996, [%rd143+-20];
	add.s32 	%r1997, %r1996, %r1995;
	ld.global.u32 	%r1998, [%rd143+-16];
	add.s32 	%r1999, %r1998, %r1997;
	ld.global.u32 	%r2000, [%rd143+-12];
	add.s32 	%r2001, %r2000, %r1999;
	ld.global.u32 	%r2002, [%rd143+-8];
	add.s32 	%r2003, %r2002, %r2001;
	ld.global.u32 	%r2004, [%rd143+-4];
	add.s32 	%r2005, %r2004, %r2003;
	ld.global.u32 	%r2006, [%rd143];
	add.s32 	%r2007, %r2006, %r2005;
	ld.global.u32 	%r2008, [%rd143+4];
	add.s32 	%r2009, %r2008, %r2007;
	ld.global.u32 	%r2010, [%rd143+8];
	add.s32 	%r2011, %r2010, %r2009;
	ld.global.u32 	%r2012, [%rd143+12];
	add.s32 	%r2013, %r2012, %r2011;
	ld.global.u32 	%r2014, [%rd143+16];
	add.s32 	%r2015, %r2014, %r2013;
	ld.global.u32 	%r2016, [%rd143+20];
	add.s32 	%r2017, %r2016, %r2015;
	ld.global.u32 	%r2018, [%rd143+24];
	add.s32 	%r2019, %r2018, %r2017;
	ld.global.u32 	%r2020, [%rd143+28];
	add.s32 	%r2894, %r2020, %r2019;
	add.s32 	%r2892, %r2892, 16;
	add.s64 	%rd143, %rd143, 64;
	setp.eq.s32 	%p148, %r2892, 0;
	mov.u32 	%r2922, %r1109;
	@%p148 bra 	$L__BB0_370;
	bra.uni 	$L__BB0_369;
$L__BB0_370:
	setp.eq.s32 	%p149, %r1107, 0;
	@%p149 bra 	$L__BB0_237;
	add.s32 	%r2022, %r1107, -1;
	setp.lt.u32 	%p150, %r2022, 7;
	@%p150 bra 	$L__BB0_373;
	mul.wide.u32 	%rd91, %r2922, 4;
	add.s64 	%rd92, %rd22, %rd91;
	ld.global.u32 	%r2023, [%rd92];
	add.s32 	%r2024, %r2023, %r2894;
	ld.global.u32 	%r2025, [%rd92+4];
	add.s32 	%r2026, %r2025, %r2024;
	ld.global.u32 	%r2027, [%rd92+8];
	add.s32 	%r2028, %r2027, %r2026;
	ld.global.u32 	%r2029, [%rd92+12];
	add.s32 	%r2030, %r2029, %r2028;
	ld.global.u32 	%r2031, [%rd92+16];
	add.s32 	%r2032, %r2031, %r2030;
	ld.global.u32 	%r2033, [%rd92+20];
	add.s32 	%r2034, %r2033, %r2032;
	ld.global.u32 	%r2035, [%rd92+24];
	add.s32 	%r2036, %r2035, %r2034;
	ld.global.u32 	%r2037, [%rd92+28];
	add.s32 	%r2894, %r2037, %r2036;
	add.s32 	%r2922, %r2922, 8;
$L__BB0_373:
	setp.eq.s32 	%p151, %r1108, 0;
	@%p151 bra 	$L__BB0_237;
	add.s32 	%r2039, %r1108, -1;
	setp.lt.u32 	%p152, %r2039, 3;
	@%p152 bra 	$L__BB0_376;
	mul.wide.u32 	%rd93, %r2922, 4;
	add.s64 	%rd94, %rd22, %rd93;
	ld.global.u32 	%r2040, [%rd94];
	add.s32 	%r2041, %r2040, %r2894;
	ld.global.u32 	%r2042, [%rd94+4];
	add.s32 	%r2043, %r2042, %r2041;
	ld.global.u32 	%r2044, [%rd94+8];
	add.s32 	%r2045, %r2044, %r2043;
	ld.global.u32 	%r2046, [%rd94+12];
	add.s32 	%r2894, %r2046, %r2045;
	add.s32 	%r2922, %r2922, 4;
$L__BB0_376:
	setp.eq.s32 	%p153, %r1110, 0;
	@%p153 bra 	$L__BB0_237;
	setp.eq.s32 	%p154, %r1110, 1;
	mul.wide.u32 	%rd95, %r2922, 4;
	add.s64 	%rd33, %rd22, %rd95;
	ld.global.u32 	%r2047, [%rd33];
	add.s32 	%r2894, %r2047, %r2894;
	@%p154 bra 	$L__BB0_237;
	setp.eq.s32 	%p155, %r1110, 2;
	ld.global.u32 	%r2048, [%rd33+4];
	add.s32 	%r2894, %r2048, %r2894;
	@%p155 bra 	$L__BB0_237;
	ld.global.u32 	%r2049, [%rd33+8];
	add.s32 	%r2894, %r2049, %r2894;
	bra.uni 	$L__BB0_237;
$L__BB0_380:
	setp.lt.s32 	%p132, %r1102, 1;
	@%p132 bra 	$L__BB0_403;
	and.b32  	%r1198, %r1102, 3;
	and.b32  	%r1199, %r1102, 2147483644;
	mov.b32 	%r2928, 0;
$L__BB0_382:
	setp.lt.u32 	%p133, %r1102, 4;
	mov.b32 	%r2930, 0;
	@%p133 bra 	$L__BB0_393;
	mov.b32 	%r2929, 0;
$L__BB0_384:
	mul.wide.u32 	%rd73, %r2929, 4;
	add.s64 	%rd36, %rd21, %rd73;
	add.s64 	%rd37, %rd22, %rd73;
	ld.global.u32 	%r1933, [%rd37];
	setp.ne.s32 	%p134, %r1933, 1;
	@%p134 bra 	$L__BB0_386;
	ld.global.f32 	%f107, [%rd36];
	div.rn.f32 	%f108, %f107, %f12;
	cvt.rni.s32.f32 	%r1934, %f108;
	rem.s32 	%r1935, %r1934, %r1104;
	add.s32 	%r1936, %r1105, %r1935;
	mul.wide.s32 	%rd74, %r1936, 4;
	add.s64 	%rd75, %rd1, %rd74;
	ld.global.u32 	%r1937, [%rd75];
	add.s32 	%r1938, %r1937, 1;
	st.global.u32 	[%rd75], %r1938;
$L__BB0_386:
	ld.global.u32 	%r1939, [%rd37+4];
	setp.ne.s32 	%p135, %r1939, 1;
	@%p135 bra 	$L__BB0_388;
	ld.global.f32 	%f109, [%rd36+4];
	div.rn.f32 	%f110, %f109, %f12;
	cvt.rni.s32.f32 	%r1940, %f110;
	rem.s32 	%r1941, %r1940, %r1104;
	add.s32 	%r1942, %r1105, %r1941;
	mul.wide.s32 	%rd76, %r1942, 4;
	add.s64 	%rd77, %rd1, %rd76;
	ld.global.u32 	%r1943, [%rd77];
	add.s32 	%r1944, %r1943, 1;
	st.global.u32 	[%rd77], %r1944;
$L__BB0_388:
	ld.global.u32 	%r1945, [%rd37+8];
	setp.ne.s32 	%p136, %r1945, 1;
	@%p136 bra 	$L__BB0_390;
	ld.global.f32 	%f111, [%rd36+8];
	div.rn.f32 	%f112, %f111, %f12;
	cvt.rni.s32.f32 	%r1946, %f112;
	rem.s32 	%r1947, %r1946, %r1104;
	add.s32 	%r1948, %r1105, %r1947;
	mul.wide.s32 	%rd78, %r1948, 4;
	add.s64 	%rd79, %rd1, %rd78;
	ld.global.u32 	%r1949, [%rd79];
	add.s32 	%r1950, %r1949, 1;
	st.global.u32 	[%rd79], %r1950;
$L__BB0_390:
	ld.global.f32 	%f113, [%rd36+12];
	div.rn.f32 	%f114, %f113, %f12;
	cvt.rni.s32.f32 	%r1202, %f114;
	ld.global.u32 	%r1951, [%rd37+12];
	setp.ne.s32 	%p137, %r1951, 1;
	@%p137 bra 	$L__BB0_392;
	rem.s32 	%r1952, %r1202, %r1104;
	add.s32 	%r1953, %r1105, %r1952;
	mul.wide.s32 	%rd80, %r1953, 4;
	add.s64 	%rd81, %rd1, %rd80;
	ld.global.u32 	%r1954, [%rd81];
	add.s32 	%r1955, %r1954, 1;
	st.global.u32 	[%rd81], %r1955;
$L__BB0_392:
	add.s32 	%r2929, %r2929, 4;
	setp.ne.s32 	%p138, %r2929, %r1199;
	mov.u32 	%r2930, %r1199;
	@%p138 bra 	$L__BB0_384;
$L__BB0_393:
	setp.eq.s32 	%p139, %r1198, 0;
	@%p139 bra 	$L__BB0_402;
	mul.wide.u32 	%rd82, %r2930, 4;
	add.s64 	%rd38, %rd21, %rd82;
	add.s64 	%rd39, %rd22, %rd82;
	ld.global.u32 	%r1956, [%rd39];
	setp.ne.s32 	%p140, %r1956, 1;
	@%p140 bra 	$L__BB0_396;
	ld.global.f32 	%f115, [%rd38];
	div.rn.f32 	%f116, %f115, %f12;
	cvt.rni.s32.f32 	%r1957, %f116;
	rem.s32 	%r1958, %r1957, %r1104;
	add.s32 	%r1959, %r1105, %r1958;
	mul.wide.s32 	%rd83, %r1959, 4;
	add.s64 	%rd84, %rd1, %rd83;
	ld.global.u32 	%r1960, [%rd84];
	add.s32 	%r1961, %r1960, 1;
	st.global.u32 	[%rd84], %r1961;
$L__BB0_396:
	setp.eq.s32 	%p141, %r1198, 1;
	@%p141 bra 	$L__BB0_402;
	ld.global.u32 	%r1962, [%rd39+4];
	setp.ne.s32 	%p142, %r1962, 1;
	@%p142 bra 	$L__BB0_399;
	ld.global.f32 	%f117, [%rd38+4];
	div.rn.f32 	%f118, %f117, %f12;
	cvt.rni.s32.f32 	%r1963, %f118;
	rem.s32 	%r1964, %r1963, %r1104;
	add.s32 	%r1965, %r1105, %r1964;
	mul.wide.s32 	%rd85, %r1965, 4;
	add.s64 	%rd86, %rd1, %rd85;
	ld.global.u32 	%r1966, [%rd86];
	add.s32 	%r1967, %r1966, 1;
	st.global.u32 	[%rd86], %r1967;
$L__BB0_399:
	setp.eq.s32 	%p143, %r1198, 2;
	@%p143 bra 	$L__BB0_402;
	ld.global.f32 	%f119, [%rd38+8];
	div.rn.f32 	%f120, %f119, %f12;
	cvt.rni.s32.f32 	%r1205, %f120;
	ld.global.u32 	%r1968, [%rd39+8];
	setp.ne.s32 	%p144, %r1968, 1;
	@%p144 bra 	$L__BB0_402;
	rem.s32 	%r1969, %r1205, %r1104;
	add.s32 	%r1970, %r1105, %r1969;
	mul.wide.s32 	%rd87, %r1970, 4;
	add.s64 	%rd88, %rd1, %rd87;
	ld.global.u32 	%r1971, [%rd88];
	add.s32 	%r1972, %r1971, 1;
	st.global.u32 	[%rd88], %r1972;
$L__BB0_402:
	add.s32 	%r2928, %r2928, 1;
	setp.ne.s32 	%p145, %r2928, %r1100;
	@%p145 bra 	$L__BB0_382;
$L__BB0_403:
	ret;

}
	// .globl	_Z11sum_densityPiPfi
.visible .entry _Z11sum_densityPiPfi(
	.param .u64 .ptr .align 1 _Z11sum_densityPiPfi_param_0,
	.param .u64 .ptr .align 1 _Z11sum_densityPiPfi_param_1,
	.param .u32 _Z11sum_densityPiPfi_param_2
)
{
	.reg .pred 	%p<11>;
	.reg .b32 	%r<117>;
	.reg .b32 	%f<4>;
	.reg .b64 	%rd<47>;

	ld.param.u64 	%rd4, [_Z11sum_densityPiPfi_param_0];
	ld.param.u64 	%rd3, [_Z11sum_densityPiPfi_param_1];
	ld.param.u32 	%r39, [_Z11sum_densityPiPfi_param_2];
	cvta.to.global.u64 	%rd1, %rd4;
	mov.u32 	%r40, %ntid.x;
	mov.u32 	%r41, %ctaid.x;
	mov.u32 	%r42, %tid.x;
	mad.lo.s32 	%r1, %r40, %r41, %r42;
	ld.const.u32 	%r2, [N];
	setp.ge.s32 	%p1, %r1, %r2;
	@%p1 bra 	$L__BB1_17;
	setp.gt.s32 	%p2, %r39, 1;
	@%p2 bra 	$L__BB1_3;
	mul.wide.s32 	%rd5, %r1, 4;
	add.s64 	%rd6, %rd1, %rd5;
	ld.global.u32 	%r116, [%rd6];
	bra.uni 	$L__BB1_16;
$L__BB1_3:
	mul.wide.s32 	%rd7, %r1, 4;
	add.s64 	%rd2, %rd1, %rd7;
	ld.global.u32 	%r116, [%rd2];
	add.s32 	%r5, %r39, -1;
	add.s32 	%r44, %r39, -2;
	and.b32  	%r6, %r5, 15;
	setp.lt.u32 	%p3, %r44, 15;
	mov.b32 	%r110, 1;
	@%p3 bra 	$L__BB1_7;
	and.b32  	%r46, %r5, -16;
	neg.s32 	%r105, %r46;
	shl.b32 	%r8, %r2, 4;
	mov.b32 	%r104, 0;
	mul.wide.s32 	%rd10, %r2, 4;
	mov.u32 	%r103, %r2;
$L__BB1_5:
	.pragma "nounroll";
	mul.wide.s32 	%rd8, %r103, 4;
	add.s64 	%rd9, %rd2, %rd8;
	ld.global.u32 	%r47, [%rd9];
	add.s32 	%r48, %r116, %r47;
	st.global.u32 	[%rd2], %r48;
	add.s64 	%rd11, %rd9, %rd10;
	ld.global.u32 	%r49, [%rd11];
	add.s32 	%r50, %r48, %r49;
	st.global.u32 	[%rd2], %r50;
	add.s64 	%rd12, %rd11, %rd10;
	ld.global.u32 	%r51, [%rd12];
	add.s32 	%r52, %r50, %r51;
	st.global.u32 	[%rd2], %r52;
	add.s64 	%rd13, %rd12, %rd10;
	ld.global.u32 	%r53, [%rd13];
	add.s32 	%r54, %r52, %r53;
	st.global.u32 	[%rd2], %r54;
	add.s64 	%rd14, %rd13, %rd10;
	ld.global.u32 	%r55, [%rd14];
	add.s32 	%r56, %r54, %r55;
	st.global.u32 	[%rd2], %r56;
	add.s64 	%rd15, %rd14, %rd10;
	ld.global.u32 	%r57, [%rd15];
	add.s32 	%r58, %r56, %r57;
	st.global.u32 	[%rd2], %r58;
	add.s64 	%rd16, %rd15, %rd10;
	ld.global.u32 	%r59, [%rd16];
	add.s32 	%r60, %r58, %r59;
	st.global.u32 	[%rd2], %r60;
	add.s64 	%rd17, %rd16, %rd10;
	ld.global.u32 	%r61, [%rd17];
	add.s32 	%r62, %r60, %r61;
	st.global.u32 	[%rd2], %r62;
	add.s64 	%rd18, %rd17, %rd10;
	ld.global.u32 	%r63, [%rd18];
	add.s32 	%r64, %r62, %r63;
	st.global.u32 	[%rd2], %r64;
	add.s64 	%rd19, %rd18, %rd10;
	ld.global.u32 	%r65, [%rd19];
	add.s32 	%r66, %r64, %r65;
	st.global.u32 	[%rd2], %r66;
	add.s64 	%rd20, %rd19, %rd10;
	ld.global.u32 	%r67, [%rd20];
	add.s32 	%r68, %r66, %r67;
	st.global.u32 	[%rd2], %r68;
	add.s64 	%rd21, %rd20, %rd10;
	ld.global.u32 	%r69, [%rd21];
	add.s32 	%r70, %r68, %r69;
	st.global.u32 	[%rd2], %r70;
	add.s64 	%rd22, %rd21, %rd10;
	ld.global.u32 	%r71, [%rd22];
	add.s32 	%r72, %r70, %r71;
	st.global.u32 	[%rd2], %r72;
	add.s64 	%rd23, %rd22, %rd10;
	ld.global.u32 	%r73, [%rd23];
	add.s32 	%r74, %r72, %r73;
	st.global.u32 	[%rd2], %r74;
	add.s64 	%rd24, %rd23, %rd10;
	ld.global.u32 	%r75, [%rd24];
	add.s32 	%r76, %r74, %r75;
	st.global.u32 	[%rd2], %r76;
	add.s64 	%rd25, %rd24, %rd10;
	ld.global.u32 	%r77, [%rd25];
	add.s32 	%r116, %r76, %r77;
	st.global.u32 	[%rd2], %r116;
	add.s32 	%r105, %r105, 16;
	add.s32 	%r104, %r104, 16;
	add.s32 	%r103, %r103, %r8;
	setp.ne.s32 	%p4, %r105, 0;
	@%p4 bra 	$L__BB1_5;
	add.s32 	%r110, %r104, 1;
$L__BB1_7:
	setp.eq.s32 	%p5, %r6, 0;
	@%p5 bra 	$L__BB1_16;
	and.b32  	%r20, %r5, 7;
	setp.lt.u32 	%p6, %r6, 8;
	@%p6 bra 	$L__BB1_10;
	mul.lo.s32 	%r78, %r2, %r110;
	mul.wide.s32 	%rd26, %r78, 4;
	add.s64 	%rd27, %rd2, %rd26;
	ld.global.u32 	%r79, [%rd27];
	add.s32 	%r80, %r116, %r79;
	st.global.u32 	[%rd2], %r80;
	mul.wide.s32 	%rd28, %r2, 4;
	add.s64 	%rd29, %rd27, %rd28;
	ld.global.u32 	%r81, [%rd29];
	add.s32 	%r82, %r80, %r81;
	st.global.u32 	[%rd2], %r82;
	add.s64 	%rd30, %rd29, %rd28;
	ld.global.u32 	%r83, [%rd30];
	add.s32 	%r84, %r82, %r83;
	st.global.u32 	[%rd2], %r84;
	add.s64 	%rd31, %rd30, %rd28;
	ld.global.u32 	%r85, [%rd31];
	add.s32 	%r86, %r84, %r85;
	st.global.u32 	[%rd2], %r86;
	add.s64 	%rd32, %rd31, %rd28;
	ld.global.u32 	%r87, [%rd32];
	add.s32 	%r88, %r86, %r87;
	st.global.u32 	[%rd2], %r88;
	add.s64 	%rd33, %rd32, %rd28;
	ld.global.u32 	%r89, [%rd33];
	add.s32 	%r90, %r88, %r89;
	st.global.u32 	[%rd2], %r90;
	add.s64 	%rd34, %rd33, %rd28;
	ld.global.u32 	%r91, [%rd34];
	add.s32 	%r92, %r90, %r91;
	st.global.u32 	[%rd2], %r92;
	add.s64 	%rd35, %rd34, %rd28;
	ld.global.u32 	%r93, [%rd35];
	add.s32 	%r116, %r92, %r93;
	st.global.u32 	[%rd2], %r116;
	add.s32 	%r110, %r110, 8;
$L__BB1_10:
	setp.eq.s32 	%p7, %r20, 0;
	@%p7 bra 	$L__BB1_16;
	and.b32  	%r25, %r5, 3;
	setp.lt.u32 	%p8, %r20, 4;
	@%p8 bra 	$L__BB1_13;
	mul.lo.s32 	%r94, %r2, %r110;
	mul.wide.s32 	%rd36, %r94, 4;
	add.s64 	%rd37, %rd2, %rd36;
	ld.global.u32 	%r95, [%rd37];
	add.s32 	%r96, %r116, %r95;
	st.global.u32 	[%rd2], %r96;
	mul.wide.s32 	%rd38, %r2, 4;
	add.s64 	%rd39, %rd37, %rd38;
	ld.global.u32 	%r97, [%rd39];
	add.s32 	%r98, %r96, %r97;
	st.global.u32 	[%rd2], %r98;
	add.s64 	%rd40, %rd39, %rd38;
	ld.global.u32 	%r99, [%rd40];
	add.s32 	%r100, %r98, %r99;
	st.global.u32 	[%rd2], %r100;
	add.s64 	%rd41, %rd40, %rd38;
	ld.global.u32 	%r101, [%rd41];
	add.s32 	%r116, %r100, %r101;
	st.global.u32 	[%rd2], %r116;
	add.s32 	%r110, %r110, 4;
$L__BB1_13:
	setp.eq.s32 	%p9, %r25, 0;
	@%p9 bra 	$L__BB1_16;
	mul.lo.s32 	%r114, %r110, %r2;
	neg.s32 	%r113, %r25;
$L__BB1_15:
	.pragma "nounroll";
	mul.wide.s32 	%rd42, %r114, 4;
	add.s64 	%rd43, %rd2, %rd42;
	ld.global.u32 	%r102, [%rd43];
	add.s32 	%r116, %r116, %r102;
	st.global.u32 	[%rd2], %r116;
	add.s32 	%r114, %r114, %r2;
	add.s32 	%r113, %r113, 1;
	setp.ne.s32 	%p10, %r113, 0;
	@%p10 bra 	$L__BB1_15;
$L__BB1_16:
	cvt.rn.f32.s32 	%f1, %r116;
	ld.const.f32 	%f2, [dx];
	div.rn.f32 	%f3, %f1, %f2;
	cvta.to.global.u64 	%rd44, %rd3;
	mul.wide.s32 	%rd45, %r1, 4;
	add.s64 	%rd46, %rd44, %rd45;
	st.global.f32 	[%rd46], %f3;
$L__BB1_17:
	ret;

}
	// .globl	_ZN3cub18CUB_300001_SM_10006detail11EmptyKernelIvEEvv
.visible .entry _ZN3cub18CUB_300001_SM_10006detail11EmptyKernelIvEEvv()
{


	ret;

}
.func  (.param .b64 func_retval0) __internal_accurate_pow()
{
	.reg .pred 	%p<8>;
	.reg .b32 	%r<46>;
	.reg .b32 	%f<3>;
	.reg .b64 	%fd<109>;

	mov.f64 	%fd10, 0d4024000000000000;
	{
	.reg .b32 %temp; 
	mov.b64 	{%temp, %r8}, %fd10;
	}
	{
	.reg .b32 %temp; 
	mov.b64 	{%r9, %temp}, %fd10;
	}
	shr.u32 	%r10, %r8, 20;
	setp.lt.u32 	%p1, %r8, 1048576;
	mov.f64 	%fd11, 0d4384000000000000;
	{
	.reg .b32 %temp; 
	mov.b64 	{%temp, %r11}, %fd11;
	}
	{
	.reg .b32 %temp; 
	mov.b64 	{%r12, %temp}, %fd11;
	}
	shr.u32 	%r13, %r11, 20;
	add.s32 	%r14, %r13, -54;
	selp.b32 	%r15, %r12, %r9, %p1;
	selp.b32 	%r16, %r11, %r8, %p1;
	selp.b32 	%r1, %r14, %r10, %p1;
	add.s32 	%r45, %r1, -1023;
	and.b32  	%r17, %r16, -2146435073;
	or.b32  	%r18, %r17, 1072693248;
	mov.b64 	%fd107, {%r15, %r18};
	setp.lt.u32 	%p2, %r18, 1073127583;
	@%p2 bra 	$L__BB3_2;
	{
	.reg .b32 %temp; 
	mov.b64 	{%r19, %temp}, %fd107;
	}
	{
	.reg .b32 %temp; 
	mov.b64 	{%temp, %r20}, %fd107;
	}
	add.s32 	%r21, %r20, -1048576;
	mov.b64 	%fd107, {%r19, %r21};
	add.s32 	%r45, %r1, -1022;
$L__BB3_2:
	add.f64 	%fd12, %fd107, 0dBFF0000000000000;
	add.f64 	%fd13, %fd107, 0d3FF0000000000000;
	rcp.approx.ftz.f64 	%fd14, %fd13;
	neg.f64 	%fd15, %fd13;
	fma.rn.f64 	%fd16, %fd15, %fd14, 0d3FF0000000000000;
	fma.rn.f64 	%fd17, %fd16, %fd16, %fd16;
	fma.rn.f64 	%fd18, %fd17, %fd14, %fd14;
	mul.f64 	%fd19, %fd12, %fd18;
	fma.rn.f64 	%fd20, %fd12, %fd18, %fd19;
	mul.f64 	%fd21, %fd20, %fd20;
	fma.rn.f64 	%fd22, %fd21, 0d3EB0F5FF7D2CAFE2, 0d3ED0F5D241AD3B5A;
	fma.rn.f64 	%fd23, %fd22, %fd21, 0d3EF3B20A75488A3F;
	fma.rn.f64 	%fd24, %fd23, %fd21, 0d3F1745CDE4FAECD5;
	fma.rn.f64 	%fd25, %fd24, %fd21, 0d3F3C71C7258A578B;
	fma.rn.f64 	%fd26, %fd25, %fd21, 0d3F6249249242B910;
	fma.rn.f64 	%fd27, %fd26, %fd21, 0d3F89999999999DFB;
	sub.f64 	%fd28, %fd12, %fd20;
	add.f64 	%fd29, %fd28, %fd28;
	neg.f64 	%fd30, %fd20;
	fma.rn.f64 	%fd31, %fd30, %fd12, %fd29;
	mul.f64 	%fd32, %fd18, %fd31;
	fma.rn.f64 	%fd33, %fd21, %fd27, 0d3FB5555555555555;
	mov.f64 	%fd34, 0d3FB5555555555555;
	sub.f64 	%fd35, %fd34, %fd33;
	fma.rn.f64 	%fd36, %fd21, %fd27, %fd35;
	add.f64 	%fd37, %fd36, 0dBC46A4CB00B9E7B0;
	add.f64 	%fd38, %fd33, %fd37;
	sub.f64 	%fd39, %fd33, %fd38;
	add.f64 	%fd40, %fd37, %fd39;
	mul.rn.f64 	%fd41, %fd20, %fd20;
	neg.f64 	%fd42, %fd41;
	fma.rn.f64 	%fd43, %fd20, %fd20, %fd42;
	{
	.reg .b32 %temp; 
	mov.b64 	{%r22, %temp}, %fd32;
	}
	{
	.reg .b32 %temp; 
	mov.b64 	{%temp, %r23}, %fd32;
	}
	add.s32 	%r24, %r23, 1048576;
	mov.b64 	%fd44, {%r22, %r24};
	fma.rn.f64 	%fd45, %fd20, %fd44, %fd43;
	mul.rn.f64 	%fd46, %fd41, %fd20;
	neg.f64 	%fd47, %fd46;
	fma.rn.f64 	%fd48, %fd41, %fd20, %fd47;
	fma.rn.f64 	%fd49, %fd41, %fd32, %fd48;
	fma.rn.f64 	%fd50, %fd45, %fd20, %fd49;
	mul.rn.f64 	%fd51, %fd38, %fd46;
	neg.f64 	%fd52, %fd51;
	fma.rn.f64 	%fd53, %fd38, %fd46, %fd52;
	fma.rn.f64 	%fd54, %fd38, %fd50, %fd53;
	fma.rn.f64 	%fd55, %fd40, %fd46, %fd54;
	add.f64 	%fd56, %fd51, %fd55;
	sub.f64 	%fd57, %fd51, %fd56;
	add.f64 	%fd58, %fd55, %fd57;
	add.f64 	%fd59, %fd20, %fd56;
	sub.f64 	%fd60, %fd20, %fd59;
	add.f64 	%fd61, %fd56, %fd60;
	add.f64 	%fd62, %fd58, %fd61;
	add.f64 	%fd63, %fd32, %fd62;
	add.f64 	%fd64, %fd59, %fd63;
	sub.f64 	%fd65, %fd59, %fd64;
	add.f64 	%fd66, %fd63, %fd65;
	xor.b32  	%r25, %r45, -2147483648;
	mov.b32 	%r26, 1127219200;
	mov.b64 	%fd67, {%r25, %r26};
	mov.b32 	%r27, -2147483648;
	mov.b64 	%fd68, {%r27, %r26};
	sub.f64 	%fd69, %fd67, %fd68;
	fma.rn.f64 	%fd70, %fd69, 0d3FE62E42FEFA39EF, %fd64;
	fma.rn.f64 	%fd71, %fd69, 0dBFE62E42FEFA39EF, %fd70;
	sub.f64 	%fd72, %fd71, %fd64;
	sub.f64 	%fd73, %fd66, %fd72;
	fma.rn.f64 	%fd74, %fd69, 0d3C7ABC9E3B39803F, %fd73;
	add.f64 	%fd75, %fd70, %fd74;
	sub.f64 	%fd76, %fd70, %fd75;
	add.f64 	%fd77, %fd74, %fd76;
	mov.f64 	%fd78, 0d4020000000000000;
	{
	.reg .b32 %temp; 
	mov.b64 	{%temp, %r28}, %fd78;
	}
	{
	.reg .b32 %temp; 
	mov.b64 	{%r29, %temp}, %fd78;
	}
	shl.b32 	%r30, %r28, 1;
	setp.gt.u32 	%p3, %r30, -33554433;
	and.b32  	%r31, %r28, -15728641;
	selp.b32 	%r32, %r31, %r28, %p3;
	mov.b64 	%fd79, {%r29, %r32};
	mul.rn.f64 	%fd80, %fd75, %fd79;
	neg.f64 	%fd81, %fd80;
	fma.rn.f64 	%fd82, %fd75, %fd79, %fd81;
	fma.rn.f64 	%fd83, %fd77, %fd79, %fd82;
	add.f64 	%fd4, %fd80, %fd83;
	sub.f64 	%fd84, %fd80, %fd4;
	add.f64 	%fd5, %fd83, %fd84;
	fma.rn.f64 	%fd85, %fd4, 0d3FF71547652B82FE, 0d4338000000000000;
	{
	.reg .b32 %temp; 
	mov.b64 	{%r5, %temp}, %fd85;
	}
	mov.f64 	%fd86, 0dC338000000000000;
	add.rn.f64 	%fd87, %fd85, %fd86;
	fma.rn.f64 	%fd88, %fd87, 0dBFE62E42FEFA39EF, %fd4;
	fma.rn.f64 	%fd89, %fd87, 0dBC7ABC9E3B39803F, %fd88;
	fma.rn.f64 	%fd90, %fd89, 0d3E5ADE1569CE2BDF, 0d3E928AF3FCA213EA;
	fma.rn.f64 	%fd91, %fd90, %fd89, 0d3EC71DEE62401315;
	fma.rn.f64 	%fd92, %fd91, %fd89, 0d3EFA01997C89EB71;
	fma.rn.f64 	%fd93, %fd92, %fd89, 0d3F2A01A014761F65;
	fma.rn.f64 	%fd94, %fd93, %fd89, 0d3F56C16C1852B7AF;
	fma.rn.f64 	%fd95, %fd94, %fd89, 0d3F81111111122322;
	fma.rn.f64 	%fd96, %fd95, %fd89, 0d3FA55555555502A1;
	fma.rn.f64 	%fd97, %fd96, %fd89, 0d3FC5555555555511;
	fma.rn.f64 	%fd98, %fd97, %fd89, 0d3FE000000000000B;
	fma.rn.f64 	%fd99, %fd98, %fd89, 0d3FF0000000000000;
	fma.rn.f64 	%fd100, %fd99, %fd89, 0d3FF0000000000000;
	{
	.reg .b32 %temp; 
	mov.b64 	{%r6, %temp}, %fd100;
	}
	{
	.reg .b32 %temp; 
	mov.b64 	{%temp, %r7}, %fd100;
	}
	shl.b32 	%r33, %r5, 20;
	add.s32 	%r34, %r33, %r7;
	mov.b64 	%fd108, {%r6, %r34};
	{
	.reg .b32 %temp; 
	mov.b64 	{%temp, %r35}, %fd4;
	}
	mov.b32 	%f2, %r35;
	abs.f32 	%f1, %f2;
	setp.lt.f32 	%p4, %f1, 0f4086232B;
	@%p4 bra 	$L__BB3_5;
	setp.lt.f64 	%p5, %fd4, 0d0000000000000000;
	add.f64 	%fd101, %fd4, 0d7FF0000000000000;
	selp.f64 	%fd108, 0d0000000000000000, %fd101, %p5;
	setp.geu.f32 	%p6, %f1, 0f40874800;
	@%p6 bra 	$L__BB3_5;
	shr.u32 	%r36, %r5, 31;
	add.s32 	%r37, %r5, %r36;
	shr.s32 	%r38, %r37, 1;
	shl.b32 	%r39, %r38, 20;
	add.s32 	%r40, %r7, %r39;
	mov.b64 	%fd102, {%r6, %r40};
	sub.s32 	%r41, %r5, %r38;
	shl.b32 	%r42, %r41, 20;
	add.s32 	%r43, %r42, 1072693248;
	mov.b32 	%r44, 0;
	mov.b64 	%fd103, {%r44, %r43};
	mul.f64 	%fd108, %fd103, %fd102;
$L__BB3_5:
	abs.f64 	%fd104, %fd108;
	setp.eq.f64 	%p7, %fd104, 0d7FF0000000000000;
	fma.rn.f64 	%fd105, %fd108, %fd5, %fd108;
	selp.f64 	%fd106, %fd108, %fd105, %p7;
	st.param.f64 	[func_retval0], %fd106;
	ret;

}


// ===== COMPILED SASS (sm_100) =====

	.target	sm_100

	.elftype	@"ET_EXEC"


//--------------------- .note.nv.tkinfo           --------------------------
	.section	.note.nv.tkinfo,"",@"SHT_NOTE"
	.sectionflags	@"SHF_NOTE_NV_TKINFO"
	.tkinfo
        /*0018*/ 	.word	0x00000002
        /*0030*/ 	.string	""
        /*0030*/ 	.string	"ptxas"
        /*0030*/ 	.string	"Cuda compilation tools, release 13.0, V13.0.88"
        /*0030*/ 	.string	"Build cuda_13.0.r13.0/compiler.36424714_0"
        /*0030*/ 	.string	"-arch sm_100 -m 64 "



//--------------------- .note.nv.cuinfo           --------------------------
	.section	.note.nv.cuinfo,"",@"SHT_NOTE"
	.sectionflags	@"SHF_NOTE_NV_CUINFO"
        /*0018*/ 	.short	0x0002
        /*001a*/ 	.short	0x0064
        /*001c*/ 	.short	0x0082
	.zero		2


//--------------------- .nv.info                  --------------------------
	.section	.nv.info,"",@"SHT_CUDA_INFO"
	.align	4


	//----- nvinfo : EIATTR_REGCOUNT
	.align		4
        /*0000*/ 	.byte	0x04, 0x2f
        /*0002*/ 	.short	(.L_73 - .L_72)
	.align		4
.L_72:
        /*0004*/ 	.word	index@(_Z13MC_gpu_kernelPfPiS0_S0_)
        /*0008*/ 	.word	0x00000041


	//----- nvinfo : EIATTR_FRAME_SIZE
	.align		4
.L_73:
        /*000c*/ 	.byte	0x04, 0x11
        /*000e*/ 	.short	(.L_75 - .L_74)
	.align		4
.L_74:
        /*0010*/ 	.word	index@($_Z13MC_gpu_kernelPfPiS0_S0_$__internal_accurate_pow)
        /*0014*/ 	.word	0x00000030


	//----- nvinfo : EIATTR_FRAME_SIZE
	.align		4
.L_75:
        /*0018*/ 	.byte	0x04, 0x11
        /*001a*/ 	.short	(.L_77 - .L_76)
	.align		4
.L_76:
        /*001c*/ 	.word	index@($__internal_4_$__cuda_sm3x_div_rn_noftz_f32_slowpath)
        /*0020*/ 	.word	0x00000030


	//----- nvinfo : EIATTR_FRAME_SIZE
	.align		4
.L_77:
        /*0024*/ 	.byte	0x04, 0x11
        /*0026*/ 	.short	(.L_79 - .L_78)
	.align		4
.L_78:
        /*0028*/ 	.word	index@($__internal_3_$__cuda_sm20_rcp_rn_f32_slowpath)
        /*002c*/ 	.word	0x00000030


	//----- nvinfo : EIATTR_FRAME_SIZE
	.align		4
.L_79:
        /*0030*/ 	.byte	0x04, 0x11
        /*0032*/ 	.short	(.L_81 - .L_80)
	.align		4
.L_80:
        /*0034*/ 	.word	index@($__internal_2_$__cuda_sm20_div_rn_f64_full)
        /*0038*/ 	.word	0x00000030


	//----- nvinfo : EIATTR_FRAME_SIZE
	.align		4
.L_81:
        /*003c*/ 	.byte	0x04, 0x11
        /*003e*/ 	.short	(.L_83 - .L_82)
	.align		4
.L_82:
        /*0040*/ 	.word	index@($__internal_1_$__cuda_sm20_dblrcp_rn_slowpath_v3)
        /*0044*/ 	.word	0x00000030


	//----- nvinfo : EIATTR_FRAME_SIZE
	.align		4
.L_83:
        /*0048*/ 	.byte	0x04, 0x11
        /*004a*/ 	.short	(.L_85 - .L_84)
	.align		4
.L_84:
        /*004c*/ 	.word	index@(_Z13MC_gpu_kernelPfPiS0_S0_)
        /*0050*/ 	.word	0x00000030


	//----- nvinfo : EIATTR_REGCOUNT
	.align		4
.L_85:
        /*0054*/ 	.byte	0x04, 0x2f
        /*0056*/ 	.short	(.L_87 - .L_86)
	.align		4
.L_86:
        /*0058*/ 	.word	index@(_Z11sum_densityPiPfi)
        /*005c*/ 	.word	0x0000001a


	//----- nvinfo : EIATTR_FRAME_SIZE
	.align		4
.L_87:
        /*0060*/ 	.byte	0x04, 0x11
        /*0062*/ 	.short	(.L_89 - .L_88)
	.align		4
.L_88:
        /*0064*/ 	.word	index@($__internal_0_$__cuda_sm3x_div_rn_noftz_f32_slowpath)
        /*0068*/ 	.word	0x00000000


	//----- nvinfo : EIATTR_FRAME_SIZE
	.align		4
.L_89:
        /*006c*/ 	.byte	0x04, 0x11
        /*006e*/ 	.short	(.L_91 - .L_90)
	.align		4
.L_90:
        /*0070*/ 	.word	index@(_Z11sum_densityPiPfi)
        /*0074*/ 	.word	0x00000000


	//----- nvinfo : EIATTR_REGCOUNT
	.align		4
.L_91:
        /*0078*/ 	.byte	0x04, 0x2f
        /*007a*/ 	.short	(.L_93 - .L_92)
	.align		4
.L_92:
        /*007c*/ 	.word	index@(_ZN3cub18CUB_300001_SM_10006detail11EmptyKernelIvEEvv)
        /*0080*/ 	.word	0x00000004


	//----- nvinfo : EIATTR_FRAME_SIZE
	.align		4
.L_93:
        /*0084*/ 	.byte	0x04, 0x11
        /*0086*/ 	.short	(.L_95 - .L_94)
	.align		4
.L_94:
        /*0088*/ 	.word	index@(_ZN3cub18CUB_300001_SM_10006detail11EmptyKernelIvEEvv)
        /*008c*/ 	.word	0x00000000


	//----- nvinfo : EIATTR_MIN_STACK_SIZE
	.align		4
.L_95:
        /*0090*/ 	.byte	0x04, 0x12
        /*0092*/ 	.short	(.L_97 - .L_96)
	.align		4
.L_96:
        /*0094*/ 	.word	index@(_ZN3cub18CUB_300001_SM_10006detail11EmptyKernelIvEEvv)
        /*0098*/ 	.word	0x00000000


	//----- nvinfo : EIATTR_MIN_STACK_SIZE
	.align		4
.L_97:
        /*009c*/ 	.byte	0x04, 0x12
        /*009e*/ 	.short	(.L_99 - .L_98)
	.align		4
.L_98:
        /*00a0*/ 	.word	index@(_Z11sum_densityPiPfi)
        /*00a4*/ 	.word	0x00000000


	//----- nvinfo : EIATTR_MIN_STACK_SIZE
	.align		4
.L_99:
        /*00a8*/ 	.byte	0x04, 0x12
        /*00aa*/ 	.short	(.L_101 - .L_100)
	.align		4
.L_100:
        /*00ac*/ 	.word	index@(_Z13MC_gpu_kernelPfPiS0_S0_)
        /*00b0*/ 	.word	0x00000030
.L_101:


//--------------------- .nv.compat                --------------------------
	.section	.nv.compat,"",@"SHT_CUDA_COMPAT_INFO"
	.align	4
        /*0000*/ 	.byte	0x02, 0x09, 0x00, 0x00, 0x02, 0x02, 0x01, 0x00, 0x02, 0x05, 0x05, 0x00, 0x03, 0x07, 0x01, 0x01
        /*0010*/ 	.byte	0x02, 0x03, 0x00, 0x00, 0x02, 0x06, 0x01, 0x00, 0x04, 0x0b, 0x08, 0x00, 0x01, 0x00, 0x00, 0x00
        /*0020*/ 	.byte	0x00, 0x00, 0x00, 0x00


//--------------------- .nv.info._ZN3cub18CUB_300001_SM_10006detail11EmptyKernelIvEEvv --------------------------
	.section	.nv.info._ZN3cub18CUB_300001_SM_10006detail11EmptyKernelIvEEvv,"",@"SHT_CUDA_INFO"
	.sectionflags	@""
	.align	4


	//----- nvinfo : EIATTR_CUDA_API_VERSION
	.align		4
        /*0000*/ 	.byte	0x04, 0x37
        /*0002*/ 	.short	(.L_103 - .L_102)
.L_102:
        /*0004*/ 	.word	0x00000082


	//----- nvinfo : EIATTR_SPARSE_MMA_MASK
	.align		4
.L_103:
        /*0008*/ 	.byte	0x03, 0x50
        /*000a*/ 	.short	0x0000


	//----- nvinfo : EIATTR_MAXREG_COUNT
	.align		4
        /*000c*/ 	.byte	0x03, 0x1b
        /*000e*/ 	.short	0x00ff


	//----- nvinfo : EIATTR_MERCURY_ISA_VERSION
	.align		4
        /*0010*/ 	.byte	0x03, 0x5f
        /*0012*/ 	.short	0x0101


	//----- nvinfo : EIATTR_VRC_CTA_INIT_COUNT
	.align		4
        /*0014*/ 	.byte	0x02, 0x4a
	.zero		1
	.zero		1


	//----- nvinfo : EIATTR_EXIT_INSTR_OFFSETS
	.align		4
        /*0018*/ 	.byte	0x04, 0x1c
        /*001a*/ 	.short	(.L_105 - .L_104)


	//   ....[0]....
.L_104:
        /*001c*/ 	.word	0x00000010


	//----- nvinfo : EIATTR_SW_WAR
	.align		4
.L_105:
        /*0020*/ 	.byte	0x04, 0x36
        /*0022*/ 	.short	(.L_107 - .L_106)
.L_106:
        /*0024*/ 	.word	0x00000008
.L_107:


//--------------------- .nv.info._Z11sum_densityPiPfi --------------------------
	.section	.nv.info._Z11sum_densityPiPfi,"",@"SHT_CUDA_INFO"
	.sectionflags	@""
	.align	4


	//----- nvinfo : EIATTR_CUDA_API_VERSION
	.align		4
        /*0000*/ 	.byte	0x04, 0x37
        /*0002*/ 	.short	(.L_109 - .L_108)
.L_108:
        /*0004*/ 	.word	0x00000082


	//----- nvinfo : EIATTR_KPARAM_INFO
	.align		4
.L_109:
        /*0008*/ 	.byte	0x04, 0x17
        /*000a*/ 	.short	(.L_111 - .L_110)
.L_110:
        /*000c*/ 	.word	0x00000000
        /*0010*/ 	.short	0x0002
        /*0012*/ 	.short	0x0010
        /*0014*/ 	.byte	0x00, 0xf0, 0x11, 0x00


	//----- nvinfo : EIATTR_KPARAM_INFO
	.align		4
.L_111:
        /*0018*/ 	.byte	0x04, 0x17
        /*001a*/ 	.short	(.L_113 - .L_112)
.L_112:
        /*001c*/ 	.word	0x00000000
        /*0020*/ 	.short	0x0001
        /*0022*/ 	.short	0x0008
        /*0024*/ 	.byte	0x00, 0xf5, 0x21, 0x00


	//----- nvinfo : EIATTR_KPARAM_INFO
	.align		4
.L_113:
        /*0028*/ 	.byte	0x04, 0x17
        /*002a*/ 	.short	(.L_115 - .L_114)
.L_114:
        /*002c*/ 	.word	0x00000000
        /*0030*/ 	.short	0x0000
        /*0032*/ 	.short	0x0000
        /*0034*/ 	.byte	0x00, 0xf5, 0x21, 0x00


	//----- nvinfo : EIATTR_SPARSE_MMA_MASK
	.align		4
.L_115:
        /*0038*/ 	.byte	0x03, 0x50
        /*003a*/ 	.short	0x0000


	//----- nvinfo : EIATTR_MAXREG_COUNT
	.align		4
        /*003c*/ 	.byte	0x03, 0x1b
        /*003e*/ 	.short	0x00ff


	//----- nvinfo : EIATTR_MERCURY_ISA_VERSION
	.align		4
        /*0040*/ 	.byte	0x03, 0x5f
        /*0042*/ 	.short	0x0101


	//----- nvinfo : EIATTR_VRC_CTA_INIT_COUNT
	.align		4
        /*0044*/ 	.byte	0x02, 0x4a
	.zero		1
	.zero		1


	//----- nvinfo : EIATTR_EXIT_INSTR_OFFSETS
	.align		4
        /*0048*/ 	.byte	0x04, 0x1c
        /*004a*/ 	.short	(.L_117 - .L_116)


	//   ....[0]....
.L_116:
        /*004c*/ 	.word	0x00000070


	//   ....[1]....
        /*0050*/ 	.word	0x00000bf0


	//----- nvinfo : EIATTR_CRS_STACK_SIZE
	.align		4
.L_117:
        /*0054*/ 	.byte	0x04, 0x1e
        /*0056*/ 	.short	(.L_119 - .L_118)
.L_118:
        /*0058*/ 	.word	0x00000000


	//----- nvinfo : EIATTR_CBANK_PARAM_SIZE
	.align		4
.L_119:
        /*005c*/ 	.byte	0x03, 0x19
        /*005e*/ 	.short	0x0014


	//----- nvinfo : EIATTR_PARAM_CBANK
	.align		4
        /*0060*/ 	.byte	0x04, 0x0a
        /*0062*/ 	.short	(.L_121 - .L_120)
	.align		4
.L_120:
        /*0064*/ 	.word	index@(.nv.constant0._Z11sum_densityPiPfi)
        /*0068*/ 	.short	0x0380
        /*006a*/ 	.short	0x0014


	//----- nvinfo : EIATTR_SW_WAR
	.align		4
.L_121:
        /*006c*/ 	.byte	0x04, 0x36
        /*006e*/ 	.short	(.L_123 - .L_122)
.L_122:
        /*0070*/ 	.word	0x00000008
.L_123:


//--------------------- .nv.info._Z13MC_gpu_kernelPfPiS0_S0_ --------------------------
	.section	.nv.info._Z13MC_gpu_kernelPfPiS0_S0_,"",@"SHT_CUDA_INFO"
	.sectionflags	@""
	.align	4


	//----- nvinfo : EIATTR_CUDA_API_VERSION
	.align		4
        /*0000*/ 	.byte	0x04, 0x37
        /*0002*/ 	.short	(.L_125 - .L_124)
.L_124:
        /*0004*/ 	.word	0x00000082


	//----- nvinfo : EIATTR_KPARAM_INFO
	.align		4
.L_125:
        /*0008*/ 	.byte	0x04, 0x17
        /*000a*/ 	.short	(.L_127 - .L_126)
.L_126:
        /*000c*/ 	.word	0x00000000
        /*0010*/ 	.short	0x0003
        /*0012*/ 	.short	0x0018
        /*0014*/ 	.byte	0x00, 0xf5, 0x21, 0x00


	//----- nvinfo : EIATTR_KPARAM_INFO
	.align		4
.L_127:
        /*0018*/ 	.byte	0x04, 0x17
        /*001a*/ 	.short	(.L_129 - .L_128)
.L_128:
        /*001c*/ 	.word	0x00000000
        /*0020*/ 	.short	0x0002
        /*0022*/ 	.short	0x0010
        /*0024*/ 	.byte	0x00, 0xf5, 0x21, 0x00


	//----- nvinfo : EIATTR_KPARAM_INFO
	.align		4
.L_129:
        /*0028*/ 	.byte	0x04, 0x17
        /*002a*/ 	.short	(.L_131 - .L_130)
.L_130:
        /*002c*/ 	.word	0x00000000
        /*0030*/ 	.short	0x0001
        /*0032*/ 	.short	0x0008
        /*0034*/ 	.byte	0x00, 0xf5, 0x21, 0x00


	//----- nvinfo : EIATTR_KPARAM_INFO
	.align		4
.L_131:
        /*0038*/ 	.byte	0x04, 0x17
        /*003a*/ 	.short	(.L_133 - .L_132)
.L_132:
        /*003c*/ 	.word	0x00000000
        /*0040*/ 	.short	0x0000
        /*0042*/ 	.short	0x0000
        /*0044*/ 	.byte	0x00, 0xf5, 0x21, 0x00


	//----- nvinfo : EIATTR_SPARSE_MMA_MASK
	.align		4
.L_133:
        /*0048*/ 	.byte	0x03, 0x50
        /*004a*/ 	.short	0x0000


	//----- nvinfo : EIATTR_MAXREG_COUNT
	.align		4
        /*004c*/ 	.byte	0x03, 0x1b
        /*004e*/ 	.short	0x00ff


	//----- nvinfo : EIATTR_EXTERNS
	.align		4
        /*0050*/ 	.byte	0x04, 0x0f
        /*0052*/ 	.short	(.L_135 - .L_134)


	//   ....[0]....
	.align		4
.L_134:
        /*0054*/ 	.word	index@(vprintf)


	//----- nvinfo : EIATTR_MERCURY_ISA_VERSION
	.align		4
.L_135:
        /*0058*/ 	.byte	0x03, 0x5f
        /*005a*/ 	.short	0x0101


	//----- nvinfo : EIATTR_VRC_CTA_INIT_COUNT
	.align		4
        /*005c*/ 	.byte	0x02, 0x4a
	.zero		1
	.zero		1


	//----- nvinfo : EIATTR_SYSCALL_OFFSETS
	.align		4
        /*0060*/ 	.byte	0x04, 0x46
        /*0062*/ 	.short	(.L_137 - .L_136)


	//   ....[0]....
.L_136:
        /*0064*/ 	.word	0x00000110


	//----- nvinfo : EIATTR_EXIT_INSTR_OFFSETS
	.align		4
.L_137:
        /*0068*/ 	.byte	0x04, 0x1c
        /*006a*/ 	.short	(.L_139 - .L_138)


	//   ....[0]....
.L_138:
        /*006c*/ 	.word	0x00000120


	//   ....[1]....
        /*0070*/ 	.word	0x00008650


	//   ....[2]....
        /*0074*/ 	.word	0x000103d0


	//   ....[3]....
        /*0078*/ 	.word	0x00010400


	//   ....[4]....
        /*007c*/ 	.word	0x00011ee0


	//----- nvinfo : EIATTR_CRS_STACK_SIZE
	.align		4
.L_139:
        /*0080*/ 	.byte	0x04, 0x1e
        /*0082*/ 	.short	(.L_141 - .L_140)
.L_140:
        /*0084*/ 	.word	0x00000000


	//----- nvinfo : EIATTR_CBANK_PARAM_SIZE
	.align		4
.L_141:
        /*0088*/ 	.byte	0x03, 0x19
        /*008a*/ 	.short	0x0020


	//----- nvinfo : EIATTR_PARAM_CBANK
	.align		4
        /*008c*/ 	.byte	0x04, 0x0a
        /*008e*/ 	.short	(.L_143 - .L_142)
	.align		4
.L_142:
        /*0090*/ 	.word	index@(.nv.constant0._Z13MC_gpu_kernelPfPiS0_S0_)
        /*0094*/ 	.short	0x0380
        /*0096*/ 	.short	0x0020


	//----- nvinfo : EIATTR_SW_WAR
	.align		4
.L_143:
        /*0098*/ 	.byte	0x04, 0x36
        /*009a*/ 	.short	(.L_145 - .L_144)
.L_144:
        /*009c*/ 	.word	0x00000008
.L_145:


//--------------------- .nv.callgraph             --------------------------
	.section	.nv.callgraph,"",@"SHT_CUDA_CALLGRAPH"
	.align	4
	.sectionentsize	8
	.align		4
        /*0000*/ 	.word	0x00000000
	.align		4
        /*0004*/ 	.word	0xffffffff
	.align		4
        /*0008*/ 	.word	index@(_Z13MC_gpu_kernelPfPiS0_S0_)
	.align		4
        /*000c*/ 	.word	index@(vprintf)
	.align		4
        /*0010*/ 	.word	0x00000000
	.align		4
        /*0014*/ 	.word	0xfffffffe
	.align		4
        /*0018*/ 	.word	0x00000000
	.align		4
        /*001c*/ 	.word	0xfffffffd
	.align		4
        /*0020*/ 	.word	0x00000000
	.align		4
        /*0024*/ 	.word	0xfffffffc


//--------------------- .nv.constant4             --------------------------
	.section	.nv.constant4,"a",@progbits
	.align	8
	.align		8
.nv.constant4:
        /*0000*/ 	.dword	precalc_xorwow_matrix
	.align		8
        /*0008*/ 	.dword	precalc_xorwow_offset_matrix
	.align		8
        /*0010*/ 	.dword	mrg32k3aM1
	.align		8
        /*0018*/ 	.dword	mrg32k3aM2
	.align		8
        /*0020*/ 	.dword	mrg32k3aM1SubSeq
	.align		8
        /*0028*/ 	.dword	mrg32k3aM2SubSeq
	.align		8
        /*0030*/ 	.dword	mrg32k3aM1Seq
	.align		8
        /*0038*/ 	.dword	mrg32k3aM2Seq
	.align		8
        /*0040*/ 	.dword	_ZN33_INTERNAL_d94cbe8f_4_k_cu_threads4cuda3std3__45__cpo5beginE
	.align		8
        /*0048*/ 	.dword	_ZN33_INTERNAL_d94cbe8f_4_k_cu_threads4cuda3std3__45__cpo3endE
	.align		8
        /*0050*/ 	.dword	_ZN33_INTERNAL_d94cbe8f_4_k_cu_threads4cuda3std3__45__cpo6cbeginE
	.align		8
        /*0058*/ 	.dword	_ZN33_INTERNAL_d94cbe8f_4_k_cu_threads4cuda3std3__45__cpo4cendE
	.align		8
        /*0060*/ 	.dword	_ZN33_INTERNAL_d94cbe8f_4_k_cu_threads4cuda3std3__45__cpo6rbeginE
	.align		8
        /*0068*/ 	.dword	_ZN33_INTERNAL_d94cbe8f_4_k_cu_threads4cuda3std3__45__cpo4rendE
	.align		8
        /*0070*/ 	.dword	_ZN33_INTERNAL_d94cbe8f_4_k_cu_threads4cuda3std3__45__cpo7crbeginE
	.align		8
        /*0078*/ 	.dword	_ZN33_INTERNAL_d94cbe8f_4_k_cu_threads4cuda3std3__45__cpo5crendE
	.align		8
        /*0080*/ 	.dword	_ZN33_INTERNAL_d94cbe8f_4_k_cu_threads4cuda3std3__435_GLOBAL__N__d94cbe8f_4_k_cu_threads6ignoreE
	.align		8
        /*0088*/ 	.dword	_ZN33_INTERNAL_d94cbe8f_4_k_cu_threads4cuda3std3__419piecewise_constructE
	.align		8
        /*0090*/ 	.dword	_ZN33_INTERNAL_d94cbe8f_4_k_cu_threads4cuda3std3__48in_placeE
	.align		8
        /*0098*/ 	.dword	_ZN33_INTERNAL_d94cbe8f_4_k_cu_threads4cuda3std3__420unreachable_sentinelE
	.align		8
        /*00a0*/ 	.dword	_ZN33_INTERNAL_d94cbe8f_4_k_cu_threads4cuda3std3__47nulloptE
	.align		8
        /*00a8*/ 	.dword	_ZN33_INTERNAL_d94cbe8f_4_k_cu_threads4cuda3std3__48unexpectE
	.align		8
        /*00b0*/ 	.dword	_ZN33_INTERNAL_d94cbe8f_4_k_cu_threads4cuda3std6ranges3__45__cpo4swapE
	.align		8
        /*00b8*/ 	.dword	_ZN33_INTERNAL_d94cbe8f_4_k_cu_threads4cuda3std6ranges3__45__cpo9iter_moveE
	.align		8
        /*00c0*/ 	.dword	_ZN33_INTERNAL_d94cbe8f_4_k_cu_threads4cuda3std6ranges3__45__cpo5beginE
	.align		8
        /*00c8*/ 	.dword	_ZN33_INTERNAL_d94cbe8f_4_k_cu_threads4cuda3std6ranges3__45__cpo3endE
	.align		8
        /*00d0*/ 	.dword	_ZN33_INTERNAL_d94cbe8f_4_k_cu_threads4cuda3std6ranges3__45__cpo6cbeginE
	.align		8
        /*00d8*/ 	.dword	_ZN33_INTERNAL_d94cbe8f_4_k_cu_threads4cuda3std6ranges3__45__cpo4cendE
	.align		8
        /*00e0*/ 	.dword	_ZN33_INTERNAL_d94cbe8f_4_k_cu_threads4cuda3std6ranges3__45__cpo7advanceE
	.align		8
        /*00e8*/ 	.dword	_ZN33_INTERNAL_d94cbe8f_4_k_cu_threads4cuda3std6ranges3__45__cpo9iter_swapE
	.align		8
        /*00f0*/ 	.dword	_ZN33_INTERNAL_d94cbe8f_4_k_cu_threads4cuda3std6ranges3__45__cpo4nextE
	.align		8
        /*00f8*/ 	.dword	_ZN33_INTERNAL_d94cbe8f_4_k_cu_threads4cuda3std6ranges3__45__cpo4prevE
	.align		8
        /*0100*/ 	.dword	_ZN33_INTERNAL_d94cbe8f_4_k_cu_threads4cuda3std6ranges3__45__cpo4dataE
	.align		8
        /*0108*/ 	.dword	_ZN33_INTERNAL_d94cbe8f_4_k_cu_threads4cuda3std6ranges3__45__cpo5cdataE
	.align		8
        /*0110*/ 	.dword	_ZN33_INTERNAL_d94cbe8f_4_k_cu_threads4cuda3std6ranges3__45__cpo4sizeE
	.align		8
        /*0118*/ 	.dword	_ZN33_INTERNAL_d94cbe8f_4_k_cu_threads4cuda3std6ranges3__45__cpo5ssizeE
	.align		8
        /*0120*/ 	.dword	_ZN33_INTERNAL_d94cbe8f_4_k_cu_threads4cuda3std6ranges3__45__cpo8distanceE
	.align		8
        /*0128*/ 	.dword	_ZN33_INTERNAL_d94cbe8f_4_k_cu_threads6thrust24THRUST_300001_SM_1000_NS8cuda_cub3parE
	.align		8
        /*0130*/ 	.dword	_ZN33_INTERNAL_d94cbe8f_4_k_cu_threads6thrust24THRUST_300001_SM_1000_NS8cuda_cub10par_nosyncE
	.align		8
        /*0138*/ 	.dword	_ZN33_INTERNAL_d94cbe8f_4_k_cu_threads6thrust24THRUST_300001_SM_1000_NS6system6detail10sequential3seqE
	.align		8
        /*0140*/ 	.dword	_ZN33_INTERNAL_d94cbe8f_4_k_cu_threads6thrust24THRUST_300001_SM_1000_NS6system3cpp3parE
	.align		8
        /*0148*/ 	.dword	_ZN33_INTERNAL_d94cbe8f_4_k_cu_threads6thrust24THRUST_300001_SM_1000_NS12placeholders2_1E
	.align		8
        /*0150*/ 	.dword	_ZN33_INTERNAL_d94cbe8f_4_k_cu_threads6thrust24THRUST_300001_SM_1000_NS12placeholders2_2E
	.align		8
        /*0158*/ 	.dword	_ZN33_INTERNAL_d94cbe8f_4_k_cu_threads6thrust24THRUST_300001_SM_1000_NS12placeholders2_3E
	.align		8
        /*0160*/ 	.dword	_ZN33_INTERNAL_d94cbe8f_4_k_cu_threads6thrust24THRUST_300001_SM_1000_NS12placeholders2_4E
	.align		8
        /*0168*/ 	.dword	_ZN33_INTERNAL_d94cbe8f_4_k_cu_threads6thrust24THRUST_300001_SM_1000_NS12placeholders2_5E
	.align		8
        /*0170*/ 	.dword	_ZN33_INTERNAL_d94cbe8f_4_k_cu_threads6thrust24THRUST_300001_SM_1000_NS12placeholders2_6E
	.align		8
        /*0178*/ 	.dword	_ZN33_INTERNAL_d94cbe8f_4_k_cu_threads6thrust24THRUST_300001_SM_1000_NS12placeholders2_7E
	.align		8
        /*0180*/ 	.dword	_ZN33_INTERNAL_d94cbe8f_4_k_cu_threads6thrust24THRUST_300001_SM_1000_NS12placeholders2_8E
	.align		8
        /*0188*/ 	.dword	_ZN33_INTERNAL_d94cbe8f_4_k_cu_threads6thrust24THRUST_300001_SM_1000_NS12placeholders2_9E
	.align		8
        /*0190*/ 	.dword	_ZN33_INTERNAL_d94cbe8f_4_k_cu_threads6thrust24THRUST_300001_SM_1000_NS12placeholders3_10E
	.align		8
        /*0198*/ 	.dword	_ZN33_INTERNAL_d94cbe8f_4_k_cu_threads6thrust24THRUST_300001_SM_1000_NS3seqE
	.align		8
        /*01a0*/ 	.dword	_ZN33_INTERNAL_d94cbe8f_4_k_cu_threads6thrust24THRUST_300001_SM_1000_NS6deviceE
	.align		8
        /*01a8*/ 	.dword	$str
	.align		8
        /*01b0*/ 	.dword	vprintf


//--------------------- .nv.constant3             --------------------------
	.section	.nv.constant3,"a",@progbits
	.align	8
.nv.constant3:
	.type		__cr_lgamma_table,@object
	.size		__cr_lgamma_table,(avg_times - __cr_lgamma_table)
__cr_lgamma_table:
        /*0000*/ 	.byte	0x00, 0x00, 0x00, 0x00, 0x00, 0x00, 0x00, 0x00, 0x00, 0x00, 0x00, 0x00, 0x00, 0x00, 0x00, 0x00
        /*0010*/ 	.byte	0xef, 0x39, 0xfa, 0xfe, 0x42, 0x2e, 0xe6, 0x3f, 0x02, 0x20, 0x2a, 0xfa, 0x0b, 0xab, 0xfc, 0x3f
        /*0020*/ 	.byte	0xf9, 0x2c, 0x92, 0x7c, 0xa7, 0x6c, 0x09, 0x40, 0xc9, 0x79, 0x44, 0x3c, 0x64, 0x26, 0x13, 0x40
        /*0030*/ 	.byte	0xca, 0x01, 0xcf, 0x3a, 0x27, 0x51, 0x1a, 0x40, 0x30, 0xcc, 0x2d, 0xf3, 0xe1, 0x0c, 0x21, 0x40
        /*0040*/ 	.byte	0x0d, 0xb7, 0xfc, 0x82, 0x8e, 0x35, 0x25, 0x40
	.type		avg_times,@object
	.size		avg_times,(avg_steps - avg_times)
avg_times:
	.zero		4
	.type		avg_steps,@object
	.size		avg_steps,(intL - avg_steps)
avg_steps:
	.zero		4
	.type		intL,@object
	.size		intL,(L - intL)
intL:
	.zero		4
	.type		L,@object
	.size		L,(dx - L)
L:
	.zero		4
	.type		dx,@object
	.size		dx,(z - dx)
dx:
	.zero		4
	.type		z,@object
	.size		z,(Va1 - z)
z:
	.zero		4
	.type		Va1,@object
	.size		Va1,(Vb1 - Va1)
Va1:
	.zero		4
	.type		Vb1,@object
	.size		Vb1,(Vc1 - Vb1)
Vb1:
	.zero		4
	.type		Vc1,@object
	.size		Vc1,(Va2 - Vc1)
Vc1:
	.zero		4
	.type		Va2,@object
	.size		Va2,(Vb2 - Va2)
Va2:
	.zero		4
	.type		Vb2,@object
	.size		Vb2,(Vc2 - Vb2)
Vb2:
	.zero		4
	.type		Vc2,@object
	.size		Vc2,(Va3 - Vc2)
Vc2:
	.zero		4
	.type		Va3,@object
	.size		Va3,(Vb3 - Va3)
Va3:
	.zero		4
	.type		Vb3,@object
	.size		Vb3,(Vc3 - Vb3)
Vb3:
	.zero		4
	.type		Vc3,@object
	.size		Vc3,(epsilon - Vc3)
Vc3:
	.zero		4
	.type		epsilon,@object
	.size		epsilon,(N - epsilon)
epsilon:
	.zero		4
	.type		N,@object
	.size		N,(.L_25 - N)
N:
	.zero		4
.L_25:


//--------------------- .text._ZN3cub18CUB_300001_SM_10006detail11EmptyKernelIvEEvv --------------------------
	.section	.text._ZN3cub18CUB_300001_SM_10006detail11EmptyKernelIvEEvv,"ax",@progbits
	.align	128
        .global         _ZN3cub18CUB_300001_SM_10006detail11EmptyKernelIvEEvv
        .type           _ZN3cub18CUB_300001_SM_10006detail11EmptyKernelIvEEvv,@function
        .size           _ZN3cub18CUB_300001_SM_10006detail11EmptyKernelIvEEvv,(.L_x_235 - _ZN3cub18CUB_300001_SM_10006detail11EmptyKernelIvEEvv)
        .other          _ZN3cub18CUB_300001_SM_10006detail11EmptyKernelIvEEvv,@"STO_CUDA_ENTRY STV_DEFAULT"
_ZN3cub18CUB_300001_SM_10006detail11EmptyKernelIvEEvv:
.text._ZN3cub18CUB_300001_SM_10006detail11EmptyKernelIvEEvv:
[----:B------:R-:W-:Y:S01]  /*0000*/  LDC R1, c[0x0][0x37c] ;  /* 0x0000df00ff017b82 */ /* 0x000fe20000000800 */
[----:B------:R-:W-:Y:S05]  /*0010*/  EXIT ;  /* 0x000000000000794d */ /* 0x000fea0003800000 */
.L_x_0:
[----:B------:R-:W-:-:S00]  /*0020*/  BRA `(.L_x_0) ;  /* 0xfffffffc00fc7947 */ /* 0x000fc0000383ffff */
[----:B------:R-:W-:-:S00]  /*0030*/  NOP ;  /* 0x0000000000007918 */ /* 0x000fc00000000000 */
        /* <DEDUP_REMOVED lines=12> */
.L_x_235:


//--------------------- .text._Z11sum_densityPiPfi --------------------------
	.section	.text._Z11sum_densityPiPfi,"ax",@progbits
	.align	128
        .global         _Z11sum_densityPiPfi
        .type           _Z11sum_densityPiPfi,@function
        .size           _Z11sum_densityPiPfi,(.L_x_229 - _Z11sum_densityPiPfi)
        .other          _Z11sum_densityPiPfi,@"STO_CUDA_ENTRY STV_DEFAULT"
_Z11sum_densityPiPfi:
.text._Z11sum_densityPiPfi:
[----:B------:R-:W-:Y:S01]  /*0000*/  LDC R1, c[0x0][0x37c] ;  /* 0x0000df00ff017b82 */ /* 0x000fe20000000800 */
[----:B------:R-:W0:Y:S07]  /*0010*/  S2R R2, SR_CTAID.X ;  /* 0x0000000000027919 */ /* 0x000e2e0000002500 */
[----:B------:R-:W1:Y:S01]  /*0020*/  LDC R3, c[0x3][0x88] ;  /* 0x00c02200ff037b82 */ /* 0x000e620000000800 */
[----:B------:R-:W0:Y:S01]  /*0030*/  LDCU UR4, c[0x0][0x360] ;  /* 0x00006c00ff0477ac */ /* 0x000e220008000800 */
[----:B------:R-:W0:Y:S02]  /*0040*/  S2R R5, SR_TID.X ;  /* 0x0000000000057919 */ /* 0x000e240000002100 */
[----:B0-----:R-:W-:-:S05]  /*0050*/  IMAD R2, R2, UR4, R5 ;  /* 0x0000000402027c24 */ /* 0x001fca000f8e0205 */
[----:B-1----:R-:W-:-:S13]  /*0060*/  ISETP.GE.AND P0, PT, R2, R3, PT ;  /* 0x000000030200720c */ /* 0x002fda0003f06270 */
[----:B------:R-:W-:Y:S05]  /*0070*/  @P0 EXIT ;  /* 0x000000000000094d */ /* 0x000fea0003800000 */
[----:B------:R-:W0:Y:S01]  /*0080*/  LDCU UR4, c[0x0][0x390] ;  /* 0x00007200ff0477ac */ /* 0x000e220008000800 */
[----:B------:R-:W1:Y:S01]  /*0090*/  LDCU.64 UR8, c[0x0][0x358] ;  /* 0x00006b00ff0877ac */ /* 0x000e620008000a00 */
[----:B0-----:R-:W-:-:S09]  /*00a0*/  UISETP.GT.AND UP0, UPT, UR4, 0x1, UPT ;  /* 0x000000010400788c */ /* 0x001fd2000bf04270 */
[----:B-1----:R-:W-:Y:S05]  /*00b0*/  BRA.U UP0, `(.L_x_1) ;  /* 0x0000000100107547 */ /* 0x002fea000b800000 */
[----:B------:R-:W0:Y:S02]  /*00c0*/  LDC.64 R4, c[0x0][0x380] ;  /* 0x0000e000ff047b82 */ /* 0x000e240000000a00 */
[----:B0-----:R-:W-:-:S05]  /*00d0*/  IMAD.WIDE R4, R2, 0x4, R4 ;  /* 0x0000000402047825 */ /* 0x001fca00078e0204 */
[----:B------:R0:W5:Y:S01]  /*00e0*/  LDG.E R15, desc[UR8][R4.64] ;  /* 0x00000008040f7981 */ /* 0x000162000c1e1900 */
[----:B------:R-:W-:Y:S05]  /*00f0*/  BRA `(.L_x_2) ;  /* 0x0000000800747947 */ /* 0x000fea0003800000 */
.L_x_1:
[----:B------:R-:W0:Y:S02]  /*0100*/  LDC.64 R4, c[0x0][0x380] ;  /* 0x0000e000ff047b82 */ /* 0x000e240000000a00 */
[----:B0-----:R-:W-:-:S05]  /*0110*/  IMAD.WIDE R4, R2, 0x4, R4 ;  /* 0x0000000402047825 */ /* 0x001fca00078e0204 */
[----:B------:R0:W5:Y:S01]  /*0120*/  LDG.E R15, desc[UR8][R4.64] ;  /* 0x00000008040f7981 */ /* 0x000162000c1e1900 */
[----:B------:R-:W-:Y:S02]  /*0130*/  UIADD3 UR5, UPT, UPT, UR4, -0x1, URZ ;  /* 0xffffffff04057890 */ /* 0x000fe4000fffe0ff */
[----:B------:R-:W-:Y:S02]  /*0140*/  UIADD3 UR4, UPT, UPT, UR4, -0x2, URZ ;  /* 0xfffffffe04047890 */ /* 0x000fe4000fffe0ff */
[----:B------:R-:W-:Y:S02]  /*0150*/  ULOP3.LUT UR7, UR5, 0xf, URZ, 0xc0, !UPT ;  /* 0x0000000f05077892 */ /* 0x000fe4000f8ec0ff */
[----:B------:R-:W-:-:S03]  /*0160*/  UISETP.GE.U32.AND UP0, UPT, UR4, 0xf, UPT ;  /* 0x0000000f0400788c */ /* 0x000fc6000bf06070 */
[----:B------:R-:W-:-:S06]  /*0170*/  UMOV UR4, 0x1 ;  /* 0x0000000100047882 */ /* 0x000fcc0000000000 */
[----:B0-----:R-:W-:Y:S05]  /*0180*/  BRA.U !UP0, `(.L_x_3) ;  /* 0x0000000508287547 */ /* 0x001fea000b800000 */
[----:B------:R-:W0:Y:S01]  /*0190*/  LDC R0, c[0x3][0x88] ;  /* 0x00c02200ff007b82 */ /* 0x000e220000000800 */
[----:B------:R-:W-:-:S04]  /*01a0*/  ULOP3.LUT UR4, UR5, 0xfffffff0, URZ, 0xc0, !UPT ;  /* 0xfffffff005047892 */ /* 0x000fc8000f8ec0ff */
[----:B------:R-:W-:-:S03]  /*01b0*/  UIADD3 UR6, UPT, UPT, -UR4, URZ, URZ ;  /* 0x000000ff04067290 */ /* 0x000fc6000fffe1ff */
[----:B------:R-:W-:-:S09]  /*01c0*/  UMOV UR4, URZ ;  /* 0x000000ff00047c82 */ /* 0x000fd20008000000 */
.L_x_4:
[----:B0-----:R-:W-:-:S05]  /*01d0*/  IMAD.WIDE R6, R0, 0x4, R4 ;  /* 0x0000000400067825 */ /* 0x001fca00078e0204 */
[----:B--2---:R-:W2:Y:S02]  /*01e0*/  LDG.E R8, desc[UR8][R6.64] ;  /* 0x0000000806087981 */ /* 0x004ea4000c1e1900 */
[----:B--2--5:R-:W-:Y:S01]  /*01f0*/  IADD3 R15, PT, PT, R8, R15, RZ ;  /* 0x0000000f080f7210 */ /* 0x024fe20007ffe0ff */
[----:B------:R-:W-:-:S04]  /*0200*/  IMAD.WIDE R8, R3, 0x4, R6 ;  /* 0x0000000403087825 */ /* 0x000fc800078e0206 */
[----:B------:R0:W-:Y:S04]  /*0210*/  STG.E desc[UR8][R4.64], R15 ;  /* 0x0000000f04007986 */ /* 0x0001e8000c101908 */
[----:B------:R-:W2:Y:S02]  /*0220*/  LDG.E R10, desc[UR8][R8.64] ;  /* 0x00000008080a7981 */ /* 0x000ea4000c1e1900 */
[----:B--2---:R-:W-:Y:S02]  /*0230*/  IMAD.IADD R17, R15, 0x1, R10 ;  /* 0x000000010f117824 */ /* 0x004fe400078e020a */
[----:B------:R-:W-:-:S03]  /*0240*/  IMAD.WIDE R10, R3, 0x4, R8 ;  /* 0x00000004030a7825 */ /* 0x000fc600078e0208 */
[----:B------:R1:W-:Y:S04]  /*0250*/  STG.E desc[UR8][R4.64], R17 ;  /* 0x0000001104007986 */ /* 0x0003e8000c101908 */
[----:B------:R-:W2:Y:S02]  /*0260*/  LDG.E R12, desc[UR8][R10.64] ;  /* 0x000000080a0c7981 */ /* 0x000ea4000c1e1900 */
[----:B--2---:R-:W-:Y:S01]  /*0270*/  IADD3 R19, PT, PT, R17, R12, RZ ;  /* 0x0000000c11137210 */ /* 0x004fe20007ffe0ff */
[----:B------:R-:W-:-:S04]  /*0280*/  IMAD.WIDE R12, R3, 0x4, R10 ;  /* 0x00000004030c7825 */ /* 0x000fc800078e020a */
[----:B------:R2:W-:Y:S04]  /*0290*/  STG.E desc[UR8][R4.64], R19 ;  /* 0x0000001304007986 */ /* 0x0005e8000c101908 */
[----:B------:R-:W3:Y:S02]  /*02a0*/  LDG.E R6, desc[UR8][R12.64] ;  /* 0x000000080c067981 */ /* 0x000ee4000c1e1900 */
[----:B---3--:R-:W-:Y:S02]  /*02b0*/  IMAD.IADD R21, R19, 0x1, R6 ;  /* 0x0000000113157824 */ /* 0x008fe400078e0206 */
[----:B------:R-:W-:-:S03]  /*02c0*/  IMAD.WIDE R6, R3, 0x4, R12 ;  /* 0x0000000403067825 */ /* 0x000fc600078e020c */
[----:B------:R3:W-:Y:S04]  /*02d0*/  STG.E desc[UR8][R4.64], R21 ;  /* 0x0000001504007986 */ /* 0x0007e8000c101908 */
[----:B------:R-:W0:Y:S02]  /*02e0*/  LDG.E R8, desc[UR8][R6.64] ;  /* 0x0000000806087981 */ /* 0x000e24000c1e1900 */
[----:B0-----:R-:W-:Y:S01]  /*02f0*/  IADD3 R15, PT, PT, R21, R8, RZ ;  /* 0x00000008150f7210 */ /* 0x001fe20007ffe0ff */
[----:B------:R-:W-:-:S04]  /*0300*/  IMAD.WIDE R8, R3, 0x4, R6 ;  /* 0x0000000403087825 */ /* 0x000fc800078e0206 */
[----:B------:R0:W-:Y:S04]  /*0310*/  STG.E desc[UR8][R4.64], R15 ;  /* 0x0000000f04007986 */ /* 0x0001e8000c101908 */
[----:B------:R-:W1:Y:S02]  /*0320*/  LDG.E R10, desc[UR8][R8.64] ;  /* 0x00000008080a7981 */ /* 0x000e64000c1e1900 */
[----:B-1----:R-:W-:Y:S02]  /*0330*/  IMAD.IADD R17, R15, 0x1, R10 ;  /* 0x000000010f117824 */ /* 0x002fe400078e020a */
        /* <DEDUP_REMOVED lines=13> */
[----:B------:R-:W-:Y:S04]  /*0410*/  STG.E desc[UR8][R4.64], R15 ;  /* 0x0000000f04007986 */ /* 0x000fe8000c101908 */
        /* <DEDUP_REMOVED lines=12> */
[----:B------:R-:W3:Y:S02]  /*04e0*/  LDG.E R8, desc[UR8][R6.64] ;  /* 0x0000000806087981 */ /* 0x000ee4000c1e1900 */
[----:B---3--:R-:W-:Y:S01]  /*04f0*/  IADD3 R23, PT, PT, R21, R8, RZ ;  /* 0x0000000815177210 */ /* 0x008fe20007ffe0ff */
[----:B------:R-:W-:-:S04]  /*0500*/  IMAD.WIDE R8, R3, 0x4, R6 ;  /* 0x0000000403087825 */ /* 0x000fc800078e0206 */
[----:B------:R2:W-:Y:S04]  /*0510*/  STG.E desc[UR8][R4.64], R23 ;  /* 0x0000001704007986 */ /* 0x0005e8000c101908 */
[----:B------:R-:W0:Y:S02]  /*0520*/  LDG.E R10, desc[UR8][R8.64] ;  /* 0x00000008080a7981 */ /* 0x000e24000c1e1900 */
[----:B0-----:R-:W-:Y:S02]  /*0530*/  IMAD.IADD R17, R23, 0x1, R10 ;  /* 0x0000000117117824 */ /* 0x001fe400078e020a */
[----:B------:R-:W-:-:S03]  /*0540*/  IMAD.WIDE R10, R3, 0x4, R8 ;  /* 0x00000004030a7825 */ /* 0x000fc600078e0208 */
[----:B------:R2:W-:Y:S04]  /*0550*/  STG.E desc[UR8][R4.64], R17 ;  /* 0x0000001104007986 */ /* 0x0005e8000c101908 */
[----:B------:R-:W1:Y:S02]  /*0560*/  LDG.E R12, desc[UR8][R10.64] ;  /* 0x000000080a0c7981 */ /* 0x000e64000c1e1900 */
[----:B-1----:R-:W-:Y:S01]  /*0570*/  IADD3 R19, PT, PT, R17, R12, RZ ;  /* 0x0000000c11137210 */ /* 0x002fe20007ffe0ff */
[----:B------:R-:W-:-:S04]  /*0580*/  IMAD.WIDE R12, R3, 0x4, R10 ;  /* 0x00000004030c7825 */ /* 0x000fc800078e020a */
[----:B------:R2:W-:Y:S04]  /*0590*/  STG.E desc[UR8][R4.64], R19 ;  /* 0x0000001304007986 */ /* 0x0005e8000c101908 */
[----:B------:R-:W3:Y:S01]  /*05a0*/  LDG.E R12, desc[UR8][R12.64] ;  /* 0x000000080c0c7981 */ /* 0x000ee2000c1e1900 */
[----:B------:R-:W-:Y:S01]  /*05b0*/  UIADD3 UR6, UPT, UPT, UR6, 0x10, URZ ;  /* 0x0000001006067890 */ /* 0x000fe2000fffe0ff */
[----:B------:R-:W-:Y:S01]  /*05c0*/  LEA R0, R3, R0, 0x4 ;  /* 0x0000000003007211 */ /* 0x000fe200078e20ff */
[----:B------:R-:W-:Y:S02]  /*05d0*/  UIADD3 UR4, UPT, UPT, UR4, 0x10, URZ ;  /* 0x0000001004047890 */ /* 0x000fe4000fffe0ff */
[----:B------:R-:W-:Y:S01]  /*05e0*/  UISETP.NE.AND UP0, UPT, UR6, URZ, UPT ;  /* 0x000000ff0600728c */ /* 0x000fe2000bf05270 */
[----:B---3--:R-:W-:-:S05]  /*05f0*/  IMAD.IADD R15, R19, 0x1, R12 ;  /* 0x00000001130f7824 */ /* 0x008fca00078e020c */
[----:B------:R2:W-:Y:S03]  /*0600*/  STG.E desc[UR8][R4.64], R15 ;  /* 0x0000000f04007986 */ /* 0x0005e6000c101908 */
[----:B------:R-:W-:Y:S05]  /*0610*/  BRA.U UP0, `(.L_x_4) ;  /* 0xfffffff900ec7547 */ /* 0x000fea000b83ffff */
[----:B------:R-:W-:-:S12]  /*0620*/  UIADD3 UR4, UPT, UPT, UR4, 0x1, URZ ;  /* 0x0000000104047890 */ /* 0x000fd8000fffe0ff */
.L_x_3:
[----:B------:R-:W-:-:S09]  /*0630*/  UISETP.NE.AND UP0, UPT, UR7, URZ, UPT ;  /* 0x000000ff0700728c */ /* 0x000fd2000bf05270 */
[----:B------:R-:W-:Y:S05]  /*0640*/  BRA.U !UP0, `(.L_x_2) ;  /* 0x0000000508207547 */ /* 0x000fea000b800000 */
[----:B------:R-:W-:Y:S02]  /*0650*/  UISETP.GE.U32.AND UP0, UPT, UR7, 0x8, UPT ;  /* 0x000000080700788c */ /* 0x000fe4000bf06070 */
[----:B------:R-:W-:-:S04]  /*0660*/  ULOP3.LUT UR6, UR5, 0x7, URZ, 0xc0, !UPT ;  /* 0x0000000705067892 */ /* 0x000fc8000f8ec0ff */
[----:B------:R-:W-:-:S03]  /*0670*/  UISETP.NE.AND UP1, UPT, UR6, URZ, UPT ;  /* 0x000000ff0600728c */ /* 0x000fc6000bf25270 */
[----:B------:R-:W-:Y:S08]  /*0680*/  BRA.U !UP0, `(.L_x_5) ;  /* 0x0000000108887547 */ /* 0x000ff0000b800000 */
[----:B------:R-:W-:-:S04]  /*0690*/  IMAD R7, R3, UR4, RZ ;  /* 0x0000000403077c24 */ /* 0x000fc8000f8e02ff */
[----:B------:R-:W-:-:S05]  /*06a0*/  IMAD.WIDE R6, R7, 0x4, R4 ;  /* 0x0000000407067825 */ /* 0x000fca00078e0204 */
[----:B------:R-:W2:Y:S01]  /*06b0*/  LDG.E R0, desc[UR8][R6.64] ;  /* 0x0000000806007981 */ /* 0x000ea2000c1e1900 */
[----:B------:R-:W-:-:S04]  /*06c0*/  IMAD.WIDE R8, R3, 0x4, R6 ;  /* 0x0000000403087825 */ /* 0x000fc800078e0206 */
[----:B--2--5:R-:W-:-:S05]  /*06d0*/  IMAD.IADD R15, R15, 0x1, R0 ;  /* 0x000000010f0f7824 */ /* 0x024fca00078e0200 */
[----:B------:R-:W-:Y:S04]  /*06e0*/  STG.E desc[UR8][R4.64], R15 ;  /* 0x0000000f04007986 */ /* 0x000fe8000c101908 */
[----:B------:R-:W2:Y:S01]  /*06f0*/  LDG.E R0, desc[UR8][R8.64] ;  /* 0x0000000808007981 */ /* 0x000ea2000c1e1900 */
[----:B------:R-:W-:Y:S01]  /*0700*/  IMAD.WIDE R10, R3, 0x4, R8 ;  /* 0x00000004030a7825 */ /* 0x000fe200078e0208 */
[----:B--2---:R-:W-:-:S05]  /*0710*/  IADD3 R17, PT, PT, R15, R0, RZ ;  /* 0x000000000f117210 */ /* 0x004fca0007ffe0ff */
[----:B------:R0:W-:Y:S04]  /*0720*/  STG.E desc[UR8][R4.64], R17 ;  /* 0x0000001104007986 */ /* 0x0001e8000c101908 */
[----:B------:R-:W2:Y:S01]  /*0730*/  LDG.E R0, desc[UR8][R10.64] ;  /* 0x000000080a007981 */ /* 0x000ea2000c1e1900 */
[----:B------:R-:W-:-:S04]  /*0740*/  IMAD.WIDE R12, R3, 0x4, R10 ;  /* 0x00000004030c7825 */ /* 0x000fc800078e020a */
[----:B--2---:R-:W-:-:S05]  /*0750*/  IMAD.IADD R19, R17, 0x1, R0 ;  /* 0x0000000111137824 */ /* 0x004fca00078e0200 */
[----:B------:R1:W-:Y:S04]  /*0760*/  STG.E desc[UR8][R4.64], R19 ;  /* 0x0000001304007986 */ /* 0x0003e8000c101908 */
        /* <DEDUP_REMOVED lines=8> */
[----:B------:R-:W0:Y:S01]  /*07f0*/  LDG.E R0, desc[UR8][R8.64] ;  /* 0x0000000808007981 */ /* 0x000e22000c1e1900 */
[----:B------:R-:W-:Y:S01]  /*0800*/  IMAD.WIDE R10, R3, 0x4, R8 ;  /* 0x00000004030a7825 */ /* 0x000fe200078e0208 */
[----:B0-----:R-:W-:-:S05]  /*0810*/  IADD3 R17, PT, PT, R23, R0, RZ ;  /* 0x0000000017117210 */ /* 0x001fca0007ffe0ff */
[----:B------:R3:W-:Y:S04]  /*0820*/  STG.E desc[UR8][R4.64], R17 ;  /* 0x0000001104007986 */ /* 0x0007e8000c101908 */
[----:B------:R-:W1:Y:S01]  /*0830*/  LDG.E R0, desc[UR8][R10.64] ;  /* 0x000000080a007981 */ /* 0x000e62000c1e1900 */
[----:B------:R-:W-:-:S04]  /*0840*/  IMAD.WIDE R12, R3, 0x4, R10 ;  /* 0x00000004030c7825 */ /* 0x000fc800078e020a */
[----:B-1----:R-:W-:-:S05]  /*0850*/  IMAD.IADD R19, R17, 0x1, R0 ;  /* 0x0000000111137824 */ /* 0x002fca00078e0200 */
[----:B------:R3:W-:Y:S04]  /*0860*/  STG.E desc[UR8][R4.64], R19 ;  /* 0x0000001304007986 */ /* 0x0007e8000c101908 */
[----:B------:R-:W2:Y:S01]  /*0870*/  LDG.E R12, desc[UR8][R12.64] ;  /* 0x000000080c0c7981 */ /* 0x000ea2000c1e1900 */
[----:B------:R-:W-:Y:S01]  /*0880*/  UIADD3 UR4, UPT, UPT, UR4, 0x8, URZ ;  /* 0x0000000804047890 */ /* 0x000fe2000fffe0ff */
[----:B--2---:R-:W-:-:S05]  /*0890*/  IADD3 R15, PT, PT, R19, R12, RZ ;  /* 0x0000000c130f7210 */ /* 0x004fca0007ffe0ff */
[----:B------:R3:W-:Y:S06]  /*08a0*/  STG.E desc[UR8][R4.64], R15 ;  /* 0x0000000f04007986 */ /* 0x0007ec000c101908 */
.L_x_5:
        /* <DEDUP_REMOVED lines=9> */
[----:B--23-5:R-:W-:-:S05]  /*0940*/  IMAD.IADD R17, R15, 0x1, R0 ;  /* 0x000000010f117824 */ /* 0x02cfca00078e0200 */
        /* <DEDUP_REMOVED lines=10> */
[----:B------:R-:W-:Y:S01]  /*09f0*/  UIADD3 UR4, UPT, UPT, UR4, 0x4, URZ ;  /* 0x0000000404047890 */ /* 0x000fe2000fffe0ff */
[----:B--2---:R-:W-:-:S05]  /*0a00*/  IADD3 R15, PT, PT, R21, R12, RZ ;  /* 0x0000000c150f7210 */ /* 0x004fca0007ffe0ff */
[----:B------:R0:W-:Y:S06]  /*0a10*/  STG.E desc[UR8][R4.64], R15 ;  /* 0x0000000f04007986 */ /* 0x0001ec000c101908 */
.L_x_6:
[----:B------:R-:W-:Y:S05]  /*0a20*/  BRA.U !UP1, `(.L_x_2) ;  /* 0x0000000109287547 */ /* 0x000fea000b800000 */
[----:B------:R-:W-:Y:S01]  /*0a30*/  IMAD R0, R3, UR4, RZ ;  /* 0x0000000403007c24 */ /* 0x000fe2000f8e02ff */
[----:B------:R-:W-:-:S12]  /*0a40*/  UIADD3 UR5, UPT, UPT, -UR5, URZ, URZ ;  /* 0x000000ff05057290 */ /* 0x000fd8000fffe1ff */
.L_x_7:
[----:B------:R-:W-:-:S06]  /*0a50*/  IMAD.WIDE R6, R0, 0x4, R4 ;  /* 0x0000000400067825 */ /* 0x000fcc00078e0204 */
[----:B------:R-:W0:Y:S01]  /*0a60*/  LDG.E R6, desc[UR8][R6.64] ;  /* 0x0000000806067981 */ /* 0x000e22000c1e1900 */
[----:B------:R-:W-:Y:S01]  /*0a70*/  UIADD3 UR5, UPT, UPT, UR5, 0x1, URZ ;  /* 0x0000000105057890 */ /* 0x000fe2000fffe0ff */
[----:B------:R-:W-:-:S03]  /*0a80*/  IADD3 R0, PT, PT, R0, R3, RZ ;  /* 0x0000000300007210 */ /* 0x000fc60007ffe0ff */
[----:B------:R-:W-:Y:S01]  /*0a90*/  UISETP.NE.AND UP0, UPT, UR5, URZ, UPT ;  /* 0x000000ff0500728c */ /* 0x000fe2000bf05270 */
[----:B0123-5:R-:W-:-:S05]  /*0aa0*/  IMAD.IADD R15, R6, 0x1, R15 ;  /* 0x00000001060f7824 */ /* 0x02ffca00078e020f */
[----:B------:R1:W-:Y:S03]  /*0ab0*/  STG.E desc[UR8][R4.64], R15 ;  /* 0x0000000f04007986 */ /* 0x0003e6000c101908 */
[----:B------:R-:W-:Y:S05]  /*0ac0*/  BRA.U UP0, `(.L_x_7) ;  /* 0xfffffffd00e07547 */ /* 0x000fea000b83ffff */
.L_x_2:
[----:B------:R-:W4:Y:S01]  /*0ad0*/  LDC R9, c[0x3][0x58] ;  /* 0x00c01600ff097b82 */ /* 0x000f220000000800 */
[----:B-----5:R-:W-:Y:S01]  /*0ae0*/  I2FP.F32.S32 R0, R15 ;  /* 0x0000000f00007245 */ /* 0x020fe20000201400 */
[----:B------:R-:W-:Y:S01]  /*0af0*/  BSSY.RECONVERGENT B0, `(.L_x_8) ;  /* 0x000000c000007945 */ /* 0x000fe20003800200 */
[----:B----4-:R-:W0:Y:S08]  /*0b00*/  MUFU.RCP R3, R9 ;  /* 0x0000000900037308 */ /* 0x010e300000001000 */
[----:B------:R-:W4:Y:S01]  /*0b10*/  FCHK P0, R0, R9 ;  /* 0x0000000900007302 */ /* 0x000f220000000000 */
[----:B0123--:R-:W-:-:S04]  /*0b20*/  FFMA R4, R3, -R9, 1 ;  /* 0x3f80000003047423 */ /* 0x00ffc80000000809 */
[----:B------:R-:W-:-:S04]  /*0b30*/  FFMA R3, R3, R4, R3 ;  /* 0x0000000403037223 */ /* 0x000fc80000000003 */
[----:B------:R-:W-:-:S04]  /*0b40*/  FFMA R4, R0, R3, RZ ;  /* 0x0000000300047223 */ /* 0x000fc800000000ff */
[----:B------:R-:W-:-:S04]  /*0b50*/  FFMA R5, R4, -R9, R0 ;  /* 0x8000000904057223 */ /* 0x000fc80000000000 */
[----:B------:R-:W-:Y:S01]  /*0b60*/  FFMA R7, R3, R5, R4 ;  /* 0x0000000503077223 */ /* 0x000fe20000000004 */
[----:B----4-:R-:W-:Y:S06]  /*0b70*/  @!P0 BRA `(.L_x_9) ;  /* 0x00000000000c8947 */ /* 0x010fec0003800000 */
[----:B------:R-:W-:-:S07]  /*0b80*/  MOV R4, 0xba0 ;  /* 0x00000ba000047802 */ /* 0x000fce0000000f00 */
[----:B------:R-:W-:Y:S05]  /*0b90*/  CALL.REL.NOINC `($__internal_0_$__cuda_sm3x_div_rn_noftz_f32_slowpath) ;  /* 0x0000000000187944 */ /* 0x000fea0003c00000 */
[----:B------:R-:W-:-:S07]  /*0ba0*/  IMAD.MOV.U32 R7, RZ, RZ, R0 ;  /* 0x000000ffff077224 */ /* 0x000fce00078e0000 */
.L_x_9:
[----:B------:R-:W-:Y:S05]  /*0bb0*/  BSYNC.RECONVERGENT B0 ;  /* 0x0000000000007941 */ /* 0x000fea0003800200 */
.L_x_8:
[----:B------:R-:W0:Y:S02]  /*0bc0*/  LDC.64 R4, c[0x0][0x388] ;  /* 0x0000e200ff047b82 */ /* 0x000e240000000a00 */
[----:B0-----:R-:W-:-:S05]  /*0bd0*/  IMAD.WIDE R2, R2, 0x4, R4 ;  /* 0x0000000402027825 */ /* 0x001fca00078e0204 */
[----:B------:R-:W-:Y:S01]  /*0be0*/  STG.E desc[UR8][R2.64], R7 ;  /* 0x0000000702007986 */ /* 0x000fe2000c101908 */
[----:B------:R-:W-:Y:S05]  /*0bf0*/  EXIT ;  /* 0x000000000000794d */ /* 0x000fea0003800000 */
        .weak           $__internal_0_$__cuda_sm3x_div_rn_noftz_f32_slowpath
        .type           $__internal_0_$__cuda_sm3x_div_rn_noftz_f32_slowpath,@function
        .size           $__internal_0_$__cuda_sm3x_div_rn_noftz_f32_slowpath,(.L_x_229 - $__internal_0_$__cuda_sm3x_div_rn_noftz_f32_slowpath)
$__internal_0_$__cuda_sm3x_div_rn_noftz_f32_slowpath:
[----:B------:R-:W0:Y:S01]  /*0c00*/  LDC R3, c[0x3][0x58] ;  /* 0x00c01600ff037b82 */ /* 0x000e220000000800 */
[----:B------:R-:W-:Y:S01]  /*0c10*/  SHF.R.U32.HI R5, RZ, 0x17, R0 ;  /* 0x00000017ff057819 */ /* 0x000fe20000011600 */
[----:B------:R-:W1:Y:S01]  /*0c20*/  LDCU UR4, c[0x3][0x58] ;  /* 0x00c00b00ff0477ac */ /* 0x000e620008000800 */
[----:B------:R-:W-:Y:S02]  /*0c30*/  BSSY.RECONVERGENT B1, `(.L_x_10) ;  /* 0x0000064000017945 */ /* 0x000fe40003800200 */
[----:B------:R-:W-:Y:S02]  /*0c40*/  LOP3.LUT R10, R5, 0xff, RZ, 0xc0, !PT ;  /* 0x000000ff050a7812 */ /* 0x000fe400078ec0ff */
[----:B------:R-:W-:-:S03]  /*0c50*/  MOV R5, R0 ;  /* 0x0000000000057202 */ /* 0x000fc60000000f00 */
[----:B------:R-:W-:Y:S02]  /*0c60*/  VIADD R11, R10, 0xffffffff ;  /* 0xffffffff0a0b7836 */ /* 0x000fe40000000000 */
[----:B-1----:R-:W-:Y:S01]  /*0c70*/  IMAD.U32 R8, RZ, RZ, UR4 ;  /* 0x00000004ff087e24 */ /* 0x002fe2000f8e00ff */
[----:B0-----:R-:W-:-:S04]  /*0c80*/  SHF.R.U32.HI R6, RZ, 0x17, R3 ;  /* 0x00000017ff067819 */ /* 0x001fc80000011603 */
[----:B------:R-:W-:-:S04]  /*0c90*/  LOP3.LUT R6, R6, 0xff, RZ, 0xc0, !PT ;  /* 0x000000ff06067812 */ /* 0x000fc800078ec0ff */
[----:B------:R-:W-:-:S04]  /*0ca0*/  IADD3 R9, PT, PT, R6, -0x1, RZ ;  /* 0xffffffff06097810 */ /* 0x000fc80007ffe0ff */
[----:B------:R-:W-:-:S04]  /*0cb0*/  ISETP.GT.U32.AND P0, PT, R9, 0xfd, PT ;  /* 0x000000fd0900780c */ /* 0x000fc80003f04070 */
[----:B------:R-:W-:-:S13]  /*0cc0*/  ISETP.GT.U32.OR P0, PT, R11, 0xfd, P0 ;  /* 0x000000fd0b00780c */ /* 0x000fda0000704470 */
[----:B------:R-:W-:Y:S01]  /*0cd0*/  @!P0 MOV R7, RZ ;  /* 0x000000ff00078202 */ /* 0x000fe20000000f00 */
[----:B------:R-:W-:Y:S06]  /*0ce0*/  @!P0 BRA `(.L_x_11) ;  /* 0x00000000005c8947 */ /* 0x000fec0003800000 */
[----:B------:R-:W-:Y:S02]  /*0cf0*/  FSETP.GTU.FTZ.AND P1, PT, |R3|, +INF , PT ;  /* 0x7f8000000300780b */ /* 0x000fe40003f3c200 */
[----:B------:R-:W-:-:S04]  /*0d00*/  FSETP.GTU.FTZ.AND P0, PT, |R0|, +INF , PT ;  /* 0x7f8000000000780b */ /* 0x000fc80003f1c200 */
[----:B------:R-:W-:-:S13]  /*0d10*/  PLOP3.LUT P0, PT, P0, P1, PT, 0xf8, 0x8f ;  /* 0x00000000008f781c */ /* 0x000fda0000703f70 */
[----:B------:R-:W-:Y:S05]  /*0d20*/  @P0 BRA `(.L_x_12) ;  /* 0x00000004004c0947 */ /* 0x000fea0003800000 */
[----:B------:R-:W-:-:S13]  /*0d30*/  LOP3.LUT P0, RZ, R8, 0x7fffffff, R5, 0xc8, !PT ;  /* 0x7fffffff08ff7812 */ /* 0x000fda000780c805 */
[----:B------:R-:W-:Y:S05]  /*0d40*/  @!P0 BRA `(.L_x_13) ;  /* 0x00000004003c8947 */ /* 0x000fea0003800000 */
[C---:B------:R-:W-:Y:S02]  /*0d50*/  FSETP.NEU.FTZ.AND P2, PT, |R0|.reuse, +INF , PT ;  /* 0x7f8000000000780b */ /* 0x040fe40003f5d200 */
[----:B------:R-:W-:Y:S02]  /*0d60*/  FSETP.NEU.FTZ.AND P1, PT, |R3|, +INF , PT ;  /* 0x7f8000000300780b */ /* 0x000fe40003f3d200 */
[----:B------:R-:W-:-:S11]  /*0d70*/  FSETP.NEU.FTZ.AND P0, PT, |R0|, +INF , PT ;  /* 0x7f8000000000780b */ /* 0x000fd60003f1d200 */
[----:B------:R-:W-:Y:S05]  /*0d80*/  @!P1 BRA !P2, `(.L_x_13) ;  /* 0x00000004002c9947 */ /* 0x000fea0005000000 */
[----:B------:R-:W-:-:S04]  /*0d90*/  LOP3.LUT P2, RZ, R5, 0x7fffffff, RZ, 0xc0, !PT ;  /* 0x7fffffff05ff7812 */ /* 0x000fc8000784c0ff */
[----:B------:R-:W-:-:S13]  /*0da0*/  PLOP3.LUT P1, PT, P1, P2, PT, 0x2f, 0xf2 ;  /* 0x0000000000f2781c */ /* 0x000fda0000f24577 */
[----:B------:R-:W-:Y:S05]  /*0db0*/  @P1 BRA `(.L_x_14) ;  /* 0x0000000400181947 */ /* 0x000fea0003800000 */
[----:B------:R-:W-:-:S04]  /*0dc0*/  LOP3.LUT P1, RZ, R8, 0x7fffffff, RZ, 0xc0, !PT ;  /* 0x7fffffff08ff7812 */ /* 0x000fc8000782c0ff */
[----:B------:R-:W-:-:S13]  /*0dd0*/  PLOP3.LUT P0, PT, P0, P1, PT, 0x2f, 0xf2 ;  /* 0x0000000000f2781c */ /* 0x000fda0000702577 */
[----:B------:R-:W-:Y:S05]  /*0de0*/  @P0 BRA `(.L_x_15) ;  /* 0x0000000400000947 */ /* 0x000fea0003800000 */
[----:B------:R-:W-:Y:S02]  /*0df0*/  ISETP.GE.AND P0, PT, R11, RZ, PT ;  /* 0x000000ff0b00720c */ /* 0x000fe40003f06270 */
[----:B------:R-:W-:-:S11]  /*0e00*/  ISETP.GE.AND P1, PT, R9, RZ, PT ;  /* 0x000000ff0900720c */ /* 0x000fd60003f26270 */
[----:B------:R-:W-:Y:S01]  /*0e10*/  @P0 MOV R7, RZ ;  /* 0x000000ff00070202 */ /* 0x000fe20000000f00 */
[----:B------:R-:W-:Y:S02]  /*0e20*/  @!P0 IMAD.MOV.U32 R7, RZ, RZ, -0x40 ;  /* 0xffffffc0ff078424 */ /* 0x000fe400078e00ff */
[----:B------:R-:W-:Y:S01]  /*0e30*/  @!P0 FFMA R5, R0, 1.84467440737095516160e+19, RZ ;  /* 0x5f80000000058823 */ /* 0x000fe200000000ff */
[----:B------:R-:W-:Y:S02]  /*0e40*/  @!P1 FFMA R8, R3, 1.84467440737095516160e+19, RZ ;  /* 0x5f80000003089823 */ /* 0x000fe400000000ff */
[----:B------:R-:W-:-:S07]  /*0e50*/  @!P1 IADD3 R7, PT, PT, R7, 0x40, RZ ;  /* 0x0000004007079810 */ /* 0x000fce0007ffe0ff */
.L_x_11:
[----:B------:R-:W-:Y:S01]  /*0e60*/  LEA R3, R6, 0xc0800000, 0x17 ;  /* 0xc080000006037811 */ /* 0x000fe200078eb8ff */
[----:B------:R-:W-:Y:S03]  /*0e70*/  BSSY.RECONVERGENT B2, `(.L_x_16) ;  /* 0x0000036000027945 */ /* 0x000fe60003800200 */
[----:B------:R-:W-:Y:S01]  /*0e80*/  IADD3 R8, PT, PT, -R3, R8, RZ ;  /* 0x0000000803087210 */ /* 0x000fe20007ffe1ff */
[----:B------:R-:W-:-:S03]  /*0e90*/  VIADD R3, R10, 0xffffff81 ;  /* 0xffffff810a037836 */ /* 0x000fc60000000000 */
[----:B------:R-:W0:Y:S01]  /*0ea0*/  MUFU.RCP R9, R8 ;  /* 0x0000000800097308 */ /* 0x000e220000001000 */
[----:B------:R-:W-:Y:S01]  /*0eb0*/  FADD.FTZ R11, -R8, -RZ ;  /* 0x800000ff080b7221 */ /* 0x000fe20000010100 */
[C---:B------:R-:W-:Y:S01]  /*0ec0*/  IMAD R0, R3.reuse, -0x800000, R5 ;  /* 0xff80000003007824 */ /* 0x040fe200078e0205 */
[----:B------:R-:W-:-:S04]  /*0ed0*/  IADD3 R6, PT, PT, R3, 0x7f, -R6 ;  /* 0x0000007f03067810 */ /* 0x000fc80007ffe806 */
[----:B------:R-:W-:Y:S01]  /*0ee0*/  IADD3 R6, PT, PT, R6, R7, RZ ;  /* 0x0000000706067210 */ /* 0x000fe20007ffe0ff */
[----:B0-----:R-:W-:-:S04]  /*0ef0*/  FFMA R10, R9, R11, 1 ;  /* 0x3f800000090a7423 */ /* 0x001fc8000000000b */
[----:B------:R-:W-:-:S04]  /*0f00*/  FFMA R12, R9, R10, R9 ;  /* 0x0000000a090c7223 */ /* 0x000fc80000000009 */
[----:B------:R-:W-:-:S04]  /*0f10*/  FFMA R5, R0, R12, RZ ;  /* 0x0000000c00057223 */ /* 0x000fc800000000ff */
[----:B------:R-:W-:-:S04]  /*0f20*/  FFMA R10, R11, R5, R0 ;  /* 0x000000050b0a7223 */ /* 0x000fc80000000000 */
[----:B------:R-:W-:-:S04]  /*0f30*/  FFMA R9, R12, R10, R5 ;  /* 0x0000000a0c097223 */ /* 0x000fc80000000005 */
[----:B------:R-:W-:-:S04]  /*0f40*/  FFMA R10, R11, R9, R0 ;  /* 0x000000090b0a7223 */ /* 0x000fc80000000000 */
[----:B------:R-:W-:-:S05]  /*0f50*/  FFMA R0, R12, R10, R9 ;  /* 0x0000000a0c007223 */ /* 0x000fca0000000009 */
[----:B------:R-:W-:-:S04]  /*0f60*/  SHF.R.U32.HI R3, RZ, 0x17, R0 ;  /* 0x00000017ff037819 */ /* 0x000fc80000011600 */
[----:B------:R-:W-:-:S04]  /*0f70*/  LOP3.LUT R3, R3, 0xff, RZ, 0xc0, !PT ;  /* 0x000000ff03037812 */ /* 0x000fc800078ec0ff */
[----:B------:R-:W-:-:S05]  /*0f80*/  IADD3 R7, PT, PT, R3, R6, RZ ;  /* 0x0000000603077210 */ /* 0x000fca0007ffe0ff */
[----:B------:R-:W-:-:S05]  /*0f90*/  VIADD R3, R7, 0xffffffff ;  /* 0xffffffff07037836 */ /* 0x000fca0000000000 */
[----:B------:R-:W-:-:S13]  /*0fa0*/  ISETP.GE.U32.AND P0, PT, R3, 0xfe, PT ;  /* 0x000000fe0300780c */ /* 0x000fda0003f06070 */
[----:B------:R-:W-:Y:S05]  /*0fb0*/  @!P0 BRA `(.L_x_17) ;  /* 0x0000000000808947 */ /* 0x000fea0003800000 */
[----:B------:R-:W-:-:S13]  /*0fc0*/  ISETP.GT.AND P0, PT, R7, 0xfe, PT ;  /* 0x000000fe0700780c */ /* 0x000fda0003f04270 */
[----:B------:R-:W-:Y:S05]  /*0fd0*/  @P0 BRA `(.L_x_18) ;  /* 0x00000000006c0947 */ /* 0x000fea0003800000 */
[----:B------:R-:W-:-:S13]  /*0fe0*/  ISETP.GE.AND P0, PT, R7, 0x1, PT ;  /* 0x000000010700780c */ /* 0x000fda0003f06270 */
[----:B------:R-:W-:Y:S05]  /*0ff0*/  @P0 BRA `(.L_x_19) ;  /* 0x0000000000740947 */ /* 0x000fea0003800000 */
[----:B------:R-:W-:Y:S02]  /*1000*/  ISETP.GE.AND P0, PT, R7, -0x18, PT ;  /* 0xffffffe80700780c */ /* 0x000fe40003f06270 */
[----:B------:R-:W-:-:S11]  /*1010*/  LOP3.LUT R0, R0, 0x80000000, RZ, 0xc0, !PT ;  /* 0x8000000000007812 */ /* 0x000fd600078ec0ff */
[----:B------:R-:W-:Y:S05]  /*1020*/  @!P0 BRA `(.L_x_19) ;  /* 0x0000000000688947 */ /* 0x000fea0003800000 */
[CCC-:B------:R-:W-:Y:S01]  /*1030*/  FFMA.RZ R3, R12.reuse, R10.reuse, R9.reuse ;  /* 0x0000000a0c037223 */ /* 0x1c0fe2000000c009 */
[C---:B------:R-:W-:Y:S01]  /*1040*/  IADD3 R8, PT, PT, R7.reuse, 0x20, RZ ;  /* 0x0000002007087810 */ /* 0x040fe20007ffe0ff */
[CCC-:B------:R-:W-:Y:S01]  /*1050*/  FFMA.RM R6, R12.reuse, R10.reuse, R9.reuse ;  /* 0x0000000a0c067223 */ /* 0x1c0fe20000004009 */
[----:B------:R-:W-:Y:S02]  /*1060*/  ISETP.NE.AND P2, PT, R7, RZ, PT ;  /* 0x000000ff0700720c */ /* 0x000fe40003f45270 */
[----:B------:R-:W-:Y:S01]  /*1070*/  LOP3.LUT R5, R3, 0x7fffff, RZ, 0xc0, !PT ;  /* 0x007fffff03057812 */ /* 0x000fe200078ec0ff */
[----:B------:R-:W-:Y:S01]  /*1080*/  FFMA.RP R3, R12, R10, R9 ;  /* 0x0000000a0c037223 */ /* 0x000fe20000008009 */
[----:B------:R-:W-:Y:S02]  /*1090*/  ISETP.NE.AND P1, PT, R7, RZ, PT ;  /* 0x000000ff0700720c */ /* 0x000fe40003f25270 */
[----:B------:R-:W-:Y:S02]  /*10a0*/  LOP3.LUT R5, R5, 0x800000, RZ, 0xfc, !PT ;  /* 0x0080000005057812 */ /* 0x000fe400078efcff */
[----:B------:R-:W-:-:S02]  /*10b0*/  IADD3 R7, PT, PT, -R7, RZ, RZ ;  /* 0x000000ff07077210 */ /* 0x000fc40007ffe1ff */
[----:B------:R-:W-:Y:S02]  /*10c0*/  SHF.L.U32 R8, R5, R8, RZ ;  /* 0x0000000805087219 */ /* 0x000fe400000006ff */
[----:B------:R-:W-:Y:S02]  /*10d0*/  FSETP.NEU.FTZ.AND P0, PT, R3, R6, PT ;  /* 0x000000060300720b */ /* 0x000fe40003f1d000 */
[----:B------:R-:W-:Y:S02]  /*10e0*/  SEL R6, R7, RZ, P2 ;  /* 0x000000ff07067207 */ /* 0x000fe40001000000 */
[----:B------:R-:W-:Y:S02]  /*10f0*/  ISETP.NE.AND P1, PT, R8, RZ, P1 ;  /* 0x000000ff0800720c */ /* 0x000fe40000f25270 */
[----:B------:R-:W-:Y:S02]  /*1100*/  SHF.R.U32.HI R6, RZ, R6, R5 ;  /* 0x00000006ff067219 */ /* 0x000fe40000011605 */
[----:B------:R-:W-:-:S02]  /*1110*/  PLOP3.LUT P0, PT, P0, P1, PT, 0xf8, 0x8f ;  /* 0x00000000008f781c */ /* 0x000fc40000703f70 */
[----:B------:R-:W-:Y:S02]  /*1120*/  SHF.R.U32.HI R8, RZ, 0x1, R6 ;  /* 0x00000001ff087819 */ /* 0x000fe40000011606 */
[----:B------:R-:W-:-:S04]  /*1130*/  SEL R3, RZ, 0x1, !P0 ;  /* 0x00000001ff037807 */ /* 0x000fc80004000000 */
[----:B------:R-:W-:-:S04]  /*1140*/  LOP3.LUT R3, R3, 0x1, R8, 0xf8, !PT ;  /* 0x0000000103037812 */ /* 0x000fc800078ef808 */
[----:B------:R-:W-:-:S05]  /*1150*/  LOP3.LUT R3, R3, R6, RZ, 0xc0, !PT ;  /* 0x0000000603037212 */ /* 0x000fca00078ec0ff */
[----:B------:R-:W-:-:S05]  /*1160*/  IMAD.IADD R3, R8, 0x1, R3 ;  /* 0x0000000108037824 */ /* 0x000fca00078e0203 */
[----:B------:R-:W-:Y:S01]  /*1170*/  LOP3.LUT R0, R3, R0, RZ, 0xfc, !PT ;  /* 0x0000000003007212 */ /* 0x000fe200078efcff */
[----:B------:R-:W-:Y:S06]  /*1180*/  BRA `(.L_x_19) ;  /* 0x0000000000107947 */ /* 0x000fec0003800000 */
.L_x_18:
[----:B------:R-:W-:-:S04]  /*1190*/  LOP3.LUT R0, R0, 0x80000000, RZ, 0xc0, !PT ;  /* 0x8000000000007812 */ /* 0x000fc800078ec0ff */
[----:B------:R-:W-:Y:S01]  /*11a0*/  LOP3.LUT R0, R0, 0x7f800000, RZ, 0xfc, !PT ;  /* 0x7f80000000007812 */ /* 0x000fe200078efcff */
[----:B------:R-:W-:Y:S06]  /*11b0*/  BRA `(.L_x_19) ;  /* 0x0000000000047947 */ /* 0x000fec0003800000 */
.L_x_17:
[----:B------:R-:W-:-:S07]  /*11c0*/  LEA R0, R6, R0, 0x17 ;  /* 0x0000000006007211 */ /* 0x000fce00078eb8ff */
.L_x_19:
[----:B------:R-:W-:Y:S05]  /*11d0*/  BSYNC.RECONVERGENT B2 ;  /* 0x0000000000027941 */ /* 0x000fea0003800200 */
.L_x_16:
[----:B------:R-:W-:Y:S05]  /*11e0*/  BRA `(.L_x_20) ;  /* 0x0000000000207947 */ /* 0x000fea0003800000 */
.L_x_15:
[----:B------:R-:W-:-:S04]  /*11f0*/  LOP3.LUT R0, R8, 0x80000000, R5, 0x48, !PT ;  /* 0x8000000008007812 */ /* 0x000fc800078e4805 */
[----:B------:R-:W-:Y:S01]  /*1200*/  LOP3.LUT R0, R0, 0x7f800000, RZ, 0xfc, !PT ;  /* 0x7f80000000007812 */ /* 0x000fe200078efcff */
[----:B------:R-:W-:Y:S06]  /*1210*/  BRA `(.L_x_20) ;  /* 0x0000000000147947 */ /* 0x000fec0003800000 */
.L_x_14:
[----:B------:R-:W-:Y:S01]  /*1220*/  LOP3.LUT R0, R8, 0x80000000, R5, 0x48, !PT ;  /* 0x8000000008007812 */ /* 0x000fe200078e4805 */
[----:B------:R-:W-:Y:S06]  /*1230*/  BRA `(.L_x_20) ;  /* 0x00000000000c7947 */ /* 0x000fec0003800000 */
.L_x_13:
[----:B------:R-:W0:Y:S01]  /*1240*/  MUFU.RSQ R0, -QNAN ;  /* 0xffc0000000007908 */ /* 0x000e220000001400 */
[----:B------:R-:W-:Y:S05]  /*1250*/  BRA `(.L_x_20) ;  /* 0x0000000000047947 */ /* 0x000fea0003800000 */
.L_x_12:
[----:B------:R-:W-:-:S07]  /*1260*/  FADD.FTZ R0, R0, R3 ;  /* 0x0000000300007221 */ /* 0x000fce0000010000 */
.L_x_20:
[----:B------:R-:W-:Y:S05]  /*1270*/  BSYNC.RECONVERGENT B1 ;  /* 0x0000000000017941 */ /* 0x000fea0003800200 */
.L_x_10:
[----:B------:R-:W-:-:S04]  /*1280*/  HFMA2 R5, -RZ, RZ, 0, 0 ;  /* 0x00000000ff057431 */ /* 0x000fc800000001ff */
[----:B0-----:R-:W-:Y:S05]  /*1290*/  RET.REL.NODEC R4 `(_Z11sum_densityPiPfi) ;  /* 0xffffffec04587950 */ /* 0x001fea0003c3ffff */
.L_x_21:
        /* <DEDUP_REMOVED lines=14> */
.L_x_229:


//--------------------- .text._Z13MC_gpu_kernelPfPiS0_S0_ --------------------------
	.section	.text._Z13MC_gpu_kernelPfPiS0_S0_,"ax",@progbits
	.align	128
        .global         _Z13MC_gpu_kernelPfPiS0_S0_
        .type           _Z13MC_gpu_kernelPfPiS0_S0_,@function
        .size           _Z13MC_gpu_kernelPfPiS0_S0_,(.L_x_234 - _Z13MC_gpu_kernelPfPiS0_S0_)
        .other          _Z13MC_gpu_kernelPfPiS0_S0_,@"STO_CUDA_ENTRY STV_DEFAULT"
_Z13MC_gpu_kernelPfPiS0_S0_:
.text._Z13MC_gpu_kernelPfPiS0_S0_:
[----:B------:R-:W0:Y:S01]  /*0000*/  LDC R1, c[0x0][0x37c] ;  /* 0x0000df00ff017b82 */ /* 0x000e220000000800 */
[----:B------:R-:W1:Y:S01]  /*0010*/  S2R R19, SR_CTAID.X ;  /* 0x0000000000137919 */ /* 0x000e620000002500 */
[----:B------:R-:W2:Y:S01]  /*0020*/  LDCU UR5, c[0x0][0x360] ;  /* 0x00006c00ff0577ac */ /* 0x000ea20008000800 */
[----:B0-----:R-:W-:Y:S01]  /*0030*/  VIADD R1, R1, 0xffffffd0 ;  /* 0xffffffd001017836 */ /* 0x001fe20000000000 */
[----:B------:R-:W1:Y:S01]  /*0040*/  S2R R0, SR_TID.X ;  /* 0x0000000000007919 */ /* 0x000e620000002100 */
[----:B------:R-:W2:Y:S02]  /*0050*/  LDCU UR4, c[0x0][0x370] ;  /* 0x00006e00ff0477ac */ /* 0x000ea40008000800 */
[----:B--2---:R-:W-:Y:S02]  /*0060*/  UIMAD UR4, UR5, UR4, URZ ;  /* 0x00000004050472a4 */ /* 0x004fe4000f8e02ff */
[----:B-1----:R-:W-:-:S05]  /*0070*/  IMAD R19, R19, UR5, R0 ;  /* 0x0000000513137c24 */ /* 0x002fca000f8e0200 */
[----:B------:R-:W-:-:S13]  /*0080*/  ISETP.GE.U32.AND P0, PT, R19, UR4, PT ;  /* 0x0000000413007c0c */ /* 0x000fda000bf06070 */
[----:B------:R-:W-:Y:S05]  /*0090*/  @!P0 BRA `(.L_x_22) ;  /* 0x0000000000248947 */ /* 0x000fea0003800000 */
[----:B------:R-:W-:Y:S01]  /*00a0*/  MOV R0, 0x1b0 ;  /* 0x000001b000007802 */ /* 0x000fe20000000f00 */
[----:B------:R-:W0:Y:S01]  /*00b0*/  LDCU.64 UR4, c[0x4][0x1a8] ;  /* 0x01003500ff0477ac */ /* 0x000e220008000a00 */
[----:B------:R-:W-:Y:S02]  /*00c0*/  CS2R R6, SRZ ;  /* 0x0000000000067805 */ /* 0x000fe4000001ff00 */
[----:B------:R1:W2:Y:S01]  /*00d0*/  LDC.64 R2, c[0x4][R0] ;  /* 0x0100000000027b82 */ /* 0x0002a20000000a00 */
[----:B0-----:R-:W-:Y:S02]  /*00e0*/  IMAD.U32 R4, RZ, RZ, UR4 ;  /* 0x00000004ff047e24 */ /* 0x001fe4000f8e00ff */
[----:B-1----:R-:W-:-:S07]  /*00f0*/  IMAD.U32 R5, RZ, RZ, UR5 ;  /* 0x00000005ff057e24 */ /* 0x002fce000f8e00ff */
[----:B------:R-:W-:-:S07]  /*0100*/  LEPC R20, `(.L_x_23) ;  /* 0x000000001014794e */ /* 0x000fce0000000000 */
[----:B--2---:R-:W-:Y:S05]  /*0110*/  CALL.ABS.NOINC R2 ;  /* 0x0000000002007343 */ /* 0x004fea0003c00000 */
.L_x_23:
[----:B------:R-:W-:Y:S05]  /*0120*/  EXIT ;  /* 0x000000000000794d */ /* 0x000fea0003800000 */
.L_x_22:
[C---:B------:R-:W-:Y:S01]  /*0130*/  LOP3.LUT R0, R19.reuse, 0xaad26b49, RZ, 0x3c, !PT ;  /* 0xaad26b4913007812 */ /* 0x040fe200078e3cff */
[----:B------:R-:W-:Y:S01]  /*0140*/  IMAD.MOV.U32 R3, RZ, RZ, -0x266e14b1 ;  /* 0xd991eb4fff037424 */ /* 0x000fe200078e00ff */
[C---:B------:R-:W-:Y:S01]  /*0150*/  ISETP.GT.AND P0, PT, R19.reuse, -0x1, PT ;  /* 0xffffffff1300780c */ /* 0x040fe20003f04270 */
[----:B------:R-:W0:Y:S01]  /*0160*/  LDC.64 R22, c[0x0][0x358] ;  /* 0x0000d600ff167b82 */ /* 0x000e220000000a00 */
[----:B------:R-:W-:Y:S01]  /*0170*/  IMAD R8, R19, R19, RZ ;  /* 0x0000001313087224 */ /* 0x000fe200078e02ff */
[----:B------:R-:W-:Y:S01]  /*0180*/  BSSY.RECONVERGENT B0, `(.L_x_24) ;  /* 0x0000426000007945 */ /* 0x000fe20003800200 */
[----:B------:R-:W-:Y:S01]  /*0190*/  IMAD R0, R0, 0x4182bed5, RZ ;  /* 0x4182bed500007824 */ /* 0x000fe200078e02ff */
[----:B------:R-:W-:Y:S02]  /*01a0*/  SEL R3, R3, 0x8bf16996, P0 ;  /* 0x8bf1699603037807 */ /* 0x000fe40000000000 */
[----:B------:R-:W-:Y:S01]  /*01b0*/  ISETP.NE.AND P0, PT, R19, RZ, PT ;  /* 0x000000ff1300720c */ /* 0x000fe20003f05270 */
[C---:B------:R-:W-:Y:S01]  /*01c0*/  VIADD R5, R0.reuse, 0x75bcd15 ;  /* 0x075bcd1500057836 */ /* 0x040fe20000000000 */
[C---:B------:R-:W-:Y:S01]  /*01d0*/  IADD3 R4, PT, PT, R3.reuse, 0x64f0c9, R0 ;  /* 0x0064f0c903047810 */ /* 0x040fe20007ffe000 */
[C---:B------:R-:W-:Y:S01]  /*01e0*/  VIADD R7, R3.reuse, 0x1f123bb5 ;  /* 0x1f123bb503077836 */ /* 0x040fe20000000000 */
[----:B------:R-:W-:Y:S01]  /*01f0*/  LOP3.LUT R2, R3, 0x5491333, RZ, 0x3c, !PT ;  /* 0x0549133303027812 */ /* 0x000fe200078e3cff */
[C---:B------:R-:W-:Y:S01]  /*0200*/  VIADD R3, R0.reuse, 0x583f19 ;  /* 0x00583f1900037836 */ /* 0x040fe20000000000 */
[----:B------:R-:W-:Y:S01]  /*0210*/  LOP3.LUT R6, R0, 0x159a55e5, RZ, 0x3c, !PT ;  /* 0x159a55e500067812 */ /* 0x000fe200078e3cff */
[----:B------:R1:W-:Y:S01]  /*0220*/  STL.64 [R1], R4 ;  /* 0x0000000401007387 */ /* 0x0003e20000100a00 */
[----:B------:R-:W-:-:S03]  /*0230*/  IMAD R0, R19, R8, RZ ;  /* 0x0000000813007224 */ /* 0x000fc600078e02ff */
[----:B------:R1:W-:Y:S02]  /*0240*/  STL.64 [R1+0x8], R6 ;  /* 0x0000080601007387 */ /* 0x0003e40000100a00 */
[----:B------:R-:W-:Y:S02]  /*0250*/  SHF.R.S32.HI R9, RZ, 0x1f, R0 ;  /* 0x0000001fff097819 */ /* 0x000fe40000011400 */
[----:B------:R1:W-:Y:S01]  /*0260*/  STL.64 [R1+0x10], R2 ;  /* 0x0000100201007387 */ /* 0x0003e20000100a00 */
[----:B------:R-:W-:Y:S05]  /*0270*/  @!P0 BRA `(.L_x_25) ;  /* 0x0000004000588947 */ /* 0x000fea0003800000 */
[----:B------:R-:W-:-:S07]  /*0280*/  CS2R R14, SRZ ;  /* 0x00000000000e7805 */ /* 0x000fce000001ff00 */
.L_x_34:
[----:B------:R-:W-:Y:S01]  /*0290*/  LOP3.LUT R51, R8, 0x3, RZ, 0xc0, !PT ;  /* 0x0000000308337812 */ /* 0x000fe200078ec0ff */
[----:B------:R-:W-:Y:S03]  /*02a0*/  BSSY.RECONVERGENT B1, `(.L_x_26) ;  /* 0x000040d000017945 */ /* 0x000fe60003800200 */
[----:B------:R-:W-:-:S04]  /*02b0*/  ISETP.NE.U32.AND P0, PT, R51, RZ, PT ;  /* 0x000000ff3300720c */ /* 0x000fc80003f05070 */
[----:B------:R-:W-:-:S13]  /*02c0*/  ISETP.NE.AND.EX P0, PT, RZ, RZ, PT, P0 ;  /* 0x000000ffff00720c */ /* 0x000fda0003f05300 */
[----:B--234-:R-:W-:Y:S05]  /*02d0*/  @!P0 BRA `(.L_x_27) ;  /* 0x0000004000248947 */ /* 0x01cfea0003800000 */
[----:B------:R-:W2:Y:S01]  /*02e0*/  LDC.64 R10, c[0x4][RZ] ;  /* 0x01000000ff0a7b82 */ /* 0x000ea20000000a00 */
[----:B------:R-:W-:Y:S01]  /*02f0*/  IMAD.MOV.U32 R16, RZ, RZ, RZ ;  /* 0x000000ffff107224 */ /* 0x000fe200078e00ff */
[----:B-1----:R-:W-:Y:S02]  /*0300*/  CS2R R2, SRZ ;  /* 0x0000000000027805 */ /* 0x002fe4000001ff00 */
[----:B------:R-:W-:Y:S01]  /*0310*/  CS2R R6, SRZ ;  /* 0x0000000000067805 */ /* 0x000fe2000001ff00 */
[----:B------:R-:W-:Y:S02]  /*0320*/  IMAD.MOV.U32 R5, RZ, RZ, RZ ;  /* 0x000000ffff057224 */ /* 0x000fe400078e00ff */
[----:B--2---:R-:W-:-:S07]  /*0330*/  IMAD.WIDE.U32 R10, R14, 0xc80, R10 ;  /* 0x00000c800e0a7825 */ /* 0x004fce00078e000a */
.L_x_29:
[----:B------:R-:W-:-:S06]  /*0340*/  IMAD R17, R16, 0x4, R1 ;  /* 0x0000000410117824 */ /* 0x000fcc00078e0201 */
[----:B------:R-:W5:Y:S01]  /*0350*/  LDL R17, [R17+0x4] ;  /* 0x0000040011117983 */ /* 0x000f620000100800 */
[----:B------:R-:W-:Y:S01]  /*0360*/  IMAD.SHL.U32 R18, R16, 0x20, RZ ;  /* 0x0000002010127824 */ /* 0x000fe200078e00ff */
[----:B------:R-:W-:-:S06]  /*0370*/  UMOV UR4, URZ ;  /* 0x000000ff00047c82 */ /* 0x000fcc0008000000 */
.L_x_28:
[----:B-----5:R-:W-:-:S04]  /*0380*/  SHF.R.U32.HI R53, RZ, UR4, R17 ;  /* 0x00000004ff357c19 */ /* 0x020fc80008011611 */
[----:B------:R-:W-:-:S04]  /*0390*/  LOP3.LUT R12, R53, 0x1, RZ, 0xc0, !PT ;  /* 0x00000001350c7812 */ /* 0x000fc800078ec0ff */
[----:B------:R-:W-:Y:S01]  /*03a0*/  ISETP.NE.U32.AND P0, PT, R12, 0x1, PT ;  /* 0x000000010c00780c */ /* 0x000fe20003f05070 */
[----:B------:R-:W-:-:S03]  /*03b0*/  VIADD R12, R18, UR4 ;  /* 0x00000004120c7c36 */ /* 0x000fc60008000000 */
[----:B------:R-:W-:Y:S01]  /*03c0*/  R2P PR, R53, 0x7e ;  /* 0x0000007e35007804 */ /* 0x000fe20000000000 */
[----:B------:R-:W-:-:S04]  /*03d0*/  IMAD R13, R12, 0x5, RZ ;  /* 0x000000050c0d7824 */ /* 0x000fc800078e02ff */
[----:B------:R-:W-:-:S04]  /*03e0*/  IMAD.WIDE.U32 R12, R13, 0x4, R10 ;  /* 0x000000040d0c7825 */ /* 0x000fc800078e000a */
[C---:B0-----:R-:W-:Y:S02]  /*03f0*/  @!P0 R2UR UR6, R22.reuse ;  /* 0x00000000160682ca */ /* 0x041fe400000e0000 */
[C---:B------:R-:W-:Y:S02]  /*0400*/  @!P0 R2UR UR7, R23.reuse ;  /* 0x00000000170782ca */ /* 0x040fe400000e0000 */
[C---:B------:R-:W-:Y:S02]  /*0410*/  @!P0 R2UR UR8, R22.reuse ;  /* 0x00000000160882ca */ /* 0x040fe400000e0000 */
[C---:B------:R-:W-:Y:S02]  /*0420*/  @!P0 R2UR UR9, R23.reuse ;  /* 0x00000000170982ca */ /* 0x040fe400000e0000 */
[----:B------:R-:W-:Y:S02]  /*0430*/  @!P0 R2UR UR10, R22 ;  /* 0x00000000160a82ca */ /* 0x000fe400000e0000 */
[----:B------:R-:W-:-:S02]  /*0440*/  @!P0 R2UR UR11, R23 ;  /* 0x00000000170b82ca */ /* 0x000fc400000e0000 */
[C---:B------:R-:W-:Y:S02]  /*0450*/  @!P0 R2UR UR12, R22.reuse ;  /* 0x00000000160c82ca */ /* 0x040fe400000e0000 */
[C---:B------:R-:W-:Y:S01]  /*0460*/  @!P0 R2UR UR13, R23.reuse ;  /* 0x00000000170d82ca */ /* 0x040fe200000e0000 */
[----:B------:R-:W2:Y:S01]  /*0470*/  @!P0 LDG.E R20, desc[UR6][R12.64] ;  /* 0x000000060c148981 */ /* 0x000ea2000c1e1900 */
[C---:B------:R-:W-:Y:S02]  /*0480*/  @!P0 R2UR UR14, R22.reuse ;  /* 0x00000000160e82ca */ /* 0x040fe400000e0000 */
[C---:B------:R-:W-:Y:S01]  /*0490*/  @!P0 R2UR UR15, R23.reuse ;  /* 0x00000000170f82ca */ /* 0x040fe200000e0000 */
[----:B------:R-:W3:Y:S01]  /*04a0*/  @!P0 LDG.E R21, desc[UR8][R12.64+0x4] ;  /* 0x000004080c158981 */ /* 0x000ee2000c1e1900 */
[C---:B------:R-:W-:Y:S02]  /*04b0*/  @P1 R2UR UR16, R22.reuse ;  /* 0x00000000161012ca */ /* 0x040fe400000e0000 */
[----:B------:R-:W-:Y:S01]  /*04c0*/  @P1 R2UR UR17, R23 ;  /* 0x00000000171112ca */ /* 0x000fe200000e0000 */
[----:B------:R-:W4:Y:S04]  /*04d0*/  @!P0 LDG.E R24, desc[UR10][R12.64+0x8] ;  /* 0x0000080a0c188981 */ /* 0x000f28000c1e1900 */
[----:B------:R-:W4:Y:S04]  /*04e0*/  @!P0 LDG.E R25, desc[UR12][R12.64+0xc] ;  /* 0x00000c0c0c198981 */ /* 0x000f28000c1e1900 */
[----:B------:R-:W4:Y:S04]  /*04f0*/  @!P0 LDG.E R26, desc[UR14][R12.64+0x10] ;  /* 0x0000100e0c1a8981 */ /* 0x000f28000c1e1900 */
[----:B------:R-:W4:Y:S01]  /*0500*/  @P1 LDG.E R28, desc[UR16][R12.64+0x14] ;  /* 0x000014100c1c1981 */ /* 0x000f22000c1e1900 */
[----:B------:R-:W-:-:S02]  /*0510*/  @P1 R2UR UR6, R22 ;  /* 0x00000000160612ca */ /* 0x000fc400000e0000 */
[C---:B------:R-:W-:Y:S02]  /*0520*/  @P1 R2UR UR7, R23.reuse ;  /* 0x00000000170712ca */ /* 0x040fe400000e0000 */
[C---:B------:R-:W-:Y:S02]  /*0530*/  @P1 R2UR UR8, R22.reuse ;  /* 0x00000000160812ca */ /* 0x040fe400000e0000 */
[C---:B------:R-:W-:Y:S02]  /*0540*/  @P1 R2UR UR9, R23.reuse ;  /* 0x00000000170912ca */ /* 0x040fe400000e0000 */
[C---:B------:R-:W-:Y:S02]  /*0550*/  @P1 R2UR UR10, R22.reuse ;  /* 0x00000000160a12ca */ /* 0x040fe400000e0000 */
[----:B------:R-:W-:Y:S02]  /*0560*/  @P1 R2UR UR11, R23 ;  /* 0x00000000170b12ca */ /* 0x000fe400000e0000 */
        /* <DEDUP_REMOVED lines=11> */
[----:B------:R-:W-:Y:S01]  /*0620*/  @P2 R2UR UR23, R23 ;  /* 0x00000000171722ca */ /* 0x000fe200000e0000 */
[----:B------:R-:W4:Y:S01]  /*0630*/  @P2 LDG.E R27, desc[UR16][R12.64+0x2c] ;  /* 0x00002c100c1b2981 */ /* 0x000f22000c1e1900 */
[----:B------:R-:W-:-:S02]  /*0640*/  @P3 R2UR UR24, R22 ;  /* 0x00000000161832ca */ /* 0x000fc400000e0000 */
[C---:B------:R-:W-:Y:S02]  /*0650*/  @P3 R2UR UR25, R23.reuse ;  /* 0x00000000171932ca */ /* 0x040fe400000e0000 */
[C---:B------:R-:W-:Y:S02]  /*0660*/  @P3 R2UR UR26, R22.reuse ;  /* 0x00000000161a32ca */ /* 0x040fe400000e0000 */
[C---:B------:R-:W-:Y:S01]  /*0670*/  @P3 R2UR UR27, R23.reuse ;  /* 0x00000000171b32ca */ /* 0x040fe200000e0000 */
[----:B------:R-:W4:Y:S01]  /*0680*/  @P2 LDG.E R29, desc[UR20][R12.64+0x34] ;  /* 0x000034140c1d2981 */ /* 0x000f22000c1e1900 */
[C---:B------:R-:W-:Y:S02]  /*0690*/  @P3 R2UR UR28, R22.reuse ;  /* 0x00000000161c32ca */ /* 0x040fe400000e0000 */
[----:B------:R-:W-:Y:S01]  /*06a0*/  @P3 R2UR UR29, R23 ;  /* 0x00000000171d32ca */ /* 0x000fe200000e0000 */
[----:B------:R-:W4:Y:S01]  /*06b0*/  @P2 LDG.E R30, desc[UR22][R12.64+0x38] ;  /* 0x000038160c1e2981 */ /* 0x000f22000c1e1900 */
[----:B------:R-:W-:-:S02]  /*06c0*/  @P3 R2UR UR30, R22 ;  /* 0x00000000161e32ca */ /* 0x000fc400000e0000 */
[C---:B------:R-:W-:Y:S01]  /*06d0*/  @P3 R2UR UR31, R23.reuse ;  /* 0x00000000171f32ca */ /* 0x040fe200000e0000 */
[----:B------:R-:W4:Y:S01]  /*06e0*/  @P3 LDG.E R32, desc[UR24][R12.64+0x3c] ;  /* 0x00003c180c203981 */ /* 0x000f22000c1e1900 */
        /* <DEDUP_REMOVED lines=45> */
[----:B------:R-:W-:Y:S02]  /*09c0*/  @P6 R2UR UR62, R22 ;  /* 0x00000000163e62ca */ /* 0x000fe400000e0000 */
[----:B------:R-:W-:Y:S01]  /*09d0*/  @P6 R2UR UR63, R23 ;  /* 0x00000000173f62ca */ /* 0x000fe200000e0000 */
[----:B------:R-:W4:Y:S04]  /*09e0*/  @P6 LDG.E R43, desc[UR56][R12.64+0x7c] ;  /* 0x00007c380c2b6981 */ /* 0x000f28000c1e1900 */
[----:B------:R-:W4:Y:S04]  /*09f0*/  @P6 LDG.E R52, desc[UR58][R12.64+0x80] ;  /* 0x0000803a0c346981 */ /* 0x000f28000c1e1900 */
[----:B------:R-:W4:Y:S04]  /*0a00*/  @P6 LDG.E R45, desc[UR60][R12.64+0x84] ;  /* 0x0000843c0c2d6981 */ /* 0x000f28000c1e1900 */
[----:B------:R-:W4:Y:S01]  /*0a10*/  @P6 LDG.E R54, desc[UR62][R12.64+0x88] ;  /* 0x0000883e0c366981 */ /* 0x000f22000c1e1900 */
[----:B--2---:R-:W-:-:S03]  /*0a20*/  @!P0 LOP3.LUT R5, R5, R20, RZ, 0x3c, !PT ;  /* 0x0000001405058212 */ /* 0x004fc600078e3cff */
[----:B------:R-:W2:Y:S01]  /*0a30*/  @P1 LDG.E R20, desc[UR8][R12.64+0x1c] ;  /* 0x00001c080c141981 */ /* 0x000ea2000c1e1900 */
[----:B---3--:R-:W-:-:S03]  /*0a40*/  @!P0 LOP3.LUT R6, R6, R21, RZ, 0x3c, !PT ;  /* 0x0000001506068212 */ /* 0x008fc600078e3cff */
[----:B------:R-:W3:Y:S01]  /*0a50*/  @P1 LDG.E R21, desc[UR6][R12.64+0x18] ;  /* 0x000018060c151981 */ /* 0x000ee2000c1e1900 */
[----:B----4-:R-:W-:-:S03]  /*0a60*/  @!P0 LOP3.LUT R7, R7, R24, RZ, 0x3c, !PT ;  /* 0x0000001807078212 */ /* 0x010fc600078e3cff */
[----:B------:R-:W4:Y:S01]  /*0a70*/  @P1 LDG.E R24, desc[UR12][R12.64+0x24] ;  /* 0x0000240c0c181981 */ /* 0x000f22000c1e1900 */
[----:B------:R-:W-:-:S03]  /*0a80*/  @!P0 LOP3.LUT R2, R2, R25, RZ, 0x3c, !PT ;  /* 0x0000001902028212 */ /* 0x000fc600078e3cff */
[----:B------:R-:W4:Y:S01]  /*0a90*/  @P1 LDG.E R25, desc[UR10][R12.64+0x20] ;  /* 0x0000200a0c191981 */ /* 0x000f22000c1e1900 */
[----:B------:R-:W-:Y:S02]  /*0aa0*/  @!P0 LOP3.LUT R3, R3, R26, RZ, 0x3c, !PT ;  /* 0x0000001a03038212 */ /* 0x000fe400078e3cff */
[----:B------:R-:W-:Y:S01]  /*0ab0*/  LOP3.LUT P0, RZ, R53, 0x80, RZ, 0xc0, !PT ;  /* 0x0000008035ff7812 */ /* 0x000fe2000780c0ff */
[----:B------:R-:W4:Y:S01]  /*0ac0*/  @P2 LDG.E R26, desc[UR14][R12.64+0x28] ;  /* 0x0000280e0c1a2981 */ /* 0x000f22000c1e1900 */
[----:B------:R-:W-:-:S03]  /*0ad0*/  @P1 LOP3.LUT R5, R5, R28, RZ, 0x3c, !PT ;  /* 0x0000001c05051212 */ /* 0x000fc600078e3cff */
[----:B------:R-:W4:Y:S08]  /*0ae0*/  @P2 LDG.E R28, desc[UR18][R12.64+0x30] ;  /* 0x000030120c1c2981 */ /* 0x000f30000c1e1900 */
[----:B------:R-:W-:Y:S02]  /*0af0*/  @P0 R2UR UR64, R22 ;  /* 0x00000000164002ca */ /* 0x000fe400000e0000 */
[----:B------:R-:W-:-:S02]  /*0b00*/  @P0 R2UR UR65, R23 ;  /* 0x00000000174102ca */ /* 0x000fc400000e0000 */
[C---:B------:R-:W-:Y:S02]  /*0b10*/  @P0 R2UR UR66, R22.reuse ;  /* 0x00000000164202ca */ /* 0x040fe400000e0000 */
[C---:B------:R-:W-:Y:S02]  /*0b20*/  @P0 R2UR UR67, R23.reuse ;  /* 0x00000000174302ca */ /* 0x040fe400000e0000 */
[C---:B------:R-:W-:Y:S02]  /*0b30*/  @P0 R2UR UR68, R22.reuse ;  /* 0x00000000164402ca */ /* 0x040fe400000e0000 */
[C---:B------:R-:W-:Y:S02]  /*0b40*/  @P0 R2UR UR69, R23.reuse ;  /* 0x00000000174502ca */ /* 0x040fe400000e0000 */
[C---:B------:R-:W-:Y:S02]  /*0b50*/  @P0 R2UR UR70, R22.reuse ;  /* 0x00000000164602ca */ /* 0x040fe400000e0000 */
[----:B------:R-:W-:Y:S01]  /*0b60*/  @P0 R2UR UR71, R23 ;  /* 0x00000000174702ca */ /* 0x000fe200000e0000 */
[----:B------:R-:W4:Y:S01]  /*0b70*/  @P0 LDG.E R56, desc[UR64][R12.64+0x8c] ;  /* 0x00008c400c380981 */ /* 0x000f22000c1e1900 */
[----:B------:R-:W-:-:S02]  /*0b80*/  @P0 R2UR UR72, R22 ;  /* 0x00000000164802ca */ /* 0x000fc400000e0000 */
[----:B------:R-:W-:Y:S01]  /*0b90*/  @P0 R2UR UR73, R23 ;  /* 0x00000000174902ca */ /* 0x000fe200000e0000 */
[----:B------:R-:W4:Y:S04]  /*0ba0*/  @P0 LDG.E R47, desc[UR66][R12.64+0x90] ;  /* 0x000090420c2f0981 */ /* 0x000f28000c1e1900 */
[----:B------:R-:W4:Y:S04]  /*0bb0*/  @P0 LDG.E R58, desc[UR68][R12.64+0x94] ;  /* 0x000094440c3a0981 */ /* 0x000f28000c1e1900 */
[----:B------:R-:W4:Y:S04]  /*0bc0*/  @P0 LDG.E R49, desc[UR70][R12.64+0x98] ;  /* 0x000098460c310981 */ /* 0x000f28000c1e1900 */
[----:B------:R-:W4:Y:S01]  /*0bd0*/  @P0 LDG.E R60, desc[UR72][R12.64+0x9c] ;  /* 0x00009c480c3c0981 */ /* 0x000f22000c1e1900 */
[----:B--2---:R-:W-:-:S02]  /*0be0*/  @P1 LOP3.LUT R7, R7, R20, RZ, 0x3c, !PT ;  /* 0x0000001407071212 */ /* 0x004fc400078e3cff */
[----:B---3--:R-:W-:Y:S02]  /*0bf0*/  @P1 LOP3.LUT R6, R6, R21, RZ, 0x3c, !PT ;  /* 0x0000001506061212 */ /* 0x008fe400078e3cff */
[----:B----4-:R-:W-:Y:S02]  /*0c00*/  @P1 LOP3.LUT R3, R3, R24, RZ, 0x3c, !PT ;  /* 0x0000001803031212 */ /* 0x010fe400078e3cff */
[----:B------:R-:W-:Y:S02]  /*0c10*/  @P1 LOP3.LUT R2, R2, R25, RZ, 0x3c, !PT ;  /* 0x0000001902021212 */ /* 0x000fe400078e3cff */
[----:B------:R-:W-:Y:S02]  /*0c20*/  @P2 LOP3.LUT R6, R6, R27, RZ, 0x3c, !PT ;  /* 0x0000001b06062212 */ /* 0x000fe400078e3cff */
[----:B------:R-:W-:Y:S02]  /*0c30*/  @P2 LOP3.LUT R2, R2, R29, RZ, 0x3c, !PT ;  /* 0x0000001d02022212 */ /* 0x000fe400078e3cff */
[----:B------:R-:W-:-:S02]  /*0c40*/  @P2 LOP3.LUT R5, R5, R26, RZ, 0x3c, !PT ;  /* 0x0000001a05052212 */ /* 0x000fc400078e3cff */
[----:B------:R-:W-:Y:S02]  /*0c50*/  @P2 LOP3.LUT R3, R3, R30, RZ, 0x3c, !PT ;  /* 0x0000001e03032212 */ /* 0x000fe400078e3cff */
[----:B------:R-:W-:Y:S02]  /*0c60*/  @P2 LOP3.LUT R7, R7, R28, RZ, 0x3c, !PT ;  /* 0x0000001c07072212 */ /* 0x000fe400078e3cff */
        /* <DEDUP_REMOVED lines=25> */
[----:B------:R-:W-:-:S13]  /*0e00*/  R2P PR, R53.B1, 0x7f ;  /* 0x0000007f35007804 */ /* 0x000fda0000001000 */
[C---:B------:R-:W-:Y:S02]  /*0e10*/  @P0 R2UR UR14, R22.reuse ;  /* 0x00000000160e02ca */ /* 0x040fe400000e0000 */
[C---:B------:R-:W-:Y:S02]  /*0e20*/  @P0 R2UR UR15, R23.reuse ;  /* 0x00000000170f02ca */ /* 0x040fe400000e0000 */
[C---:B------:R-:W-:Y:S02]  /*0e30*/  @P0 R2UR UR6, R22.reuse ;  /* 0x00000000160602ca */ /* 0x040fe400000e0000 */
[C---:B------:R-:W-:Y:S02]  /*0e40*/  @P0 R2UR UR7, R23.reuse ;  /* 0x00000000170702ca */ /* 0x040fe400000e0000 */
[----:B------:R-:W-:Y:S02]  /*0e50*/  @P0 R2UR UR8, R22 ;  /* 0x00000000160802ca */ /* 0x000fe400000e0000 */
[----:B------:R-:W-:-:S02]  /*0e60*/  @P0 R2UR UR9, R23 ;  /* 0x00000000170902ca */ /* 0x000fc400000e0000 */
[C---:B------:R-:W-:Y:S02]  /*0e70*/  @P0 R2UR UR10, R22.reuse ;  /* 0x00000000160a02ca */ /* 0x040fe400000e0000 */
[C---:B------:R-:W-:Y:S01]  /*0e80*/  @P0 R2UR UR11, R23.reuse ;  /* 0x00000000170b02ca */ /* 0x040fe200000e0000 */
[----:B------:R-:W2:Y:S01]  /*0e90*/  @P0 LDG.E R26, desc[UR14][R12.64+0xb0] ;  /* 0x0000b00e0c1a0981 */ /* 0x000ea2000c1e1900 */
[C---:B------:R-:W-:Y:S02]  /*0ea0*/  @P0 R2UR UR12, R22.reuse ;  /* 0x00000000160c02ca */ /* 0x040fe400000e0000 */
[----:B------:R-:W-:Y:S01]  /*0eb0*/  @P0 R2UR UR13, R23 ;  /* 0x00000000170d02ca */ /* 0x000fe200000e0000 */
[----:B------:R-:W3:Y:S04]  /*0ec0*/  @P0 LDG.E R20, desc[UR6][R12.64+0xa0] ;  /* 0x0000a0060c140981 */ /* 0x000ee8000c1e1900 */
[----:B------:R-:W4:Y:S04]  /*0ed0*/  @P0 LDG.E R21, desc[UR8][R12.64+0xa4] ;  /* 0x0000a4080c150981 */ /* 0x000f28000c1e1900 */
[----:B------:R-:W4:Y:S04]  /*0ee0*/  @P0 LDG.E R24, desc[UR10][R12.64+0xa8] ;  /* 0x0000a80a0c180981 */ /* 0x000f28000c1e1900 */
        /* <DEDUP_REMOVED lines=10> */
[C---:B------:R-:W-:Y:S01]  /*0f90*/  @P1 R2UR UR13, R23.reuse ;  /* 0x00000000170d12ca */ /* 0x040fe200000e0000 */
[----:B------:R-:W4:Y:S01]  /*0fa0*/  @P2 LDG.E R32, desc[UR22][R12.64+0xd8] ;  /* 0x0000d8160c202981 */ /* 0x000f22000c1e1900 */
        /* <DEDUP_REMOVED lines=51> */
[----:B------:R-:W-:Y:S02]  /*12e0*/  @P6 R2UR UR52, R22 ;  /* 0x00000000163462ca */ /* 0x000fe400000e0000 */
[----:B------:R-:W-:Y:S01]  /*12f0*/  @P6 R2UR UR53, R23 ;  /* 0x00000000173562ca */ /* 0x000fe200000e0000 */
[----:B------:R-:W4:Y:S04]  /*1300*/  @P5 LDG.E R39, desc[UR40][R12.64+0x108] ;  /* 0x000108280c275981 */ /* 0x000f28000c1e1900 */
[----:B------:R-:W4:Y:S04]  /*1310*/  @P5 LDG.E R48, desc[UR42][R12.64+0x10c] ;  /* 0x00010c2a0c305981 */ /* 0x000f28000c1e1900 */
[----:B------:R-:W4:Y:S04]  /*1320*/  @P5 LDG.E R41, desc[UR44][R12.64+0x110] ;  /* 0x0001102c0c295981 */ /* 0x000f28000c1e1900 */
[----:B------:R-:W4:Y:S04]  /*1330*/  @P6 LDG.E R56, desc[UR46][R12.64+0x128] ;  /* 0x0001282e0c386981 */ /* 0x000f28000c1e1900 */
[----:B------:R-:W4:Y:S04]  /*1340*/  @P6 LDG.E R52, desc[UR46][R12.64+0x118] ;  /* 0x0001182e0c346981 */ /* 0x000f28000c1e1900 */
[----:B------:R-:W4:Y:S04]  /*1350*/  @P6 LDG.E R43, desc[UR48][R12.64+0x11c] ;  /* 0x00011c300c2b6981 */ /* 0x000f28000c1e1900 */
[----:B------:R-:W4:Y:S04]  /*1360*/  @P6 LDG.E R54, desc[UR50][R12.64+0x120] ;  /* 0x000120320c366981 */ /* 0x000f28000c1e1900 */
[----:B------:R-:W4:Y:S01]  /*1370*/  @P6 LDG.E R45, desc[UR52][R12.64+0x124] ;  /* 0x000124340c2d6981 */ /* 0x000f22000c1e1900 */
[----:B--2---:R-:W-:-:S03]  /*1380*/  @P0 LOP3.LUT R3, R3, R26, RZ, 0x3c, !PT ;  /* 0x0000001a03030212 */ /* 0x004fc600078e3cff */
[----:B------:R-:W2:Y:S01]  /*1390*/  @P1 LDG.E R26, desc[UR14][R12.64+0xc4] ;  /* 0x0000c40e0c1a1981 */ /* 0x000ea2000c1e1900 */
[----:B---3--:R-:W-:Y:S02]  /*13a0*/  @P0 LOP3.LUT R5, R5, R20, RZ, 0x3c, !PT ;  /* 0x0000001405050212 */ /* 0x008fe400078e3cff */
[----:B----4-:R-:W-:Y:S02]  /*13b0*/  @P0 LOP3.LUT R6, R6, R21, RZ, 0x3c, !PT ;  /* 0x0000001506060212 */ /* 0x010fe400078e3cff */
[----:B------:R-:W-:Y:S01]  /*13c0*/  @P0 LOP3.LUT R7, R7, R24, RZ, 0x3c, !PT ;  /* 0x0000001807070212 */ /* 0x000fe200078e3cff */
[----:B------:R-:W3:Y:S01]  /*13d0*/  @P1 LDG.E R21, desc[UR8][R12.64+0xb8] ;  /* 0x0000b8080c151981 */ /* 0x000ee2000c1e1900 */
[----:B------:R-:W-:-:S03]  /*13e0*/  @P0 LOP3.LUT R2, R2, R25, RZ, 0x3c, !PT ;  /* 0x0000001902020212 */ /* 0x000fc600078e3cff */
[----:B------:R-:W4:Y:S01]  /*13f0*/  @P1 LDG.E R24, desc[UR10][R12.64+0xbc] ;  /* 0x0000bc0a0c181981 */ /* 0x000f22000c1e1900 */
[----:B------:R-:W-:Y:S02]  /*1400*/  LOP3.LUT P0, RZ, R53, 0x8000, RZ, 0xc0, !PT ;  /* 0x0000800035ff7812 */ /* 0x000fe4000780c0ff */
[C---:B------:R-:W-:Y:S01]  /*1410*/  @P2 R2UR UR14, R22.reuse ;  /* 0x00000000160e22ca */ /* 0x040fe200000e0000 */
[----:B------:R-:W4:Y:S10]  /*1420*/  @P1 LDG.E R25, desc[UR12][R12.64+0xc0] ;  /* 0x0000c00c0c191981 */ /* 0x000f34000c1e1900 */
[----:B------:R-:W-:-:S02]  /*1430*/  @P0 R2UR UR6, R22 ;  /* 0x00000000160602ca */ /* 0x000fc400000e0000 */
[C---:B------:R-:W-:Y:S02]  /*1440*/  @P0 R2UR UR7, R23.reuse ;  /* 0x00000000170702ca */ /* 0x040fe400000e0000 */
[----:B------:R-:W-:-:S11]  /*1450*/  @P2 R2UR UR15, R23 ;  /* 0x00000000170f22ca */ /* 0x000fd600000e0000 */
[----:B------:R-:W4:Y:S01]  /*1460*/  @P0 LDG.E R62, desc[UR6][R12.64+0x13c] ;  /* 0x00013c060c3e0981 */ /* 0x000f22000c1e1900 */
[C---:B------:R-:W-:Y:S02]  /*1470*/  @P1 R2UR UR6, R22.reuse ;  /* 0x00000000160612ca */ /* 0x040fe400000e0000 */
[----:B------:R-:W-:Y:S01]  /*1480*/  @P1 R2UR UR7, R23 ;  /* 0x00000000170712ca */ /* 0x000fe200000e0000 */
[----:B------:R-:W4:Y:S01]  /*1490*/  @P2 LDG.E R27, desc[UR14][R12.64+0xcc] ;  /* 0x0000cc0e0c1b2981 */ /* 0x000f22000c1e1900 */
[----:B------:R-:W-:-:S11]  /*14a0*/  @P0 R2UR UR54, R22 ;  /* 0x00000000163602ca */ /* 0x000fd600000e0000 */
[----:B------:R-:W4:Y:S01]  /*14b0*/  @P1 LDG.E R20, desc[UR6][R12.64+0xb4] ;  /* 0x0000b4060c141981 */ /* 0x000f22000c1e1900 */
[C---:B------:R-:W-:Y:S02]  /*14c0*/  @P0 R2UR UR55, R23.reuse ;  /* 0x00000000173702ca */ /* 0x040fe400000e0000 */
[C---:B------:R-:W-:Y:S02]  /*14d0*/  @P0 R2UR UR56, R22.reuse ;  /* 0x00000000163802ca */ /* 0x040fe400000e0000 */
[C---:B------:R-:W-:Y:S02]  /*14e0*/  @P0 R2UR UR57, R23.reuse ;  /* 0x00000000173902ca */ /* 0x040fe400000e0000 */
[C---:B------:R-:W-:Y:S02]  /*14f0*/  @P0 R2UR UR58, R22.reuse ;  /* 0x00000000163a02ca */ /* 0x040fe400000e0000 */
[----:B------:R-:W-:Y:S02]  /*1500*/  @P0 R2UR UR59, R23 ;  /* 0x00000000173b02ca */ /* 0x000fe400000e0000 */
[----:B------:R-:W-:-:S02]  /*1510*/  @P0 R2UR UR60, R22 ;  /* 0x00000000163c02ca */ /* 0x000fc400000e0000 */
[----:B------:R-:W-:Y:S01]  /*1520*/  @P0 R2UR UR61, R23 ;  /* 0x00000000173d02ca */ /* 0x000fe200000e0000 */
[----:B------:R-:W4:Y:S04]  /*1530*/  @P0 LDG.E R58, desc[UR54][R12.64+0x12c] ;  /* 0x00012c360c3a0981 */ /* 0x000f28000c1e1900 */
[----:B------:R-:W4:Y:S04]  /*1540*/  @P0 LDG.E R47, desc[UR56][R12.64+0x130] ;  /* 0x000130380c2f0981 */ /* 0x000f28000c1e1900 */
[----:B------:R-:W4:Y:S04]  /*1550*/  @P0 LDG.E R60, desc[UR58][R12.64+0x134] ;  /* 0x0001343a0c3c0981 */ /* 0x000f28000c1e1900 */
[----:B------:R-:W4:Y:S01]  /*1560*/  @P0 LDG.E R49, desc[UR60][R12.64+0x138] ;  /* 0x0001383c0c310981 */ /* 0x000f22000c1e1900 */
[----:B------:R-:W-:-:S04]  /*1570*/  UIADD3 UR4, UPT, UPT, UR4, 0x10, URZ ;  /* 0x0000001004047890 */ /* 0x000fc8000fffe0ff */
[----:B------:R-:W-:Y:S01]  /*1580*/  UISETP.NE.AND UP0, UPT, UR4, 0x20, UPT ;  /* 0x000000200400788c */ /* 0x000fe2000bf05270 */
[----:B--2---:R-:W-:-:S04]  /*1590*/  @P1 LOP3.LUT R3, R3, R26, RZ, 0x3c, !PT ;  /* 0x0000001a03031212 */ /* 0x004fc800078e3cff */
[----:B------:R-:W-:Y:S02]  /*15a0*/  @P2 LOP3.LUT R3, R3, R32, RZ, 0x3c, !PT ;  /* 0x0000002003032212 */ /* 0x000fe400078e3cff */
[----:B---3--:R-:W-:Y:S02]  /*15b0*/  @P1 LOP3.LUT R6, R6, R21, RZ, 0x3c, !PT ;  /* 0x0000001506061212 */ /* 0x008fe400078e3cff */
[----:B----4-:R-:W-:Y:S02]  /*15c0*/  @P1 LOP3.LUT R7, R7, R24, RZ, 0x3c, !PT ;  /* 0x0000001807071212 */ /* 0x010fe400078e3cff */
        /* <DEDUP_REMOVED lines=9> */
[----:B------:R-:W-:-:S04]  /*1660*/  @P2 LOP3.LUT R6, R6, R27, RZ, 0x3c, !PT ;  /* 0x0000001b06062212 */ /* 0x000fc800078e3cff */
[----:B------:R-:W-:Y:S02]  /*1670*/  @P3 LOP3.LUT R6, R6, R31, RZ, 0x3c, !PT ;  /* 0x0000001f06063212 */ /* 0x000fe400078e3cff */
[----:B------:R-:W-:-:S04]  /*1680*/  @P1 LOP3.LUT R5, R5, R20, RZ, 0x3c, !PT ;  /* 0x0000001405051212 */ /* 0x000fc800078e3cff */
[----:B------:R-:W-:-:S04]  /*1690*/  @P2 LOP3.LUT R5, R5, R28, RZ, 0x3c, !PT ;  /* 0x0000001c05052212 */ /* 0x000fc800078e3cff */
        /* <DEDUP_REMOVED lines=17> */
[----:B------:R-:W-:Y:S01]  /*17b0*/  @P0 LOP3.LUT R2, R2, R49, RZ, 0x3c, !PT ;  /* 0x0000003102020212 */ /* 0x000fe200078e3cff */
[----:B------:R-:W-:Y:S06]  /*17c0*/  BRA.U UP0, `(.L_x_28) ;  /* 0xffffffe900ec7547 */ /* 0x000fec000b83ffff */
[----:B------:R-:W-:-:S05]  /*17d0*/  VIADD R16, R16, 0x1 ;  /* 0x0000000110107836 */ /* 0x000fca0000000000 */
[----:B------:R-:W-:-:S13]  /*17e0*/  ISETP.NE.AND P0, PT, R16, 0x5, PT ;  /* 0x000000051000780c */ /* 0x000fda0003f05270 */
[----:B------:R-:W-:Y:S05]  /*17f0*/  @P0 BRA `(.L_x_29) ;  /* 0xffffffe800d00947 */ /* 0x000fea000383ffff */
[----:B------:R2:W-:Y:S01]  /*1800*/  STL [R1+0x4], R5 ;  /* 0x0000040501007387 */ /* 0x0005e20000100800 */
[----:B------:R-:W-:-:S03]  /*1810*/  ISETP.NE.U32.AND P0, PT, R51, 0x1, PT ;  /* 0x000000013300780c */ /* 0x000fc60003f05070 */
[----:B------:R2:W-:Y:S01]  /*1820*/  STL.64 [R1+0x8], R6 ;  /* 0x0000080601007387 */ /* 0x0005e20000100a00 */
[----:B------:R-:W-:-:S03]  /*1830*/  ISETP.NE.AND.EX P0, PT, RZ, RZ, PT, P0 ;  /* 0x000000ffff00720c */ /* 0x000fc60003f05300 */
[----:B------:R2:W-:Y:S10]  /*1840*/  STL.64 [R1+0x10], R2 ;  /* 0x0000100201007387 */ /* 0x0005f40000100a00 */
[----:B------:R-:W-:Y:S05]  /*1850*/  @!P0 BRA `(.L_x_27) ;  /* 0x0000002800c48947 */ /* 0x000fea0003800000 */
[----:B------:R-:W-:Y:S01]  /*1860*/  UMOV UR4, URZ ;  /* 0x000000ff00047c82 */ /* 0x000fe20008000000 */
[----:B------:R-:W-:Y:S01]  /*1870*/  UMOV UR5, URZ ;  /* 0x000000ff00057c82 */ /* 0x000fe20008000000 */
[----:B------:R-:W-:Y:S02]  /*1880*/  IMAD.MOV.U32 R16, RZ, RZ, RZ ;  /* 0x000000ffff107224 */ /* 0x000fe400078e00ff */
[----:B--2---:R-:W-:Y:S02]  /*1890*/  IMAD.MOV.U32 R5, RZ, RZ, RZ ;  /* 0x000000ffff057224 */ /* 0x004fe400078e00ff */
[----:B------:R-:W-:Y:S02]  /*18a0*/  IMAD.U32 R3, RZ, RZ, UR4 ;  /* 0x00000004ff037e24 */ /* 0x000fe4000f8e00ff */
[----:B------:R-:W-:Y:S02]  /*18b0*/  IMAD.U32 R2, RZ, RZ, UR5 ;  /* 0x00000005ff027e24 */ /* 0x000fe4000f8e00ff */
[----:B------:R-:W-:-:S02]  /*18c0*/  IMAD.U32 R7, RZ, RZ, UR4 ;  /* 0x00000004ff077e24 */ /* 0x000fc4000f8e00ff */
[----:B------:R-:W-:-:S07]  /*18d0*/  IMAD.U32 R6, RZ, RZ, UR5 ;  /* 0x00000005ff067e24 */ /* 0x000fce000f8e00ff */
.L_x_31:
[----:B------:R-:W-:-:S06]  /*18e0*/  IMAD R17, R16, 0x4, R1 ;  /* 0x0000000410117824 */ /* 0x000fcc00078e0201 */
[----:B------:R-:W5:Y:S01]  /*18f0*/  LDL R17, [R17+0x4] ;  /* 0x0000040011117983 */ /* 0x000f620000100800 */
[----:B------:R-:W-:Y:S01]  /*1900*/  IMAD.SHL.U32 R18, R16, 0x20, RZ ;  /* 0x0000002010127824 */ /* 0x000fe200078e00ff */
[----:B------:R-:W-:-:S06]  /*1910*/  UMOV UR4, URZ ;  /* 0x000000ff00047c82 */ /* 0x000fcc0008000000 */
.L_x_30:
[----:B-----5:R-:W-:-:S04]  /*1920*/  SHF.R.U32.HI R53, RZ, UR4, R17 ;  /* 0x00000004ff357c19 */ /* 0x020fc80008011611 */
[----:B------:R-:W-:-:S04]  /*1930*/  LOP3.LUT R12, R53, 0x1, RZ, 0xc0, !PT ;  /* 0x00000001350c7812 */ /* 0x000fc800078ec0ff */
[----:B------:R-:W-:Y:S01]  /*1940*/  ISETP.NE.U32.AND P0, PT, R12, 0x1, PT ;  /* 0x000000010c00780c */ /* 0x000fe20003f05070 */
[----:B------:R-:W-:-:S03]  /*1950*/  VIADD R12, R18, UR4 ;  /* 0x00000004120c7c36 */ /* 0x000fc60008000000 */
[----:B------:R-:W-:Y:S01]  /*1960*/  R2P PR, R53, 0x7e ;  /* 0x0000007e35007804 */ /* 0x000fe20000000000 */
[----:B------:R-:W-:-:S04]  /*1970*/  IMAD R13, R12, 0x5, RZ ;  /* 0x000000050c0d7824 */ /* 0x000fc800078e02ff */
[----:B------:R-:W-:-:S04]  /*1980*/  IMAD.WIDE.U32 R12, R13, 0x4, R10 ;  /* 0x000000040d0c7825 */ /* 0x000fc800078e000a */
[C---:B------:R-:W-:Y:S02]  /*1990*/  @!P0 R2UR UR6, R22.reuse ;  /* 0x00000000160682ca */ /* 0x040fe400000e0000 */
        /* <DEDUP_REMOVED lines=325> */
[----:B------:R-:W-:Y:S05]  /*2df0*/  @P0 BRA `(.L_x_27) ;  /* 0x00000014005c0947 */ /* 0x000fea0003800000 */
[----:B------:R-:W-:Y:S01]  /*2e00*/  UMOV UR4, URZ ;  /* 0x000000ff00047c82 */ /* 0x000fe20008000000 */
[----:B------:R-:W-:Y:S01]  /*2e10*/  UMOV UR5, URZ ;  /* 0x000000ff00057c82 */ /* 0x000fe20008000000 */
[----:B------:R-:W-:Y:S02]  /*2e20*/  IMAD.MOV.U32 R16, RZ, RZ, RZ ;  /* 0x000000ffff107224 */ /* 0x000fe400078e00ff */
[----:B---3--:R-:W-:Y:S02]  /*2e30*/  IMAD.MOV.U32 R5, RZ, RZ, RZ ;  /* 0x000000ffff057224 */ /* 0x008fe400078e00ff */
[----:B------:R-:W-:Y:S02]  /*2e40*/  IMAD.U32 R3, RZ, RZ, UR4 ;  /* 0x00000004ff037e24 */ /* 0x000fe4000f8e00ff */
[----:B------:R-:W-:Y:S02]  /*2e50*/  IMAD.U32 R2, RZ, RZ, UR5 ;  /* 0x00000005ff027e24 */ /* 0x000fe4000f8e00ff */
[----:B------:R-:W-:-:S02]  /*2e60*/  IMAD.U32 R7, RZ, RZ, UR4 ;  /* 0x00000004ff077e24 */ /* 0x000fc4000f8e00ff */
[----:B------:R-:W-:-:S07]  /*2e70*/  IMAD.U32 R6, RZ, RZ, UR5 ;  /* 0x00000005ff067e24 */ /* 0x000fce000f8e00ff */
.L_x_33:
[----:B------:R-:W-:-:S06]  /*2e80*/  IMAD R17, R16, 0x4, R1 ;  /* 0x0000000410117824 */ /* 0x000fcc00078e0201 */
[----:B------:R-:W5:Y:S01]  /*2e90*/  LDL R17, [R17+0x4] ;  /* 0x0000040011117983 */ /* 0x000f620000100800 */
[----:B------:R-:W-:Y:S01]  /*2ea0*/  IMAD.SHL.U32 R18, R16, 0x20, RZ ;  /* 0x0000002010127824 */ /* 0x000fe200078e00ff */
[----:B------:R-:W-:-:S06]  /*2eb0*/  UMOV UR4, URZ ;  /* 0x000000ff00047c82 */ /* 0x000fcc0008000000 */
.L_x_32:
[----:B-----5:R-:W-:-:S04]  /*2ec0*/  SHF.R.U32.HI R51, RZ, UR4, R17 ;  /* 0x00000004ff337c19 */ /* 0x020fc80008011611 */
[----:B------:R-:W-:-:S04]  /*2ed0*/  LOP3.LUT R12, R51, 0x1, RZ, 0xc0, !PT ;  /* 0x00000001330c7812 */ /* 0x000fc800078ec0ff */
[----:B------:R-:W-:Y:S01]  /*2ee0*/  ISETP.NE.U32.AND P0, PT, R12, 0x1, PT ;  /* 0x000000010c00780c */ /* 0x000fe20003f05070 */
[----:B------:R-:W-:-:S04]  /*2ef0*/  VIADD R12, R18, UR4 ;  /* 0x00000004120c7c36 */ /* 0x000fc80008000000 */
        /* <DEDUP_REMOVED lines=11> */
[----:B------:R-:W-:Y:S02]  /*2fb0*/  @!P0 R2UR UR14, R22 ;  /* 0x00000000160e82ca */ /* 0x000fe400000e0000 */
[----:B------:R-:W-:Y:S01]  /*2fc0*/  @!P0 R2UR UR15, R23 ;  /* 0x00000000170f82ca */ /* 0x000fe200000e0000 */
[----:B------:R-:W3:Y:S04]  /*2fd0*/  @!P0 LDG.E R21, desc[UR8][R12.64+0x4] ;  /* 0x000004080c158981 */ /* 0x000ee8000c1e1900 */
[----:B------:R-:W4:Y:S04]  /*2fe0*/  @!P0 LDG.E R24, desc[UR10][R12.64+0x8] ;  /* 0x0000080a0c188981 */ /* 0x000f28000c1e1900 */
[----:B------:R-:W4:Y:S04]  /*2ff0*/  @!P0 LDG.E R25, desc[UR12][R12.64+0xc] ;  /* 0x00000c0c0c198981 */ /* 0x000f28000c1e1900 */
[----:B------:R-:W4:Y:S01]  /*3000*/  @!P0 LDG.E R26, desc[UR14][R12.64+0x10] ;  /* 0x0000100e0c1a8981 */ /* 0x000f22000c1e1900 */
[----:B------:R-:W-:-:S13]  /*3010*/  R2P PR, R51, 0x7e ;  /* 0x0000007e33007804 */ /* 0x000fda0000000000 */
        /* <DEDUP_REMOVED lines=95> */
[----:B------:R-:W4:-:S12]  /*3610*/  @P1 LDG.E R26, desc[UR14][R12.64+0x24] ;  /* 0x0000240e0c1a1981 */ /* 0x000f18000c1e1900 */
        /* <DEDUP_REMOVED lines=210> */
[----:B------:R4:W-:Y:S04]  /*4340*/  STL [R1+0x4], R5 ;  /* 0x0000040501007387 */ /* 0x0009e80000100800 */
[----:B------:R4:W-:Y:S04]  /*4350*/  STL.64 [R1+0x8], R6 ;  /* 0x0000080601007387 */ /* 0x0009e80000100a00 */
[----:B------:R4:W-:Y:S02]  /*4360*/  STL.64 [R1+0x10], R2 ;  /* 0x0000100201007387 */ /* 0x0009e40000100a00 */
.L_x_27:
[----:B------:R-:W-:Y:S05]  /*4370*/  BSYNC.RECONVERGENT B1 ;  /* 0x0000000000017941 */ /* 0x000fea0003800200 */
.L_x_26:
[----:B------:R-:W-:Y:S01]  /*4380*/  ISETP.GE.U32.AND P0, PT, R8, 0x4, PT ;  /* 0x000000040800780c */ /* 0x000fe20003f06070 */
[----:B------:R-:W-:Y:S01]  /*4390*/  VIADD R14, R14, 0x1 ;  /* 0x000000010e0e7836 */ /* 0x000fe20000000000 */
[--C-:B------:R-:W-:Y:S02]  /*43a0*/  SHF.R.U64 R8, R8, 0x2, R15.reuse ;  /* 0x0000000208087819 */ /* 0x100fe4000000120f */
[----:B------:R-:W-:Y:S02]  /*43b0*/  ISETP.GE.U32.AND.EX P0, PT, R15, RZ, PT, P0 ;  /* 0x000000ff0f00720c */ /* 0x000fe40003f06100 */
[----:B------:R-:W-:-:S11]  /*43c0*/  SHF.R.U32.HI R15, RZ, 0x2, R15 ;  /* 0x00000002ff0f7819 */ /* 0x000fd6000001160f */
[----:B------:R-:W-:Y:S05]  /*43d0*/  @P0 BRA `(.L_x_34) ;  /* 0xffffffbc00ac0947 */ /* 0x000fea000383ffff */
.L_x_25:
[----:B------:R-:W-:Y:S05]  /*43e0*/  BSYNC.RECONVERGENT B0 ;  /* 0x0000000000007941 */ /* 0x000fea0003800200 */
.L_x_24:
[----:B------:R-:W-:Y:S01]  /*43f0*/  ISETP.NE.AND P0, PT, R0, RZ, PT ;  /* 0x000000ff0000720c */ /* 0x000fe20003f05270 */
[----:B------:R-:W-:Y:S01]  /*4400*/  BSSY.RECONVERGENT B0, `(.L_x_35) ;  /* 0x000041d000007945 */ /* 0x000fe20003800200 */
[----:B------:R-:W-:-:S11]  /*4410*/  IMAD.MOV.U32 R15, RZ, RZ, R0 ;  /* 0x000000ffff0f7224 */ /* 0x000fd600078e0000 */
[----:B------:R-:W-:Y:S05]  /*4420*/  @!P0 BRA `(.L_x_36) ;  /* 0x0000004000688947 */ /* 0x000fea0003800000 */
[----:B------:R-:W-:-:S07]  /*4430*/  IMAD.MOV.U32 R8, RZ, RZ, RZ ;  /* 0x000000ffff087224 */ /* 0x000fce00078e00ff */
.L_x_45:
[----:B------:R-:W-:Y:S01]  /*4440*/  LOP3.LUT R51, R0, 0x3, RZ, 0xc0, !PT ;  /* 0x0000000300337812 */ /* 0x000fe200078ec0ff */
[----:B------:R-:W-:Y:S03]  /*4450*/  BSSY.RECONVERGENT B1, `(.L_x_37) ;  /* 0x0000411000017945 */ /* 0x000fe60003800200 */
[----:B------:R-:W-:-:S04]  /*4460*/  ISETP.NE.U32.AND P0, PT, R51, RZ, PT ;  /* 0x000000ff3300720c */ /* 0x000fc80003f05070 */
[----:B------:R-:W-:-:S13]  /*4470*/  ISETP.NE.AND.EX P0, PT, RZ, RZ, PT, P0 ;  /* 0x000000ffff00720c */ /* 0x000fda0003f05300 */
[----:B0-----:R-:W-:Y:S05]  /*4480*/  @!P0 BRA `(.L_x_38) ;  /* 0x0000004000348947 */ /* 0x001fea0003800000 */
[----:B------:R-:W5:Y:S01]  /*4490*/  LDC.64 R10, c[0x4][0x8] ;  /* 0x01000200ff0a7b82 */ /* 0x000f620000000a00 */
[----:B------:R-:W-:Y:S01]  /*44a0*/  UMOV UR4, URZ ;  /* 0x000000ff00047c82 */ /* 0x000fe20008000000 */
[----:B------:R-:W-:Y:S01]  /*44b0*/  UMOV UR5, URZ ;  /* 0x000000ff00057c82 */ /* 0x000fe20008000000 */
[----:B------:R-:W-:Y:S02]  /*44c0*/  IMAD.MOV.U32 R14, RZ, RZ, RZ ;  /* 0x000000ffff0e7224 */ /* 0x000fe400078e00ff */
[----:B-1234-:R-:W-:Y:S02]  /*44d0*/  IMAD.MOV.U32 R5, RZ, RZ, RZ ;  /* 0x000000ffff057224 */ /* 0x01efe400078e00ff */
[----:B------:R-:W-:Y:S02]  /*44e0*/  IMAD.U32 R3, RZ, RZ, UR4 ;  /* 0x00000004ff037e24 */ /* 0x000fe4000f8e00ff */
[----:B------:R-:W-:Y:S02]  /*44f0*/  IMAD.U32 R2, RZ, RZ, UR5 ;  /* 0x00000005ff027e24 */ /* 0x000fe4000f8e00ff */
[----:B------:R-:W-:-:S02]  /*4500*/  IMAD.U32 R7, RZ, RZ, UR4 ;  /* 0x00000004ff077e24 */ /* 0x000fc4000f8e00ff */
[----:B------:R-:W-:Y:S02]  /*4510*/  IMAD.U32 R6, RZ, RZ, UR5 ;  /* 0x00000005ff067e24 */ /* 0x000fe4000f8e00ff */
[----:B-----5:R-:W-:-:S07]  /*4520*/  IMAD.WIDE.U32 R10, R8, 0xc80, R10 ;  /* 0x00000c80080a7825 */ /* 0x020fce00078e000a */
.L_x_40:
[----:B------:R-:W-:-:S06]  /*4530*/  IMAD R16, R14, 0x4, R1 ;  /* 0x000000040e107824 */ /* 0x000fcc00078e0201 */
[----:B------:R-:W5:Y:S01]  /*4540*/  LDL R16, [R16+0x4] ;  /* 0x0000040010107983 */ /* 0x000f620000100800 */
[----:B------:R-:W-:Y:S01]  /*4550*/  IMAD.SHL.U32 R17, R14, 0x20, RZ ;  /* 0x000000200e117824 */ /* 0x000fe200078e00ff */
[----:B------:R-:W-:-:S06]  /*4560*/  UMOV UR4, URZ ;  /* 0x000000ff00047c82 */ /* 0x000fcc0008000000 */
.L_x_39:
[----:B-----5:R-:W-:-:S04]  /*4570*/  SHF.R.U32.HI R53, RZ, UR4, R16 ;  /* 0x00000004ff357c19 */ /* 0x020fc80008011610 */
[----:B------:R-:W-:-:S04]  /*4580*/  LOP3.LUT R12, R53, 0x1, RZ, 0xc0, !PT ;  /* 0x00000001350c7812 */ /* 0x000fc800078ec0ff */
[----:B------:R-:W-:Y:S01]  /*4590*/  ISETP.NE.U32.AND P0, PT, R12, 0x1, PT ;  /* 0x000000010c00780c */ /* 0x000fe20003f05070 */
[----:B------:R-:W-:-:S04]  /*45a0*/  VIADD R12, R17, UR4 ;  /* 0x00000004110c7c36 */ /* 0x000fc80008000000 */
        /* <DEDUP_REMOVED lines=333> */
[----:B0-----:R-:W-:Y:S02]  /*5a80*/  IMAD.MOV.U32 R5, RZ, RZ, RZ ;  /* 0x000000ffff057224 */ /* 0x001fe400078e00ff */
[----:B------:R-:W-:Y:S02]  /*5a90*/  IMAD.U32 R3, RZ, RZ, UR4 ;  /* 0x00000004ff037e24 */ /* 0x000fe4000f8e00ff */
[----:B------:R-:W-:Y:S02]  /*5aa0*/  IMAD.U32 R2, RZ, RZ, UR5 ;  /* 0x00000005ff027e24 */ /* 0x000fe4000f8e00ff */
[----:B------:R-:W-:-:S02]  /*5ab0*/  IMAD.U32 R7, RZ, RZ, UR4 ;  /* 0x00000004ff077e24 */ /* 0x000fc4000f8e00ff */
[----:B------:R-:W-:-:S07]  /*5ac0*/  IMAD.U32 R6, RZ, RZ, UR5 ;  /* 0x00000005ff067e24 */ /* 0x000fce000f8e00ff */
.L_x_42:
[----:B------:R-:W-:-:S06]  /*5ad0*/  IMAD R16, R14, 0x4, R1 ;  /* 0x000000040e107824 */ /* 0x000fcc00078e0201 */
[----:B------:R-:W5:Y:S01]  /*5ae0*/  LDL R16, [R16+0x4] ;  /* 0x0000040010107983 */ /* 0x000f620000100800 */
[----:B------:R-:W-:Y:S01]  /*5af0*/  IMAD.SHL.U32 R17, R14, 0x20, RZ ;  /* 0x000000200e117824 */ /* 0x000fe200078e00ff */
[----:B------:R-:W-:-:S06]  /*5b00*/  UMOV UR4, URZ ;  /* 0x000000ff00047c82 */ /* 0x000fcc0008000000 */
.L_x_41:
        /* <DEDUP_REMOVED lines=342> */
.L_x_44:
[----:B------:R-:W-:-:S06]  /*7070*/  IMAD R16, R14, 0x4, R1 ;  /* 0x000000040e107824 */ /* 0x000fcc00078e0201 */
[----:B------:R-:W5:Y:S01]  /*7080*/  LDL R16, [R16+0x4] ;  /* 0x0000040010107983 */ /* 0x000f620000100800 */
[----:B------:R-:W-:Y:S01]  /*7090*/  IMAD.SHL.U32 R17, R14, 0x20, RZ ;  /* 0x000000200e117824 */ /* 0x000fe200078e00ff */
[----:B------:R-:W-:-:S06]  /*70a0*/  UMOV UR4, URZ ;  /* 0x000000ff00047c82 */ /* 0x000fcc0008000000 */
.L_x_43:
        /* <DEDUP_REMOVED lines=331> */
.L_x_38:
[----:B------:R-:W-:Y:S05]  /*8560*/  BSYNC.RECONVERGENT B1 ;  /* 0x0000000000017941 */ /* 0x000fea0003800200 */
.L_x_37:
[----:B------:R-:W-:Y:S01]  /*8570*/  ISETP.GT.U32.AND P0, PT, R0, 0x3, PT ;  /* 0x000000030000780c */ /* 0x000fe20003f04070 */
[----:B------:R-:W-:Y:S01]  /*8580*/  VIADD R8, R8, 0x1 ;  /* 0x0000000108087836 */ /* 0x000fe20000000000 */
[--C-:B------:R-:W-:Y:S02]  /*8590*/  SHF.R.U64 R0, R0, 0x2, R9.reuse ;  /* 0x0000000200007819 */ /* 0x100fe40000001209 */
[----:B------:R-:W-:Y:S02]  /*85a0*/  ISETP.GT.U32.AND.EX P0, PT, R9, RZ, PT, P0 ;  /* 0x000000ff0900720c */ /* 0x000fe40003f04100 */
[----:B------:R-:W-:-:S11]  /*85b0*/  SHF.R.U32.HI R9, RZ, 0x2, R9 ;  /* 0x00000002ff097819 */ /* 0x000fd60000011609 */
[----:B------:R-:W-:Y:S05]  /*85c0*/  @P0 BRA `(.L_x_45) ;  /* 0xffffffbc009c0947 */ /* 0x000fea000383ffff */
.L_x_36:
[----:B------:R-:W-:Y:S05]  /*85d0*/  BSYNC.RECONVERGENT B0 ;  /* 0x0000000000007941 */ /* 0x000fea0003800200 */
.L_x_35:
[----:B------:R-:W5:Y:S01]  /*85e0*/  LDC R0, c[0x3][0x48] ;  /* 0x00c01200ff007b82 */ /* 0x000f620000000800 */
[----:B-1----:R-:W-:Y:S01]  /*85f0*/  IMAD R4, R15, 0x587c5, R4 ;  /* 0x000587c50f047824 */ /* 0x002fe200078e0204 */
[----:B------:R1:W-:Y:S04]  /*8600*/  STL.64 [R1+0x18], RZ ;  /* 0x000018ff01007387 */ /* 0x0003e80000100a00 */
[----:B------:R1:W-:Y:S04]  /*8610*/  STL [R1+0x20], RZ ;  /* 0x000020ff01007387 */ /* 0x0003e80000100800 */
[----:B------:R1:W-:Y:S04]  /*8620*/  STL.64 [R1+0x28], RZ ;  /* 0x000028ff01007387 */ /* 0x0003e80000100a00 */
[----:B------:R1:W-:Y:S01]  /*8630*/  STL [R1], R4 ;  /* 0x0000000401007387 */ /* 0x0003e20000100800 */
[----:B-----5:R-:W-:-:S13]  /*8640*/  ISETP.GE.AND P0, PT, R0, 0x1, PT ;  /* 0x000000010000780c */ /* 0x020fda0003f06270 */
[----:B-1----:R-:W-:Y:S05]  /*8650*/  @!P0 EXIT ;  /* 0x000000000000894d */ /* 0x002fea0003800000 */
[----:B------:R-:W1:Y:S01]  /*8660*/  LDCU UR4, c[0x3][0x4c] ;  /* 0x00c00980ff0477ac */ /* 0x000e620008000800 */
[----:B------:R-:W5:Y:S08]  /*8670*/  LDC R0, c[0x3][0x50] ;  /* 0x00c01400ff007b82 */ /* 0x000f700000000800 */
[----:B------:R-:W0:Y:S08]  /*8680*/  LDC.64 R16, c[0x0][0x390] ;  /* 0x0000e400ff107b82 */ /* 0x000e300000000a00 */
[----:B------:R-:W2:Y:S01]  /*8690*/  LDC.64 R12, c[0x0][0x380] ;  /* 0x0000e000ff0c7b82 */ /* 0x000ea20000000a00 */
[----:B-1----:R-:W-:-:S07]  /*86a0*/  UISETP.GE.AND UP0, UPT, UR4, 0x1, UPT ;  /* 0x000000010400788c */ /* 0x002fce000bf06270 */
[----:B------:R-:W1:Y:S01]  /*86b0*/  LDC.64 R10, c[0x0][0x388] ;  /* 0x0000e200ff0a7b82 */ /* 0x000e620000000a00 */
[----:B-----5:R-:W-:-:S04]  /*86c0*/  IMAD R9, R19, R0, RZ ;  /* 0x0000000013097224 */ /* 0x020fc800078e02ff */
[----:B0-----:R-:W-:-:S04]  /*86d0*/  IMAD.WIDE R16, R9, 0x4, R16 ;  /* 0x0000000409107825 */ /* 0x001fc800078e0210 */
[----:B--2---:R-:W-:-:S04]  /*86e0*/  IMAD.WIDE R12, R9, 0x4, R12 ;  /* 0x00000004090c7825 */ /* 0x004fc800078e020c */
[----:B-1----:R-:W-:Y:S01]  /*86f0*/  IMAD.WIDE R10, R9, 0x4, R10 ;  /* 0x00000004090a7825 */ /* 0x002fe200078e020a */
[----:B------:R-:W-:Y:S06]  /*8700*/  BRA.U !UP0, `(.L_x_46) ;  /* 0x0000007d08387547 */ /* 0x000fec000b800000 */
[----:B------:R-:W0:Y:S01]  /*8710*/  LDCU UR4, c[0x3][0x54] ;  /* 0x00c00a80ff0477ac */ /* 0x000e220008000800 */
[----:B------:R-:W-:Y:S01]  /*8720*/  IMAD.MOV.U32 R18, RZ, RZ, R4 ;  /* 0x000000ffff127224 */ /* 0x000fe200078e0004 */
[----:B0-----:R-:W0:Y:S08]  /*8730*/  F2F.F64.F32 R20, UR4 ;  /* 0x0000000400147d10 */ /* 0x001e300008201800 */
[----:B0-----:R-:W0:Y:S01]  /*8740*/  MUFU.RCP64H R15, R21 ;  /* 0x00000015000f7308 */ /* 0x001e220000001800 */
[----:B------:R-:W-:-:S05]  /*8750*/  VIADD R14, R21, 0x300402 ;  /* 0x00300402150e7836 */ /* 0x000fca0000000000 */
[----:B------:R-:W-:Y:S01]  /*8760*/  FSETP.GEU.AND P0, PT, |R14|, 5.8789094863358348022e-39, PT ;  /* 0x004004020e00780b */ /* 0x000fe20003f0e200 */
[----:B0-----:R-:W-:-:S08]  /*8770*/  DFMA R8, -R20, R14, 1 ;  /* 0x3ff000001408742b */ /* 0x001fd0000000010e */
[----:B------:R-:W-:-:S08]  /*8780*/  DFMA R8, R8, R8, R8 ;  /* 0x000000080808722b */ /* 0x000fd00000000008 */
[----:B------:R-:W-:Y:S01]  /*8790*/  DFMA R24, R14, R8, R14 ;  /* 0x000000080e18722b */ /* 0x000fe2000000000e */
[----:B------:R-:W-:-:S07]  /*87a0*/  IADD3 R8, P1, PT, R10, 0x20, RZ ;  /* 0x000000200a087810 */ /* 0x000fce0007f3e0ff */
[----:B------:R-:W-:-:S08]  /*87b0*/  DFMA R26, -R20, R24, 1 ;  /* 0x3ff00000141a742b */ /* 0x000fd00000000118 */
[----:B------:R-:W-:Y:S01]  /*87c0*/  DFMA R14, R24, R26, R24 ;  /* 0x0000001a180e722b */ /* 0x000fe20000000018 */
[----:B------:R-:W-:Y:S01]  /*87d0*/  IMAD.X R24, RZ, RZ, R11, P1 ;  /* 0x000000ffff187224 */ /* 0x000fe200008e060b */
[----:B------:R-:W-:Y:S09]  /*87e0*/  @P0 BRA `(.L_x_47) ;  /* 0x0000000000180947 */ /* 0x000ff20003800000 */
[----:B------:R-:W-:Y:S02]  /*87f0*/  LOP3.LUT R0, R21, 0x7fffffff, RZ, 0xc0, !PT ;  /* 0x7fffffff15007812 */ /* 0x000fe400078ec0ff */
[----:B------:R-:W-:-:S03]  /*8800*/  MOV R4, 0x8830 ;  /* 0x0000883000047802 */ /* 0x000fc60000000f00 */
[----:B------:R-:W-:-:S07]  /*8810*/  VIADD R26, R0, 0xfff00000 ;  /* 0xfff00000001a7836 */ /* 0x000fce0000000000 */
[----:B---34-:R-:W-:Y:S05]  /*8820*/  CALL.REL.NOINC `($__internal_1_$__cuda_sm20_dblrcp_rn_slowpath_v3) ;  /* 0x0000009400b07944 */ /* 0x018fea0003c00000 */
[----:B------:R-:W-:Y:S02]  /*8830*/  IMAD.MOV.U32 R14, RZ, RZ, R20 ;  /* 0x000000ffff0e7224 */ /* 0x000fe400078e0014 */
[----:B------:R-:W-:-:S07]  /*8840*/  IMAD.MOV.U32 R15, RZ, RZ, R21 ;  /* 0x000000ffff0f7224 */ /* 0x000fce00078e0015 */
.L_x_47:
[----:B------:R-:W0:Y:S01]  /*8850*/  LDC R0, c[0x3][0x68] ;  /* 0x00c01a00ff007b82 */ /* 0x000e220000000800 */
[----:B------:R-:W-:-:S07]  /*8860*/  IMAD.MOV.U32 R28, RZ, RZ, RZ ;  /* 0x000000ffff1c7224 */ /* 0x000fce00078e00ff */
[----:B------:R-:W1:Y:S08]  /*8870*/  LDC R30, c[0x3][0x50] ;  /* 0x00c01400ff1e7b82 */ /* 0x000e700000000800 */
[----:B------:R-:W2:Y:S08]  /*8880*/  LDC R9, c[0x3][0x74] ;  /* 0x00c01d00ff097b82 */ /* 0x000eb00000000800 */
[----:B------:R-:W5:Y:S01]  /*8890*/  LDC R4, c[0x3][0x80] ;  /* 0x00c02000ff047b82 */ /* 0x000f620000000800 */
[----:B0-----:R-:W-:-:S04]  /*88a0*/  FADD R25, R0, R0 ;  /* 0x0000000000197221 */ /* 0x001fc80000000000 */
[----:B------:R-:W-:Y:S01]  /*88b0*/  FMUL R25, R25, R0 ;  /* 0x0000000019197220 */ /* 0x000fe20000400000 */
[C---:B-1----:R-:W-:Y:S02]  /*88c0*/  VIMNMX R0, PT, PT, R30.reuse, 0x2, !PT ;  /* 0x000000021e007848 */ /* 0x042fe40007fe0100 */
[C---:B------:R-:W-:Y:S02]  /*88d0*/  LOP3.LUT R45, R30.reuse, 0xf, RZ, 0xc0, !PT ;  /* 0x0000000f1e2d7812 */ /* 0x040fe400078ec0ff */
[----:B------:R-:W-:Y:S01]  /*88e0*/  LOP3.LUT R48, R30, 0x7, RZ, 0xc0, !PT ;  /* 0x000000071e307812 */ /* 0x000fe200078ec0ff */
[----:B------:R-:W-:Y:S01]  /*88f0*/  VIADD R0, R0, 0xffffffff ;  /* 0xffffffff00007836 */ /* 0x000fe20000000000 */
[C---:B------:R-:W-:Y:S01]  /*8900*/  LOP3.LUT R29, R30.reuse, 0x7ffffff0, RZ, 0xc0, !PT ;  /* 0x7ffffff01e1d7812 */ /* 0x040fe200078ec0ff */
[----:B--2---:R-:W-:Y:S01]  /*8910*/  FADD R26, R9, R9 ;  /* 0x00000009091a7221 */ /* 0x004fe20000000000 */
[C---:B------:R-:W-:Y:S02]  /*8920*/  LOP3.LUT R49, R30.reuse, 0x3, RZ, 0xc0, !PT ;  /* 0x000000031e317812 */ /* 0x040fe400078ec0ff */
[----:B------:R-:W-:Y:S01]  /*8930*/  VIMNMX R30, PT, PT, R30, 0x1, !PT ;  /* 0x000000011e1e7848 */ /* 0x000fe20007fe0100 */
[----:B------:R-:W-:Y:S01]  /*8940*/  FMUL R26, R26, R9 ;  /* 0x000000091a1a7220 */ /* 0x000fe20000400000 */
[----:B------:R-:W-:-:S02]  /*8950*/  LOP3.LUT R50, R0, 0x3, RZ, 0xc0, !PT ;  /* 0x0000000300327812 */ /* 0x000fc400078ec0ff */
[----:B------:R-:W-:Y:S01]  /*8960*/  LOP3.LUT R31, R0, 0xfffffffc, RZ, 0xc0, !PT ;  /* 0xfffffffc001f7812 */ /* 0x000fe200078ec0ff */
[----:B-----5:R-:W-:-:S04]  /*8970*/  FADD R27, R4, R4 ;  /* 0x00000004041b7221 */ /* 0x020fc80000000000 */
[----:B------:R-:W-:-:S07]  /*8980*/  FMUL R27, R27, R4 ;  /* 0x000000041b1b7220 */ /* 0x000fce0000400000 */
.L_x_172:
[----:B012---:R-:W-:-:S07]  /*8990*/  IMAD.MOV.U32 R51, RZ, RZ, RZ ;  /* 0x000000ffff337224 */ /* 0x007fce00078e00ff */
.L_x_141:
[----:B0-----:R-:W0:Y:S01]  /*89a0*/  LDC R38, c[0x3][0x50] ;  /* 0x00c01400ff267b82 */ /* 0x001e220000000800 */
[----:B------:R-:W-:Y:S01]  /*89b0*/  SHF.R.U32.HI R0, RZ, 0x2, R5 ;  /* 0x00000002ff007819 */ /* 0x000fe20000011605 */
[----:B-1----:R-:W1:Y:S01]  /*89c0*/  LDCU UR4, c[0x3][0x4c] ;  /* 0x00c00980ff0477ac */ /* 0x002e620008000800 */
[----:B------:R-:W-:Y:S02]  /*89d0*/  VIADD R51, R51, 0x1 ;  /* 0x0000000133337836 */ /* 0x000fe40000000000 */
[----:B------:R-:W-:Y:S01]  /*89e0*/  LOP3.LUT R0, R0, R5, RZ, 0x3c, !PT ;  /* 0x0000000500007212 */ /* 0x000fe200078e3cff */
[----:B---34-:R-:W-:Y:S02]  /*89f0*/  IMAD.SHL.U32 R5, R3, 0x10, RZ ;  /* 0x0000001003057824 */ /* 0x018fe400078e00ff */
[----:B------:R-:W-:Y:S02]  /*8a00*/  IMAD.MOV.U32 R34, RZ, RZ, RZ ;  /* 0x000000ffff227224 */ /* 0x000fe400078e00ff */
[----:B------:R-:W-:-:S05]  /*8a10*/  IMAD.SHL.U32 R4, R0, 0x2, RZ ;  /* 0x0000000200047824 */ /* 0x000fca00078e00ff */
[----:B------:R-:W-:Y:S01]  /*8a20*/  LOP3.LUT R4, R0, R4, R5, 0x96, !PT ;  /* 0x0000000400047212 */ /* 0x000fe200078e9605 */
[----:B------:R-:W-:-:S03]  /*8a30*/  IMAD.MOV.U32 R5, RZ, RZ, R7 ;  /* 0x000000ffff057224 */ /* 0x000fc600078e0007 */
[----:B------:R-:W-:Y:S01]  /*8a40*/  LOP3.LUT R21, R4, R3, RZ, 0x3c, !PT ;  /* 0x0000000304157212 */ /* 0x000fe200078e3cff */
[----:B------:R-:W-:Y:S01]  /*8a50*/  IMAD.MOV.U32 R4, RZ, RZ, 0x2f800000 ;  /* 0x2f800000ff047424 */ /* 0x000fe200078e00ff */
[----:B-1----:R-:W-:Y:S02]  /*8a60*/  ISETP.NE.AND P2, PT, R51, UR4, PT ;  /* 0x0000000433007c0c */ /* 0x002fe4000bf45270 */
[----:B------:R-:W-:Y:S02]  /*8a70*/  IADD3 R0, PT, PT, R18, 0x587c5, R21 ;  /* 0x000587c512007810 */ /* 0x000fe40007ffe015 */
[----:B0-----:R-:W-:Y:S02]  /*8a80*/  ISETP.GT.AND P3, PT, R38, RZ, PT ;  /* 0x000000ff2600720c */ /* 0x001fe40003f64270 */
[----:B------:R-:W-:Y:S01]  /*8a90*/  I2FP.F32.U32 R9, R0 ;  /* 0x0000000000097245 */ /* 0x000fe20000201000 */
[----:B------:R-:W-:-:S04]  /*8aa0*/  IMAD.MOV.U32 R0, RZ, RZ, R18 ;  /* 0x000000ffff007224 */ /* 0x000fc800078e0012 */
[----:B------:R-:W-:-:S06]  /*8ab0*/  FFMA R20, R9, R4, 1.1641532182693481445e-10 ;  /* 0x2f00000009147423 */ /* 0x000fcc0000000004 */
[----:B------:R-:W-:Y:S05]  /*8ac0*/  @!P3 BRA `(.L_x_48) ;  /* 0x000000080008b947 */ /* 0x000fea0003800000 */
[----:B------:R-:W-:Y:S01]  /*8ad0*/  ISETP.GE.U32.AND P0, PT, R38, 0x10, PT ;  /* 0x000000102600780c */ /* 0x000fe20003f06070 */
[----:B------:R-:W-:Y:S02]  /*8ae0*/  IMAD.MOV.U32 R7, RZ, RZ, RZ ;  /* 0x000000ffff077224 */ /* 0x000fe400078e00ff */
[----:B------:R-:W-:-:S10]  /*8af0*/  IMAD.MOV.U32 R34, RZ, RZ, RZ ;  /* 0x000000ffff227224 */ /* 0x000fd400078e00ff */
[----:B------:R-:W-:Y:S05]  /*8b00*/  @!P0 BRA `(.L_x_49) ;  /* 0x0000000000d08947 */ /* 0x000fea0003800000 */
[----:B------:R-:W-:Y:S01]  /*8b10*/  LOP3.LUT R29, R38, 0x7ffffff0, RZ, 0xc0, !PT ;  /* 0x7ffffff0261d7812 */ /* 0x000fe200078ec0ff */
[----:B------:R-:W-:Y:S02]  /*8b20*/  IMAD.MOV.U32 R34, RZ, RZ, RZ ;  /* 0x000000ffff227224 */ /* 0x000fe400078e00ff */
[----:B------:R-:W-:Y:S02]  /*8b30*/  IMAD.MOV.U32 R35, RZ, RZ, R8 ;  /* 0x000000ffff237224 */ /* 0x000fe400078e0008 */
[----:B------:R-:W-:Y:S02]  /*8b40*/  IMAD.MOV.U32 R33, RZ, RZ, R24 ;  /* 0x000000ffff217224 */ /* 0x000fe400078e0018 */
[----:B------:R-:W-:-:S07]  /*8b50*/  IMAD.MOV R7, RZ, RZ, -R29 ;  /* 0x000000ffff077224 */ /* 0x000fce00078e0a1d */
.L_x_50:
[C---:B------:R-:W-:Y:S01]  /*8b60*/  R2UR UR4, R22.reuse ;  /* 0x00000000160472ca */ /* 0x040fe200000e0000 */
[----:B------:R-:W-:Y:S01]  /*8b70*/  IMAD.MOV.U32 R32, RZ, RZ, R35 ;  /* 0x000000ffff207224 */ /* 0x000fe200078e0023 */
[C---:B------:R-:W-:Y:S02]  /*8b80*/  R2UR UR5, R23.reuse ;  /* 0x00000000170572ca */ /* 0x040fe400000e0000 */
[C---:B------:R-:W-:Y:S02]  /*8b90*/  R2UR UR6, R22.reuse ;  /* 0x00000000160672ca */ /* 0x040fe400000e0000 */
[C---:B------:R-:W-:Y:S02]  /*8ba0*/  R2UR UR7, R23.reuse ;  /* 0x00000000170772ca */ /* 0x040fe400000e0000 */
[----:B------:R-:W-:Y:S02]  /*8bb0*/  R2UR UR8, R22 ;  /* 0x00000000160872ca */ /* 0x000fe400000e0000 */
[----:B------:R-:W-:-:S02]  /*8bc0*/  R2UR UR9, R23 ;  /* 0x00000000170972ca */ /* 0x000fc400000e0000 */
[C---:B------:R-:W-:Y:S02]  /*8bd0*/  R2UR UR10, R22.reuse ;  /* 0x00000000160a72ca */ /* 0x040fe400000e0000 */
[C---:B------:R-:W-:Y:S01]  /*8be0*/  R2UR UR11, R23.reuse ;  /* 0x00000000170b72ca */ /* 0x040fe200000e0000 */
[----:B------:R-:W2:Y:S01]  /*8bf0*/  LDG.E R9, desc[UR4][R32.64+-0x20] ;  /* 0xffffe00420097981 */ /* 0x000ea2000c1e1900 */
[C---:B------:R-:W-:Y:S02]  /*8c00*/  R2UR UR12, R22.reuse ;  /* 0x00000000160c72ca */ /* 0x040fe400000e0000 */
[C---:B------:R-:W-:Y:S01]  /*8c10*/  R2UR UR13, R23.reuse ;  /* 0x00000000170d72ca */ /* 0x040fe200000e0000 */
[----:B------:R-:W2:Y:S01]  /*8c20*/  LDG.E R35, desc[UR6][R32.64+-0x1c] ;  /* 0xffffe40620237981 */ /* 0x000ea2000c1e1900 */
[C---:B------:R-:W-:Y:S02]  /*8c30*/  R2UR UR14, R22.reuse ;  /* 0x00000000160e72ca */ /* 0x040fe400000e0000 */
[----:B------:R-:W-:Y:S01]  /*8c40*/  R2UR UR15, R23 ;  /* 0x00000000170f72ca */ /* 0x000fe200000e0000 */
[----:B------:R-:W3:Y:S01]  /*8c50*/  LDG.E R36, desc[UR8][R32.64+-0x18] ;  /* 0xffffe80820247981 */ /* 0x000ee2000c1e1900 */
[----:B------:R-:W-:-:S02]  /*8c60*/  R2UR UR16, R22 ;  /* 0x00000000161072ca */ /* 0x000fc400000e0000 */
[C---:B------:R-:W-:Y:S01]  /*8c70*/  R2UR UR17, R23.reuse ;  /* 0x00000000171172ca */ /* 0x040fe200000e0000 */
[----:B------:R-:W3:Y:S01]  /*8c80*/  LDG.E R37, desc[UR10][R32.64+-0x14] ;  /* 0xffffec0a20257981 */ /* 0x000ee2000c1e1900 */
[----:B------:R-:W-:Y:S02]  /*8c90*/  R2UR UR18, R22 ;  /* 0x00000000161272ca */ /* 0x000fe400000e0000 */
[----:B------:R-:W-:Y:S01]  /*8ca0*/  R2UR UR19, R23 ;  /* 0x00000000171372ca */ /* 0x000fe200000e0000 */
[----:B------:R-:W4:Y:S04]  /*8cb0*/  LDG.E R40, desc[UR12][R32.64+-0x10] ;  /* 0xfffff00c20287981 */ /* 0x000f28000c1e1900 */
[----:B------:R-:W4:Y:S04]  /*8cc0*/  LDG.E R39, desc[UR14][R32.64+-0xc] ;  /* 0xfffff40e20277981 */ /* 0x000f28000c1e1900 */
[----:B------:R-:W5:Y:S04]  /*8cd0*/  LDG.E R42, desc[UR16][R32.64+-0x8] ;  /* 0xfffff810202a7981 */ /* 0x000f68000c1e1900 */
        /* <DEDUP_REMOVED lines=8> */
[----:B------:R0:W5:Y:S01]  /*8d60*/  LDG.E R55, desc[UR18][R32.64+0x1c] ;  /* 0x00001c1220377981 */ /* 0x000162000c1e1900 */
[----:B------:R-:W-:-:S05]  /*8d70*/  VIADD R7, R7, 0x10 ;  /* 0x0000001007077836 */ /* 0x000fca0000000000 */
[----:B------:R-:W-:Y:S02]  /*8d80*/  ISETP.NE.AND P0, PT, R7, RZ, PT ;  /* 0x000000ff0700720c */ /* 0x000fe40003f05270 */
[----:B--2---:R-:W-:-:S04]  /*8d90*/  IADD3 R9, PT, PT, R35, R9, R34 ;  /* 0x0000000923097210 */ /* 0x004fc80007ffe022 */
[----:B---3--:R-:W-:-:S04]  /*8da0*/  IADD3 R9, PT, PT, R37, R36, R9 ;  /* 0x0000002425097210 */ /* 0x008fc80007ffe009 */
[----:B----4-:R-:W-:-:S04]  /*8db0*/  IADD3 R9, PT, PT, R39, R40, R9 ;  /* 0x0000002827097210 */ /* 0x010fc80007ffe009 */
[----:B-----5:R-:W-:-:S04]  /*8dc0*/  IADD3 R9, PT, PT, R41, R42, R9 ;  /* 0x0000002a29097210 */ /* 0x020fc80007ffe009 */
[----:B------:R-:W-:Y:S02]  /*8dd0*/  IADD3 R9, PT, PT, R43, R44, R9 ;  /* 0x0000002c2b097210 */ /* 0x000fe40007ffe009 */
[----:B------:R-:W-:Y:S02]  /*8de0*/  IADD3 R35, P1, PT, R32, 0x40, RZ ;  /* 0x0000004020237810 */ /* 0x000fe40007f3e0ff */
[----:B------:R-:W-:-:S03]  /*8df0*/  IADD3 R9, PT, PT, R47, R46, R9 ;  /* 0x0000002e2f097210 */ /* 0x000fc60007ffe009 */
[----:B0-----:R-:W-:Y:S01]  /*8e00*/  IMAD.X R33, RZ, RZ, R33, P1 ;  /* 0x000000ffff217224 */ /* 0x001fe200008e0621 */
[----:B------:R-:W-:-:S04]  /*8e10*/  IADD3 R9, PT, PT, R53, R52, R9 ;  /* 0x0000003435097210 */ /* 0x000fc80007ffe009 */
[----:B------:R-:W-:Y:S01]  /*8e20*/  IADD3 R34, PT, PT, R55, R54, R9 ;  /* 0x0000003637227210 */ /* 0x000fe20007ffe009 */
[----:B------:R-:W-:Y:S06]  /*8e30*/  @P0 BRA `(.L_x_50) ;  /* 0xfffffffc00480947 */ /* 0x000fec000383ffff */
[----:B------:R-:W-:-:S07]  /*8e40*/  IMAD.MOV.U32 R7, RZ, RZ, R29 ;  /* 0x000000ffff077224 */ /* 0x000fce00078e001d */
.L_x_49:
[----:B------:R-:W-:-:S13]  /*8e50*/  ISETP.NE.AND P0, PT, R45, RZ, PT ;  /* 0x000000ff2d00720c */ /* 0x000fda0003f05270 */
[----:B------:R-:W-:Y:S05]  /*8e60*/  @!P0 BRA `(.L_x_48) ;  /* 0x0000000400208947 */ /* 0x000fea0003800000 */
[----:B------:R-:W-:Y:S01]  /*8e70*/  VIADD R9, R45, 0xffffffff ;  /* 0xffffffff2d097836 */ /* 0x000fe20000000000 */
[----:B------:R-:W-:-:S04]  /*8e80*/  ISETP.NE.AND P1, PT, R48, RZ, PT ;  /* 0x000000ff3000720c */ /* 0x000fc80003f25270 */
[----:B------:R-:W-:-:S13]  /*8e90*/  ISETP.GE.U32.AND P0, PT, R9, 0x7, PT ;  /* 0x000000070900780c */ /* 0x000fda0003f06070 */
[----:B------:R-:W-:Y:S05]  /*8ea0*/  @!P0 BRA `(.L_x_51) ;  /* 0x0000000000788947 */ /* 0x000fea0003800000 */
[C---:B------:R-:W-:Y:S01]  /*8eb0*/  R2UR UR4, R22.reuse ;  /* 0x00000000160472ca */ /* 0x040fe200000e0000 */
[----:B------:R-:W-:Y:S01]  /*8ec0*/  IMAD.WIDE.U32 R32, R7, 0x4, R10 ;  /* 0x0000000407207825 */ /* 0x000fe200078e000a */
        /* <DEDUP_REMOVED lines=22> */
[----:B------:R-:W5:Y:S01]  /*9030*/  LDG.E R41, desc[UR18][R32.64+0x1c] ;  /* 0x00001c1220297981 */ /* 0x000f62000c1e1900 */
[----:B------:R-:W-:Y:S01]  /*9040*/  VIADD R7, R7, 0x8 ;  /* 0x0000000807077836 */ /* 0x000fe20000000000 */
[----:B--2---:R-:W-:-:S04]  /*9050*/  IADD3 R9, PT, PT, R35, R9, R34 ;  /* 0x0000000923097210 */ /* 0x004fc80007ffe022 */
[----:B---3--:R-:W-:-:S04]  /*9060*/  IADD3 R9, PT, PT, R37, R36, R9 ;  /* 0x0000002425097210 */ /* 0x008fc80007ffe009 */
[----:B----4-:R-:W-:-:S04]  /*9070*/  IADD3 R9, PT, PT, R39, R40, R9 ;  /* 0x0000002827097210 */ /* 0x010fc80007ffe009 */
[----:B-----5:R-:W-:-:S07]  /*9080*/  IADD3 R34, PT, PT, R41, R42, R9 ;  /* 0x0000002a29227210 */ /* 0x020fce0007ffe009 */
.L_x_51:
        /* <DEDUP_REMOVED lines=12> */
[----:B------:R-:W-:Y:S02]  /*9150*/  R2UR UR10, R22 ;  /* 0x00000000160a72ca */ /* 0x000fe400000e0000 */
[----:B------:R-:W-:Y:S01]  /*9160*/  R2UR UR11, R23 ;  /* 0x00000000170b72ca */ /* 0x000fe200000e0000 */
[----:B------:R-:W2:Y:S04]  /*9170*/  LDG.E R9, desc[UR4][R32.64] ;  /* 0x0000000420097981 */ /* 0x000ea8000c1e1900 */
[----:B------:R-:W2:Y:S04]  /*9180*/  LDG.E R35, desc[UR6][R32.64+0x4] ;  /* 0x0000040620237981 */ /* 0x000ea8000c1e1900 */
[----:B------:R-:W3:Y:S04]  /*9190*/  LDG.E R36, desc[UR8][R32.64+0x8] ;  /* 0x0000080820247981 */ /* 0x000ee8000c1e1900 */
[----:B------:R-:W3:Y:S01]  /*91a0*/  LDG.E R37, desc[UR10][R32.64+0xc] ;  /* 0x00000c0a20257981 */ /* 0x000ee2000c1e1900 */
[----:B------:R-:W-:Y:S01]  /*91b0*/  VIADD R7, R7, 0x4 ;  /* 0x0000000407077836 */ /* 0x000fe20000000000 */
[----:B--2---:R-:W-:-:S04]  /*91c0*/  IADD3 R9, PT, PT, R35, R9, R34 ;  /* 0x0000000923097210 */ /* 0x004fc80007ffe022 */
[----:B---3--:R-:W-:-:S07]  /*91d0*/  IADD3 R34, PT, PT, R37, R36, R9 ;  /* 0x0000002425227210 */ /* 0x008fce0007ffe009 */
.L_x_52:
[----:B------:R-:W-:Y:S05]  /*91e0*/  @!P1 BRA `(.L_x_48) ;  /* 0x0000000000409947 */ /* 0x000fea0003800000 */
[----:B------:R-:W-:Y:S01]  /*91f0*/  R2UR UR4, R22 ;  /* 0x00000000160472ca */ /* 0x000fe200000e0000 */
[----:B------:R-:W-:Y:S01]  /*9200*/  IMAD.WIDE.U32 R32, R7, 0x4, R10 ;  /* 0x0000000407207825 */ /* 0x000fe200078e000a */
[----:B------:R-:W-:-:S13]  /*9210*/  R2UR UR5, R23 ;  /* 0x00000000170572ca */ /* 0x000fda00000e0000 */
[----:B------:R-:W2:Y:S01]  /*9220*/  LDG.E R7, desc[UR4][R32.64] ;  /* 0x0000000420077981 */ /* 0x000ea2000c1e1900 */
[----:B------:R-:W-:Y:S01]  /*9230*/  ISETP.NE.AND P0, PT, R49, 0x1, PT ;  /* 0x000000013100780c */ /* 0x000fe20003f05270 */
[----:B--2---:R-:W-:-:S12]  /*9240*/  IMAD.IADD R34, R34, 0x1, R7 ;  /* 0x0000000122227824 */ /* 0x004fd800078e0207 */
[----:B------:R-:W-:Y:S05]  /*9250*/  @!P0 BRA `(.L_x_48) ;  /* 0x0000000000248947 */ /* 0x000fea0003800000 */
[----:B------:R-:W-:Y:S02]  /*9260*/  ISETP.NE.AND P0, PT, R49, 0x2, PT ;  /* 0x000000023100780c */ /* 0x000fe40003f05270 */
[----:B------:R-:W-:Y:S02]  /*9270*/  R2UR UR4, R22 ;  /* 0x00000000160472ca */ /* 0x000fe400000e0000 */
[----:B------:R-:W-:-:S09]  /*9280*/  R2UR UR5, R23 ;  /* 0x00000000170572ca */ /* 0x000fd200000e0000 */
[----:B------:R-:W-:Y:S02]  /*9290*/  @P0 R2UR UR6, R22 ;  /* 0x00000000160602ca */ /* 0x000fe400000e0000 */
[----:B------:R-:W-:Y:S02]  /*92a0*/  @P0 R2UR UR7, R23 ;  /* 0x00000000170702ca */ /* 0x000fe400000e0000 */
[----:B------:R-:W2:Y:S11]  /*92b0*/  LDG.E R7, desc[UR4][R32.64+0x4] ;  /* 0x0000040420077981 */ /* 0x000eb6000c1e1900 */
[----:B------:R-:W3:Y:S01]  /*92c0*/  @P0 LDG.E R9, desc[UR6][R32.64+0x8] ;  /* 0x0000080620090981 */ /* 0x000ee2000c1e1900 */
[----:B--2---:R-:W-:-:S04]  /*92d0*/  IMAD.IADD R34, R34, 0x1, R7 ;  /* 0x0000000122227824 */ /* 0x004fc800078e0207 */
[----:B---3--:R-:W-:-:S07]  /*92e0*/  @P0 IMAD.IADD R34, R34, 0x1, R9 ;  /* 0x0000000122220824 */ /* 0x008fce00078e0209 */
.L_x_48:
[----:B------:R-:W-:Y:S01]  /*92f0*/  SHF.R.U32.HI R7, RZ, 0x2, R6 ;  /* 0x00000002ff077819 */ /* 0x000fe20000011606 */
[----:B------:R-:W-:Y:S01]  /*9300*/  VIADD R18, R18, 0xb0f8a ;  /* 0x000b0f8a12127836 */ /* 0x000fe20000000000 */
[----:B------:R-:W-:Y:S01]  /*9310*/  ISETP.GE.AND P0, PT, R34, 0x1, PT ;  /* 0x000000012200780c */ /* 0x000fe20003f06270 */
[----:B------:R-:W-:Y:S01]  /*9320*/  BSSY.RECONVERGENT B0, `(.L_x_53) ;  /* 0x000030e000007945 */ /* 0x000fe20003800200 */
[----:B------:R-:W-:Y:S01]  /*9330*/  LOP3.LUT R7, R7, R6, RZ, 0x3c, !PT ;  /* 0x0000000607077212 */ /* 0x000fe200078e3cff */
[----:B------:R-:W-:Y:S01]  /*9340*/  IMAD.SHL.U32 R6, R21, 0x10, RZ ;  /* 0x0000001015067824 */ /* 0x000fe200078e00ff */
[----:B------:R-:W-:Y:S01]  /*9350*/  FSETP.LEU.OR P0, PT, R20, 0.5, !P0 ;  /* 0x3f0000001400780b */ /* 0x000fe2000470b400 */
[----:B------:R-:W-:Y:S02]  /*9360*/  IMAD.MOV.U32 R44, RZ, RZ, R21 ;  /* 0x000000ffff2c7224 */ /* 0x000fe400078e0015 */
[----:B------:R-:W-:Y:S02]  /*9370*/  IMAD.SHL.U32 R9, R7, 0x2, RZ ;  /* 0x0000000207097824 */ /* 0x000fe400078e00ff */
[----:B------:R-:W-:-:S02]  /*9380*/  IMAD.MOV.U32 R43, RZ, RZ, R3 ;  /* 0x000000ffff2b7224 */ /* 0x000fc400078e0003 */
[----:B------:R-:W-:Y:S01]  /*9390*/  IMAD.MOV.U32 R42, RZ, RZ, R2 ;  /* 0x000000ffff2a7224 */ /* 0x000fe200078e0002 */
[----:B------:R-:W-:-:S04]  /*93a0*/  LOP3.LUT R6, R7, R9, R6, 0x96, !PT ;  /* 0x0000000907067212 */ /* 0x000fc800078e9606 */
[----:B------:R-:W-:-:S05]  /*93b0*/  LOP3.LUT R35, R6, R21, RZ, 0x3c, !PT ;  /* 0x0000001506237212 */ /* 0x000fca00078e3cff */
[----:B------:R-:W-:Y:S02]  /*93c0*/  IMAD.IADD R6, R35, 0x1, R18 ;  /* 0x0000000123067824 */ /* 0x000fe400078e0212 */
[----:B------:R-:W-:-:S03]  /*93d0*/  IMAD.MOV.U32 R33, RZ, RZ, R35 ;  /* 0x000000ffff217224 */ /* 0x000fc600078e0023 */
[----:B------:R-:W-:-:S05]  /*93e0*/  I2FP.F32.U32 R7, R6 ;  /* 0x0000000600077245 */ /* 0x000fca0000201000 */
[----:B------:R-:W-:Y:S01]  /*93f0*/  FFMA R32, R7, R4, 1.1641532182693481445e-10 ;  /* 0x2f00000007207423 */ /* 0x000fe20000000004 */
[----:B------:R-:W-:Y:S06]  /*9400*/  @P0 BRA `(.L_x_54) ;  /* 0x0000002c00fc0947 */ /* 0x000fec0003800000 */
[----:B------:R-:W-:Y:S05]  /*9410*/  @!P3 BRA `(.L_x_55) ;  /* 0x0000000400d0b947 */ /* 0x000fea0003800000 */
[----:B------:R-:W-:Y:S01]  /*9420*/  ISETP.GE.U32.AND P0, PT, R38, 0x10, PT ;  /* 0x000000102600780c */ /* 0x000fe20003f06070 */
[----:B------:R-:W-:-:S12]  /*9430*/  IMAD.MOV.U32 R9, RZ, RZ, RZ ;  /* 0x000000ffff097224 */ /* 0x000fd800078e00ff */
[----:B------:R-:W-:Y:S05]  /*9440*/  @!P0 BRA `(.L_x_56) ;  /* 0x0000000000b48947 */ /* 0x000fea0003800000 */
[----:B------:R-:W-:Y:S01]  /*9450*/  BSSY.RECONVERGENT B1, `(.L_x_57) ;  /* 0x000002b000017945 */ /* 0x000fe20003800200 */
[----:B------:R-:W-:-:S07]  /*9460*/  IMAD.MOV.U32 R9, RZ, RZ, RZ ;  /* 0x000000ffff097224 */ /* 0x000fce00078e00ff */
.L_x_58:
[----:B------:R-:W-:Y:S01]  /*9470*/  R2UR UR4, R22 ;  /* 0x00000000160472ca */ /* 0x000fe200000e0000 */
[----:B------:R-:W-:Y:S01]  /*9480*/  IMAD.WIDE.U32 R36, R9, 0x4, R10 ;  /* 0x0000000409247825 */ /* 0x000fe200078e000a */
[----:B------:R-:W-:-:S13]  /*9490*/  R2UR UR5, R23 ;  /* 0x00000000170572ca */ /* 0x000fda00000e0000 */
[----:B0-----:R-:W2:Y:S01]  /*94a0*/  LDG.E R33, desc[UR4][R36.64] ;  /* 0x0000000424217981 */ /* 0x001ea2000c1e1900 */
[----:B------:R-:W-:Y:S01]  /*94b0*/  R2UR UR6, R22 ;  /* 0x00000000160672ca */ /* 0x000fe200000e0000 */
[----:B------:R-:W-:Y:S01]  /*94c0*/  IMAD.WIDE.U32 R6, R9, 0x4, R16 ;  /* 0x0000000409067825 */ /* 0x000fe200078e0010 */
[----:B------:R-:W-:-:S04]  /*94d0*/  R2UR UR7, R23 ;  /* 0x00000000170772ca */ /* 0x000fc800000e0000 */
[----:B--2---:R0:W-:Y:S09]  /*94e0*/  STG.E desc[UR4][R6.64], R33 ;  /* 0x0000002106007986 */ /* 0x0041f2000c101904 */
[----:B------:R-:W2:Y:S04]  /*94f0*/  LDG.E R39, desc[UR6][R36.64+0x4] ;  /* 0x0000040624277981 */ /* 0x000ea8000c1e1900 */
[----:B--2---:R1:W-:Y:S04]  /*9500*/  STG.E desc[UR4][R6.64+0x4], R39 ;  /* 0x0000042706007986 */ /* 0x0043e8000c101904 */
[----:B------:R-:W2:Y:S04]  /*9510*/  LDG.E R41, desc[UR6][R36.64+0x8] ;  /* 0x0000080624297981 */ /* 0x000ea8000c1e1900 */
[----:B--2---:R2:W-:Y:S04]  /*9520*/  STG.E desc[UR4][R6.64+0x8], R41 ;  /* 0x0000082906007986 */ /* 0x0045e8000c101904 */
[----:B------:R-:W3:Y:S04]  /*9530*/  LDG.E R43, desc[UR6][R36.64+0xc] ;  /* 0x00000c06242b7981 */ /* 0x000ee8000c1e1900 */
[----:B---3--:R3:W-:Y:S04]  /*9540*/  STG.E desc[UR4][R6.64+0xc], R43 ;  /* 0x00000c2b06007986 */ /* 0x0087e8000c101904 */
[----:B0-----:R-:W4:Y:S04]  /*9550*/  LDG.E R33, desc[UR6][R36.64+0x10] ;  /* 0x0000100624217981 */ /* 0x001f28000c1e1900 */
[----:B----4-:R0:W-:Y:S04]  /*9560*/  STG.E desc[UR4][R6.64+0x10], R33 ;  /* 0x0000102106007986 */ /* 0x0101e8000c101904 */
[----:B-1----:R-:W4:Y:S04]  /*9570*/  LDG.E R39, desc[UR6][R36.64+0x14] ;  /* 0x0000140624277981 */ /* 0x002f28000c1e1900 */
[----:B----4-:R1:W-:Y:S04]  /*9580*/  STG.E desc[UR4][R6.64+0x14], R39 ;  /* 0x0000142706007986 */ /* 0x0103e8000c101904 */
[----:B--2---:R-:W2:Y:S04]  /*9590*/  LDG.E R41, desc[UR6][R36.64+0x18] ;  /* 0x0000180624297981 */ /* 0x004ea8000c1e1900 */
[----:B--2---:R2:W-:Y:S04]  /*95a0*/  STG.E desc[UR4][R6.64+0x18], R41 ;  /* 0x0000182906007986 */ /* 0x0045e8000c101904 */
[----:B---3--:R-:W3:Y:S04]  /*95b0*/  LDG.E R43, desc[UR6][R36.64+0x1c] ;  /* 0x00001c06242b7981 */ /* 0x008ee8000c1e1900 */
        /* <DEDUP_REMOVED lines=13> */
[----:B--2---:R-:W2:Y:S01]  /*9690*/  LDG.E R41, desc[UR6][R36.64+0x38] ;  /* 0x0000380624297981 */ /* 0x004ea2000c1e1900 */
[----:B------:R-:W-:-:S05]  /*96a0*/  VIADD R9, R9, 0x10 ;  /* 0x0000001009097836 */ /* 0x000fca0000000000 */
[----:B------:R-:W-:Y:S01]  /*96b0*/  ISETP.NE.AND P0, PT, R9, R29, PT ;  /* 0x0000001d0900720c */ /* 0x000fe20003f05270 */
[----:B--2---:R0:W-:Y:S04]  /*96c0*/  STG.E desc[UR4][R6.64+0x38], R41 ;  /* 0x0000382906007986 */ /* 0x0041e8000c101904 */
[----:B---3--:R-:W2:Y:S04]  /*96d0*/  LDG.E R43, desc[UR6][R36.64+0x3c] ;  /* 0x00003c06242b7981 */ /* 0x008ea8000c1e1900 */
[----:B--2---:R0:W-:Y:S04]  /*96e0*/  STG.E desc[UR4][R6.64+0x3c], R43 ;  /* 0x00003c2b06007986 */ /* 0x0041e8000c101904 */
[----:B------:R-:W-:Y:S05]  /*96f0*/  @P0 BRA `(.L_x_58) ;  /* 0xfffffffc005c0947 */ /* 0x000fea000383ffff */
[----:B------:R-:W-:Y:S05]  /*9700*/  BSYNC.RECONVERGENT B1 ;  /* 0x0000000000017941 */ /* 0x000fea0003800200 */
.L_x_57:
[----:B------:R-:W-:-:S07]  /*9710*/  IMAD.MOV.U32 R9, RZ, RZ, R29 ;  /* 0x000000ffff097224 */ /* 0x000fce00078e001d */
.L_x_56:
[----:B------:R-:W-:-:S13]  /*9720*/  ISETP.NE.AND P0, PT, R45, RZ, PT ;  /* 0x000000ff2d00720c */ /* 0x000fda0003f05270 */
[----:B------:R-:W-:Y:S05]  /*9730*/  @!P0 BRA `(.L_x_55) ;  /* 0x0000000400088947 */ /* 0x000fea0003800000 */
[----:B------:R-:W-:Y:S01]  /*9740*/  VIADD R4, R45, 0xffffffff ;  /* 0xffffffff2d047836 */ /* 0x000fe20000000000 */
[----:B------:R-:W-:-:S04]  /*9750*/  ISETP.NE.AND P1, PT, R48, RZ, PT ;  /* 0x000000ff3000720c */ /* 0x000fc80003f25270 */
[----:B------:R-:W-:-:S13]  /*9760*/  ISETP.GE.U32.AND P0, PT, R4, 0x7, PT ;  /* 0x000000070400780c */ /* 0x000fda0003f06070 */
[----:B------:R-:W-:Y:S05]  /*9770*/  @!P0 BRA `(.L_x_59) ;  /* 0x00000000005c8947 */ /* 0x000fea0003800000 */
[----:B------:R-:W-:Y:S01]  /*9780*/  R2UR UR4, R22 ;  /* 0x00000000160472ca */ /* 0x000fe200000e0000 */
[----:B0-----:R-:W-:Y:S01]  /*9790*/  IMAD.WIDE.U32 R6, R9, 0x4, R10 ;  /* 0x0000000409067825 */ /* 0x001fe200078e000a */
[----:B------:R-:W-:-:S13]  /*97a0*/  R2UR UR5, R23 ;  /* 0x00000000170572ca */ /* 0x000fda00000e0000 */
[----:B------:R-:W2:Y:S01]  /*97b0*/  LDG.E R33, desc[UR4][R6.64] ;  /* 0x0000000406217981 */ /* 0x000ea2000c1e1900 */
        /* <DEDUP_REMOVED lines=12> */
[----:B-1----:R-:W5:Y:S04]  /*9880*/  LDG.E R39, desc[UR6][R6.64+0x14] ;  /* 0x0000140606277981 */ /* 0x002f68000c1e1900 */
[----:B-----5:R4:W-:Y:S04]  /*9890*/  STG.E desc[UR4][R36.64+0x14], R39 ;  /* 0x0000142724007986 */ /* 0x0209e8000c101904 */
[----:B--2---:R-:W2:Y:S04]  /*98a0*/  LDG.E R41, desc[UR6][R6.64+0x18] ;  /* 0x0000180606297981 */ /* 0x004ea8000c1e1900 */
[----:B--2---:R4:W-:Y:S04]  /*98b0*/  STG.E desc[UR4][R36.64+0x18], R41 ;  /* 0x0000182924007986 */ /* 0x0049e8000c101904 */
[----:B---3--:R-:W2:Y:S01]  /*98c0*/  LDG.E R43, desc[UR6][R6.64+0x1c] ;  /* 0x00001c06062b7981 */ /* 0x008ea2000c1e1900 */
[----:B------:R-:W-:-:S03]  /*98d0*/  VIADD R9, R9, 0x8 ;  /* 0x0000000809097836 */ /* 0x000fc60000000000 */
[----:B--2---:R4:W-:Y:S04]  /*98e0*/  STG.E desc[UR4][R36.64+0x1c], R43 ;  /* 0x00001c2b24007986 */ /* 0x0049e8000c101904 */
.L_x_59:
        /* <DEDUP_REMOVED lines=8> */
[----:B----4-:R-:W2:Y:S01]  /*9970*/  LDG.E R33, desc[UR4][R6.64] ;  /* 0x0000000406217981 */ /* 0x010ea2000c1e1900 */
        /* <DEDUP_REMOVED lines=8> */
[----:B------:R-:W2:Y:S01]  /*9a00*/  LDG.E R43, desc[UR6][R6.64+0xc] ;  /* 0x00000c06062b7981 */ /* 0x000ea2000c1e1900 */
[----:B------:R-:W-:-:S03]  /*9a10*/  VIADD R9, R9, 0x4 ;  /* 0x0000000409097836 */ /* 0x000fc60000000000 */
[----:B--2---:R1:W-:Y:S04]  /*9a20*/  STG.E desc[UR4][R36.64+0xc], R43 ;  /* 0x00000c2b24007986 */ /* 0x0043e8000c101904 */
.L_x_60:
[----:B------:R-:W-:Y:S05]  /*9a30*/  @!P1 BRA `(.L_x_55) ;  /* 0x0000000000489947 */ /* 0x000fea0003800000 */
[----:B------:R-:W-:Y:S01]  /*9a40*/  R2UR UR4, R22 ;  /* 0x00000000160472ca */ /* 0x000fe200000e0000 */
[----:B0-----:R-:W-:Y:S01]  /*9a50*/  IMAD.WIDE.U32 R6, R9, 0x4, R10 ;  /* 0x0000000409067825 */ /* 0x001fe200078e000a */
[----:B------:R-:W-:-:S13]  /*9a60*/  R2UR UR5, R23 ;  /* 0x00000000170572ca */ /* 0x000fda00000e0000 */
[----:B-1--4-:R-:W2:Y:S01]  /*9a70*/  LDG.E R33, desc[UR4][R6.64] ;  /* 0x0000000406217981 */ /* 0x012ea2000c1e1900 */
[----:B------:R-:W-:Y:S01]  /*9a80*/  ISETP.NE.AND P0, PT, R49, 0x1, PT ;  /* 0x000000013100780c */ /* 0x000fe20003f05270 */
[----:B------:R-:W-:-:S05]  /*9a90*/  IMAD.WIDE.U32 R36, R9, 0x4, R16 ;  /* 0x0000000409247825 */ /* 0x000fca00078e0010 */
[----:B--2---:R2:W-:Y:S07]  /*9aa0*/  STG.E desc[UR4][R36.64], R33 ;  /* 0x0000002124007986 */ /* 0x0045ee000c101904 */
[----:B------:R-:W-:Y:S05]  /*9ab0*/  @!P0 BRA `(.L_x_55) ;  /* 0x0000000000288947 */ /* 0x000fea0003800000 */
[----:B------:R-:W-:Y:S02]  /*9ac0*/  R2UR UR4, R22 ;  /* 0x00000000160472ca */ /* 0x000fe400000e0000 */
[----:B------:R-:W-:-:S13]  /*9ad0*/  R2UR UR5, R23 ;  /* 0x00000000170572ca */ /* 0x000fda00000e0000 */
[----:B------:R-:W3:Y:S01]  /*9ae0*/  LDG.E R9, desc[UR4][R6.64+0x4] ;  /* 0x0000040406097981 */ /* 0x000ee2000c1e1900 */
[----:B------:R-:W-:-:S03]  /*9af0*/  ISETP.NE.AND P0, PT, R49, 0x2, PT ;  /* 0x000000023100780c */ /* 0x000fc60003f05270 */
[----:B---3--:R3:W-:Y:S10]  /*9b00*/  STG.E desc[UR4][R36.64+0x4], R9 ;  /* 0x0000040924007986 */ /* 0x0087f4000c101904 */
[----:B------:R-:W-:Y:S05]  /*9b10*/  @!P0 BRA `(.L_x_55) ;  /* 0x0000000000108947 */ /* 0x000fea0003800000 */
[----:B------:R-:W-:Y:S02]  /*9b20*/  R2UR UR4, R22 ;  /* 0x00000000160472ca */ /* 0x000fe400000e0000 */
[----:B------:R-:W-:-:S13]  /*9b30*/  R2UR UR5, R23 ;  /* 0x00000000170572ca */ /* 0x000fda00000e0000 */
[----:B------:R-:W4:Y:S04]  /*9b40*/  LDG.E R7, desc[UR4][R6.64+0x8] ;  /* 0x0000080406077981 */ /* 0x000f28000c1e1900 */
[----:B----4-:R0:W-:Y:S02]  /*9b50*/  STG.E desc[UR4][R36.64+0x8], R7 ;  /* 0x0000080724007986 */ /* 0x0101e4000c101904 */
.L_x_55:
[----:B------:R-:W-:-:S13]  /*9b60*/  ISETP.GT.AND P0, PT, R38, 0x1, PT ;  /* 0x000000012600780c */ /* 0x000fda0003f04270 */
[----:B------:R-:W-:Y:S05]  /*9b70*/  @!P0 BRA `(.L_x_61) ;  /* 0x0000000000e88947 */ /* 0x000fea0003800000 */
[----:B------:R-:W-:Y:S01]  /*9b80*/  ISETP.GE.AND P0, PT, R38, 0x5, PT ;  /* 0x000000052600780c */ /* 0x000fe20003f06270 */
[----:B0-----:R-:W-:-:S12]  /*9b90*/  IMAD.MOV.U32 R7, RZ, RZ, 0x1 ;  /* 0x00000001ff077424 */ /* 0x001fd800078e00ff */
[----:B------:R-:W-:Y:S05]  /*9ba0*/  @!P0 BRA `(.L_x_62) ;  /* 0x0000000000788947 */ /* 0x000fea0003800000 */
[----:B---3--:R-:W-:-:S07]  /*9bb0*/  IMAD.MOV.U32 R9, RZ, RZ, 0x1 ;  /* 0x00000001ff097424 */ /* 0x008fce00078e00ff */
.L_x_63:
[C---:B------:R-:W-:Y:S01]  /*9bc0*/  R2UR UR4, R22.reuse ;  /* 0x00000000160472ca */ /* 0x040fe200000e0000 */
[----:B0-----:R-:W-:Y:S01]  /*9bd0*/  IMAD.WIDE.U32 R6, R9, 0x4, R16 ;  /* 0x0000000409067825 */ /* 0x001fe200078e0010 */
[C---:B------:R-:W-:Y:S02]  /*9be0*/  R2UR UR5, R23.reuse ;  /* 0x00000000170572ca */ /* 0x040fe400000e0000 */
[C---:B------:R-:W-:Y:S02]  /*9bf0*/  R2UR UR6, R22.reuse ;  /* 0x00000000160672ca */ /* 0x040fe400000e0000 */
[C---:B------:R-:W-:Y:S02]  /*9c00*/  R2UR UR7, R23.reuse ;  /* 0x00000000170772ca */ /* 0x040fe400000e0000 */
[----:B------:R-:W-:Y:S02]  /*9c10*/  R2UR UR8, R22 ;  /* 0x00000000160872ca */ /* 0x000fe400000e0000 */
[----:B------:R-:W-:-:S02]  /*9c20*/  R2UR UR9, R23 ;  /* 0x00000000170972ca */ /* 0x000fc400000e0000 */
[C---:B------:R-:W-:Y:S02]  /*9c30*/  R2UR UR10, R22.reuse ;  /* 0x00000000160a72ca */ /* 0x040fe400000e0000 */
[C---:B------:R-:W-:Y:S01]  /*9c40*/  R2UR UR11, R23.reuse ;  /* 0x00000000170b72ca */ /* 0x040fe200000e0000 */
[----:B------:R-:W3:Y:S01]  /*9c50*/  LDG.E R4, desc[UR4][R6.64+-0x4] ;  /* 0xfffffc0406047981 */ /* 0x000ee2000c1e1900 */
[----:B------:R-:W-:Y:S02]  /*9c60*/  R2UR UR12, R22 ;  /* 0x00000000160c72ca */ /* 0x000fe400000e0000 */
[----:B------:R-:W-:Y:S01]  /*9c70*/  R2UR UR13, R23 ;  /* 0x00000000170d72ca */ /* 0x000fe200000e0000 */
[----:B-12-4-:R-:W3:Y:S04]  /*9c80*/  LDG.E R33, desc[UR6][R6.64] ;  /* 0x0000000606217981 */ /* 0x016ee8000c1e1900 */
[----:B------:R-:W2:Y:S04]  /*9c90*/  LDG.E R18, desc[UR8][R6.64+0x4] ;  /* 0x0000040806127981 */ /* 0x000ea8000c1e1900 */
[----:B------:R-:W4:Y:S04]  /*9ca0*/  LDG.E R36, desc[UR10][R6.64+0x8] ;  /* 0x0000080a06247981 */ /* 0x000f28000c1e1900 */
[----:B------:R-:W5:Y:S01]  /*9cb0*/  LDG.E R40, desc[UR12][R6.64+0xc] ;  /* 0x00000c0c06287981 */ /* 0x000f62000c1e1900 */
[----:B---3--:R-:W-:-:S02]  /*9cc0*/  IMAD.IADD R33, R4, 0x1, R33 ;  /* 0x0000000104217824 */ /* 0x008fc400078e0221 */
[----:B------:R-:W-:Y:S02]  /*9cd0*/  VIADD R4, R9, 0x3 ;  /* 0x0000000309047836 */ /* 0x000fe40000000000 */
[----:B--2---:R-:W-:-:S03]  /*9ce0*/  IMAD.IADD R37, R33, 0x1, R18 ;  /* 0x0000000121257824 */ /* 0x004fc600078e0212 */
[----:B------:R-:W-:Y:S01]  /*9cf0*/  ISETP.NE.AND P0, PT, R4, R31, PT ;  /* 0x0000001f0400720c */ /* 0x000fe20003f05270 */
[----:B----4-:R-:W-:-:S04]  /*9d00*/  IMAD.IADD R39, R37, 0x1, R36 ;  /* 0x0000000125277824 */ /* 0x010fc800078e0224 */
[----:B-----5:R-:W-:Y:S01]  /*9d10*/  IMAD.IADD R41, R39, 0x1, R40 ;  /* 0x0000000127297824 */ /* 0x020fe200078e0228 */
[----:B------:R0:W-:Y:S01]  /*9d20*/  STG.E desc[UR4][R6.64], R33 ;  /* 0x0000002106007986 */ /* 0x0001e2000c101904 */
[----:B------:R-:W-:-:S03]  /*9d30*/  VIADD R9, R9, 0x4 ;  /* 0x0000000409097836 */ /* 0x000fc60000000000 */
[----:B------:R0:W-:Y:S04]  /*9d40*/  STG.E desc[UR6][R6.64+0x4], R37 ;  /* 0x0000042506007986 */ /* 0x0001e8000c101906 */
[----:B------:R0:W-:Y:S04]  /*9d50*/  STG.E desc[UR8][R6.64+0x8], R39 ;  /* 0x0000082706007986 */ /* 0x0001e8000c101908 */
[----:B------:R0:W-:Y:S01]  /*9d60*/  STG.E desc[UR10][R6.64+0xc], R41 ;  /* 0x00000c2906007986 */ /* 0x0001e2000c10190a */
[----:B------:R-:W-:Y:S05]  /*9d70*/  @P0 BRA `(.L_x_63) ;  /* 0xfffffffc00900947 */ /* 0x000fea000383ffff */
[----:B0-----:R-:W-:-:S07]  /*9d80*/  IMAD.MOV.U32 R7, RZ, RZ, R9 ;  /* 0x000000ffff077224 */ /* 0x001fce00078e0009 */
.L_x_62:
[----:B------:R-:W-:-:S13]  /*9d90*/  ISETP.NE.AND P0, PT, R50, RZ, PT ;  /* 0x000000ff3200720c */ /* 0x000fda0003f05270 */
[----:B------:R-:W-:Y:S05]  /*9da0*/  @!P0 BRA `(.L_x_61) ;  /* 0x00000000005c8947 */ /* 0x000fea0003800000 */
[C---:B------:R-:W-:Y:S01]  /*9db0*/  R2UR UR4, R22.reuse ;  /* 0x00000000160472ca */ /* 0x040fe200000e0000 */
[----:B------:R-:W-:Y:S01]  /*9dc0*/  IMAD.WIDE R6, R7, 0x4, R16 ;  /* 0x0000000407067825 */ /* 0x000fe200078e0210 */
[C---:B------:R-:W-:Y:S02]  /*9dd0*/  R2UR UR5, R23.reuse ;  /* 0x00000000170572ca */ /* 0x040fe400000e0000 */
[----:B------:R-:W-:Y:S02]  /*9de0*/  R2UR UR6, R22 ;  /* 0x00000000160672ca */ /* 0x000fe400000e0000 */
[----:B------:R-:W-:-:S09]  /*9df0*/  R2UR UR7, R23 ;  /* 0x00000000170772ca */ /* 0x000fd200000e0000 */
[----:B------:R-:W5:Y:S04]  /*9e00*/  LDG.E R4, desc[UR4][R6.64+-0x4] ;  /* 0xfffffc0406047981 */ /* 0x000f68000c1e1900 */
[----:B---3--:R-:W5:Y:S01]  /*9e10*/  LDG.E R9, desc[UR6][R6.64] ;  /* 0x0000000606097981 */ /* 0x008f62000c1e1900 */
[----:B------:R-:W-:Y:S01]  /*9e20*/  ISETP.NE.AND P0, PT, R50, 0x1, PT ;  /* 0x000000013200780c */ /* 0x000fe20003f05270 */
[----:B-----5:R-:W-:-:S05]  /*9e30*/  IMAD.IADD R9, R4, 0x1, R9 ;  /* 0x0000000104097824 */ /* 0x020fca00078e0209 */
[----:B------:R0:W-:Y:S07]  /*9e40*/  STG.E desc[UR4][R6.64], R9 ;  /* 0x0000000906007986 */ /* 0x0001ee000c101904 */
[----:B------:R-:W-:Y:S05]  /*9e50*/  @!P0 BRA `(.L_x_61) ;  /* 0x0000000000308947 */ /* 0x000fea0003800000 */
[----:B------:R-:W-:Y:S02]  /*9e60*/  R2UR UR4, R22 ;  /* 0x00000000160472ca */ /* 0x000fe400000e0000 */
[----:B------:R-:W-:-:S13]  /*9e70*/  R2UR UR5, R23 ;  /* 0x00000000170572ca */ /* 0x000fda00000e0000 */
[----:B------:R-:W0:Y:S01]  /*9e80*/  LDG.E R4, desc[UR4][R6.64+0x4] ;  /* 0x0000040406047981 */ /* 0x000e22000c1e1900 */
[----:B------:R-:W-:Y:S01]  /*9e90*/  ISETP.NE.AND P0, PT, R50, 0x2, PT ;  /* 0x000000023200780c */ /* 0x000fe20003f05270 */
[----:B0-----:R-:W-:-:S05]  /*9ea0*/  IMAD.IADD R9, R9, 0x1, R4 ;  /* 0x0000000109097824 */ /* 0x001fca00078e0204 */
[----:B------:R0:W-:Y:S07]  /*9eb0*/  STG.E desc[UR4][R6.64+0x4], R9 ;  /* 0x0000040906007986 */ /* 0x0001ee000c101904 */
[----:B------:R-:W-:Y:S05]  /*9ec0*/  @!P0 BRA `(.L_x_61) ;  /* 0x0000000000148947 */ /* 0x000fea0003800000 */
[----:B------:R-:W-:Y:S02]  /*9ed0*/  R2UR UR4, R22 ;  /* 0x00000000160472ca */ /* 0x000fe400000e0000 */
[----:B------:R-:W-:-:S13]  /*9ee0*/  R2UR UR5, R23 ;  /* 0x00000000170572ca */ /* 0x000fda00000e0000 */
[----:B------:R-:W0:Y:S02]  /*9ef0*/  LDG.E R4, desc[UR4][R6.64+0x8] ;  /* 0x0000080406047981 */ /* 0x000e24000c1e1900 */
[----:B0-----:R-:W-:-:S05]  /*9f00*/  IMAD.IADD R9, R9, 0x1, R4 ;  /* 0x0000000109097824 */ /* 0x001fca00078e0204 */
[----:B------:R0:W-:Y:S02]  /*9f10*/  STG.E desc[UR4][R6.64+0x8], R9 ;  /* 0x0000080906007986 */ /* 0x0001e4000c101904 */
.L_x_61:
[----:B------:R-:W-:Y:S01]  /*9f20*/  SHF.R.U32.HI R4, RZ, 0x2, R5 ;  /* 0x00000002ff047819 */ /* 0x000fe20000011605 */
[----:B------:R-:W-:Y:S01]  /*9f30*/  VIADD R18, R0, 0x10974f ;  /* 0x0010974f00127836 */ /* 0x000fe20000000000 */
[----:B------:R-:W-:Y:S01]  /*9f40*/  ISETP.GE.AND P0, PT, R38, 0x1, PT ;  /* 0x000000012600780c */ /* 0x000fe20003f06270 */
[----:B------:R-:W-:Y:S01]  /*9f50*/  IMAD.MOV.U32 R44, RZ, RZ, R35 ;  /* 0x000000ffff2c7224 */ /* 0x000fe200078e0023 */
[----:B------:R-:W-:Y:S01]  /*9f60*/  LOP3.LUT R4, R4, R5, RZ, 0x3c, !PT ;  /* 0x0000000504047212 */ /* 0x000fe200078e3cff */
[----:B------:R-:W-:Y:S02]  /*9f70*/  IMAD.SHL.U32 R5, R35, 0x10, RZ ;  /* 0x0000001023057824 */ /* 0x000fe400078e00ff */
[----:B01--4-:R-:W-:Y:S02]  /*9f80*/  IMAD.MOV.U32 R43, RZ, RZ, R21 ;  /* 0x000000ffff2b7224 */ /* 0x013fe400078e0015 */
[----:B------:R-:W-:Y:S02]  /*9f90*/  IMAD.SHL.U32 R6, R4, 0x2, RZ ;  /* 0x0000000204067824 */ /* 0x000fe400078e00ff */
[----:B------:R-:W-:-:S03]  /*9fa0*/  IMAD.MOV.U32 R42, RZ, RZ, R3 ;  /* 0x000000ffff2a7224 */ /* 0x000fc600078e0003 */
[----:B------:R-:W-:Y:S01]  /*9fb0*/  LOP3.LUT R6, R4, R6, R5, 0x96, !PT ;  /* 0x0000000604067212 */ /* 0x000fe200078e9605 */
[----:B------:R-:W-:-:S03]  /*9fc0*/  IMAD.MOV.U32 R5, RZ, RZ, R2 ;  /* 0x000000ffff057224 */ /* 0x000fc600078e0002 */
[----:B--2---:R-:W-:Y:S01]  /*9fd0*/  LOP3.LUT R33, R6, R35, RZ, 0x3c, !PT ;  /* 0x0000002306217212 */ /* 0x004fe200078e3cff */
[----:B------:R-:W-:Y:S06]  /*9fe0*/  @!P0 BRA `(.L_x_54) ;  /* 0x0000002400048947 */ /* 0x000fec0003800000 */
[----:B------:R-:W0:Y:S01]  /*9ff0*/  I2F.U32.RP R0, R34 ;  /* 0x0000002200007306 */ /* 0x000e220000209000 */
[----:B------:R-:W-:Y:S01]  /*a000*/  ISETP.NE.U32.AND P1, PT, R34, RZ, PT ;  /* 0x000000ff2200720c */ /* 0x000fe20003f25070 */
[----:B---3--:R-:W-:-:S06]  /*a010*/  IMAD.MOV.U32 R9, RZ, RZ, RZ ;  /* 0x000000ffff097224 */ /* 0x008fcc00078e00ff */
[----:B0-----:R-:W0:Y:S02]  /*a020*/  MUFU.RCP R0, R0 ;  /* 0x0000000000007308 */ /* 0x001e240000001000 */
[----:B0-----:R-:W-:-:S06]  /*a030*/  VIADD R4, R0, 0xffffffe ;  /* 0x0ffffffe00047836 */ /* 0x001fcc0000000000 */
[----:B------:R0:W1:Y:S02]  /*a040*/  F2I.FTZ.U32.TRUNC.NTZ R5, R4 ;  /* 0x0000000400057305 */ /* 0x000064000021f000 */
[----:B0-----:R-:W-:Y:S02]  /*a050*/  IMAD.MOV.U32 R4, RZ, RZ, RZ ;  /* 0x000000ffff047224 */ /* 0x001fe400078e00ff */
[----:B-1----:R-:W-:-:S04]  /*a060*/  IMAD.MOV R7, RZ, RZ, -R5 ;  /* 0x000000ffff077224 */ /* 0x002fc800078e0a05 */
[----:B------:R-:W-:-:S04]  /*a070*/  IMAD R7, R7, R34, RZ ;  /* 0x0000002207077224 */ /* 0x000fc800078e02ff */
[----:B------:R-:W-:-:S04]  /*a080*/  IMAD.HI.U32 R6, R5, R7, R4 ;  /* 0x0000000705067227 */ /* 0x000fc800078e0004 */
[----:B------:R-:W-:-:S04]  /*a090*/  IMAD.IADD R5, R18, 0x1, R33 ;  /* 0x0000000112057824 */ /* 0x000fc800078e0221 */
[----:B------:R-:W-:-:S04]  /*a0a0*/  IMAD.HI.U32 R6, R6, R5, RZ ;  /* 0x0000000506067227 */ /* 0x000fc800078e00ff */
[----:B------:R-:W-:-:S04]  /*a0b0*/  IMAD.MOV R6, RZ, RZ, -R6 ;  /* 0x000000ffff067224 */ /* 0x000fc800078e0a06 */
[----:B------:R-:W-:-:S05]  /*a0c0*/  IMAD R5, R34, R6, R5 ;  /* 0x0000000622057224 */ /* 0x000fca00078e0205 */
[----:B------:R-:W-:-:S13]  /*a0d0*/  ISETP.GE.U32.AND P0, PT, R5, R34, PT ;  /* 0x000000220500720c */ /* 0x000fda0003f06070 */
[----:B------:R-:W-:-:S05]  /*a0e0*/  @P0 IMAD.IADD R5, R5, 0x1, -R34 ;  /* 0x0000000105050824 */ /* 0x000fca00078e0a22 */
[----:B------:R-:W-:-:S13]  /*a0f0*/  ISETP.GE.U32.AND P0, PT, R5, R34, PT ;  /* 0x000000220500720c */ /* 0x000fda0003f06070 */
[----:B------:R-:W-:Y:S01]  /*a100*/  @P0 IMAD.IADD R5, R5, 0x1, -R34 ;  /* 0x0000000105050824 */ /* 0x000fe200078e0a22 */
[----:B------:R-:W-:-:S05]  /*a110*/  @!P1 LOP3.LUT R5, RZ, R34, RZ, 0x33, !PT ;  /* 0x00000022ff059212 */ /* 0x000fca00078e33ff */
[----:B------:R-:W-:-:S07]  /*a120*/  VIADD R37, R5, 0x1 ;  /* 0x0000000105257836 */ /* 0x000fce0000000000 */
.L_x_67:
[----:B------:R-:W-:Y:S01]  /*a130*/  R2UR UR4, R22 ;  /* 0x00000000160472ca */ /* 0x000fe200000e0000 */
[----:B------:R-:W-:Y:S01]  /*a140*/  IMAD.WIDE.U32 R6, R9, 0x4, R10 ;  /* 0x0000000409067825 */ /* 0x000fe200078e000a */
[----:B------:R-:W-:-:S13]  /*a150*/  R2UR UR5, R23 ;  /* 0x00000000170572ca */ /* 0x000fda00000e0000 */
[----:B------:R-:W2:Y:S01]  /*a160*/  LDG.E R0, desc[UR4][R6.64] ;  /* 0x0000000406007981 */ /* 0x000ea2000c1e1900 */
[----:B------:R-:W-:Y:S01]  /*a170*/  BSSY.RELIABLE B2, `(.L_x_64) ;  /* 0x0000013000027945 */ /* 0x000fe20003800100 */
[----:B--2---:R-:W-:-:S13]  /*a180*/  ISETP.NE.AND P0, PT, R0, 0x1, PT ;  /* 0x000000010000780c */ /* 0x004fda0003f05270 */
[----:B------:R-:W-:Y:S05]  /*a190*/  @P0 BRA `(.L_x_65) ;  /* 0x00000000001c0947 */ /* 0x000fea0003800000 */
[----:B------:R-:W-:Y:S01]  /*a1a0*/  R2UR UR4, R22 ;  /* 0x00000000160472ca */ /* 0x000fe200000e0000 */
[----:B------:R-:W-:Y:S01]  /*a1b0*/  IMAD.WIDE.U32 R4, R9, 0x4, R16 ;  /* 0x0000000409047825 */ /* 0x000fe200078e0010 */
[----:B------:R-:W-:-:S13]  /*a1c0*/  R2UR UR5, R23 ;  /* 0x00000000170572ca */ /* 0x000fda00000e0000 */
[----:B------:R-:W2:Y:S02]  /*a1d0*/  LDG.E R4, desc[UR4][R4.64] ;  /* 0x0000000404047981 */ /* 0x000ea4000c1e1900 */
[----:B--2---:R-:W-:-:S13]  /*a1e0*/  ISETP.NE.AND P0, PT, R4, R37, PT ;  /* 0x000000250400720c */ /* 0x004fda0003f05270 */
[----:B------:R-:W-:Y:S05]  /*a1f0*/  @!P0 BREAK.RELIABLE B2 ;  /* 0x0000000000028942 */ /* 0x000fea0003800100 */
[----:B------:R-:W-:Y:S05]  /*a200*/  @!P0 BRA `(.L_x_66) ;  /* 0x00000000002c8947 */ /* 0x000fea0003800000 */
.L_x_65:
[----:B------:R-:W0:Y:S01]  /*a210*/  LDCU UR4, c[0x3][0x50] ;  /* 0x00c00a00ff0477ac */ /* 0x000e220008000800 */
[----:B------:R-:W-:Y:S02]  /*a220*/  VIADD R9, R9, 0x1 ;  /* 0x0000000109097836 */ /* 0x000fe40000000000 */
[----:B------:R-:W-:Y:S02]  /*a230*/  IMAD.MOV.U32 R44, RZ, RZ, R35 ;  /* 0x000000ffff2c7224 */ /* 0x000fe400078e0023 */
[----:B------:R-:W-:Y:S02]  /*a240*/  IMAD.MOV.U32 R43, RZ, RZ, R21 ;  /* 0x000000ffff2b7224 */ /* 0x000fe400078e0015 */
[----:B------:R-:W-:Y:S02]  /*a250*/  IMAD.MOV.U32 R42, RZ, RZ, R3 ;  /* 0x000000ffff2a7224 */ /* 0x000fe400078e0003 */
[----:B------:R-:W-:Y:S01]  /*a260*/  IMAD.MOV.U32 R5, RZ, RZ, R2 ;  /* 0x000000ffff057224 */ /* 0x000fe200078e0002 */
[----:B0-----:R-:W-:-:S13]  /*a270*/  ISETP.NE.AND P0, PT, R9, UR4, PT ;  /* 0x0000000409007c0c */ /* 0x001fda000bf05270 */
[----:B------:R-:W-:Y:S05]  /*a280*/  @!P0 BREAK.RELIABLE B2 ;  /* 0x0000000000028942 */ /* 0x000fea0003800100 */
[----:B------:R-:W-:Y:S05]  /*a290*/  @!P0 BRA `(.L_x_54) ;  /* 0x0000002000588947 */ /* 0x000fea0003800000 */
[----:B------:R-:W-:Y:S05]  /*a2a0*/  BSYNC.RELIABLE B2 ;  /* 0x0000000000027941 */ /* 0x000fea0003800100 */
.L_x_64:
[----:B------:R-:W-:Y:S05]  /*a2b0*/  BRA `(.L_x_67) ;  /* 0xfffffffc009c7947 */ /* 0x000fea000383ffff */
.L_x_66:
[----:B------:R-:W-:Y:S01]  /*a2c0*/  R2UR UR4, R22 ;  /* 0x00000000160472ca */ /* 0x000fe200000e0000 */
[----:B------:R-:W-:Y:S01]  /*a2d0*/  IMAD.WIDE.U32 R4, R9, 0x4, R12 ;  /* 0x0000000409047825 */ /* 0x000fe200078e000c */
[----:B------:R-:W-:-:S13]  /*a2e0*/  R2UR UR5, R23 ;  /* 0x00000000170572ca */ /* 0x000fda00000e0000 */
[----:B------:R0:W5:Y:S01]  /*a2f0*/  LDG.E R5, desc[UR4][R4.64] ;  /* 0x0000000404057981 */ /* 0x000162000c1e1900 */
[----:B------:R-:W-:Y:S04]  /*a300*/  BSSY.RECONVERGENT B1, `(.L_x_68) ;  /* 0x00001d5000017945 */ /* 0x000fe80003800200 */
[----:B------:R-:W-:Y:S01]  /*a310*/  BSSY.RELIABLE B3, `(.L_x_69) ;  /* 0x000009b000037945 */ /* 0x000fe20003800100 */
[----:B------:R-:W-:Y:S02]  /*a320*/  IMAD.MOV.U32 R42, RZ, RZ, RZ ;  /* 0x000000ffff2a7224 */ /* 0x000fe400078e00ff */
[----:B------:R-:W-:-:S07]  /*a330*/  IMAD.MOV.U32 R37, RZ, RZ, RZ ;  /* 0x000000ffff257224 */ /* 0x000fce00078e00ff */
.L_x_81:
[----:B------:R-:W-:Y:S01]  /*a340*/  ISETP.NE.AND P0, PT, R9, R37, PT ;  /* 0x000000250900720c */ /* 0x000fe20003f05270 */
[----:B------:R-:W-:-:S12]  /*a350*/  BSSY.RELIABLE B4, `(.L_x_70) ;  /* 0x0000093000047945 */ /* 0x000fd80003800100 */
[----:B------:R-:W-:Y:S05]  /*a360*/  @!P0 BRA `(.L_x_71) ;  /* 0x0000000800448947 */ /* 0x000fea0003800000 */
[----:B------:R-:W-:Y:S01]  /*a370*/  R2UR UR4, R22 ;  /* 0x00000000160472ca */ /* 0x000fe200000e0000 */
[----:B------:R-:W-:Y:S01]  /*a380*/  IMAD.WIDE.U32 R38, R37, 0x4, R10 ;  /* 0x0000000425267825 */ /* 0x000fe200078e000a */
[----:B------:R-:W-:-:S13]  /*a390*/  R2UR UR5, R23 ;  /* 0x00000000170572ca */ /* 0x000fda00000e0000 */
[----:B------:R-:W2:Y:S02]  /*a3a0*/  LDG.E R38, desc[UR4][R38.64] ;  /* 0x0000000426267981 */ /* 0x000ea4000c1e1900 */
[----:B--2---:R-:W-:-:S13]  /*a3b0*/  ISETP.NE.AND P0, PT, R38, 0x1, PT ;  /* 0x000000012600780c */ /* 0x004fda0003f05270 */
[----:B------:R-:W-:Y:S05]  /*a3c0*/  @P0 BRA `(.L_x_71) ;  /* 0x00000008002c0947 */ /* 0x000fea0003800000 */
[----:B------:R-:W-:Y:S01]  /*a3d0*/  R2UR UR4, R22 ;  /* 0x00000000160472ca */ /* 0x000fe200000e0000 */
[----:B------:R-:W-:Y:S01]  /*a3e0*/  IMAD.WIDE.U32 R38, R37, 0x4, R12 ;  /* 0x0000000425267825 */ /* 0x000fe200078e000c */
[----:B------:R-:W-:Y:S01]  /*a3f0*/  R2UR UR5, R23 ;  /* 0x00000000170572ca */ /* 0x000fe200000e0000 */
[----:B------:R-:W1:-:S12]  /*a400*/  LDC R43, c[0x3][0x54] ;  /* 0x00c01500ff2b7b82 */ /* 0x000e580000000800 */
[----:B------:R-:W2:Y:S01]  /*a410*/  LDG.E R38, desc[UR4][R38.64] ;  /* 0x0000000426267981 */ /* 0x000ea2000c1e1900 */
[----:B-1----:R-:W-:Y:S01]  /*a420*/  FMUL R41, R43, 0.5 ;  /* 0x3f0000002b297820 */ /* 0x002fe20000400000 */
[----:B--2--5:R-:W-:-:S04]  /*a430*/  FADD R0, R5, -R38 ;  /* 0x8000002605007221 */ /* 0x024fc80000000000 */
[C---:B------:R-:W-:Y:S01]  /*a440*/  FADD R43, |R0|.reuse, -R43 ;  /* 0x8000002b002b7221 */ /* 0x040fe20000000200 */
[----:B------:R-:W-:-:S04]  /*a450*/  FSETP.GT.AND P0, PT, |R0|, R41, PT ;  /* 0x000000290000720b */ /* 0x000fc80003f04200 */
[----:B------:R-:W-:Y:S01]  /*a460*/  FSEL R43, R43, |R0|, P0 ;  /* 0x400000002b2b7208 */ /* 0x000fe20000000000 */
[----:B------:R-:W-:-:S04]  /*a470*/  IMAD.MOV.U32 R0, RZ, RZ, 0x4cbebc20 ;  /* 0x4cbebc20ff007424 */ /* 0x000fc800078e00ff */
[----:B------:R-:W-:-:S05]  /*a480*/  FMUL R43, R43, R43 ;  /* 0x0000002b2b2b7220 */ /* 0x000fca0000400000 */
[----:B------:R-:W-:-:S13]  /*a490*/  FSETP.GTU.AND P0, PT, R43, 1, PT ;  /* 0x3f8000002b00780b */ /* 0x000fda0003f0c000 */
[----:B------:R-:W-:Y:S05]  /*a4a0*/  @!P0 BREAK.RELIABLE B4 ;  /* 0x0000000000048942 */ /* 0x000fea0003800100 */
[----:B------:R-:W-:Y:S05]  /*a4b0*/  @!P0 BREAK.RELIABLE B3 ;  /* 0x0000000000038942 */ /* 0x000fea0003800100 */
[----:B------:R-:W-:Y:S05]  /*a4c0*/  @!P0 BRA `(.L_x_72) ;  /* 0x0000001800e08947 */ /* 0x000fea0003800000 */
[----:B------:R-:W-:Y:S01]  /*a4d0*/  VIADD R0, R43, 0x1800000 ;  /* 0x018000002b007836 */ /* 0x000fe20000000000 */
[----:B------:R-:W-:Y:S04]  /*a4e0*/  BSSY.RECONVERGENT B5, `(.L_x_73) ;  /* 0x000000c000057945 */ /* 0x000fe80003800200 */
[----:B------:R-:W-:-:S04]  /*a4f0*/  LOP3.LUT R0, R0, 0x7f800000, RZ, 0xc0, !PT ;  /* 0x7f80000000007812 */ /* 0x000fc800078ec0ff */
[----:B------:R-:W-:-:S13]  /*a500*/  ISETP.GT.U32.AND P0, PT, R0, 0x1ffffff, PT ;  /* 0x01ffffff0000780c */ /* 0x000fda0003f04070 */
[----:B------:R-:W-:Y:S05]  /*a510*/  @P0 BRA `(.L_x_74) ;  /* 0x0000000000100947 */ /* 0x000fea0003800000 */
[----:B0-----:R-:W-:Y:S01]  /*a520*/  IMAD.MOV.U32 R4, RZ, RZ, R43 ;  /* 0x000000ffff047224 */ /* 0x001fe200078e002b */
[----:B------:R-:W-:-:S07]  /*a530*/  MOV R40, 0xa550 ;  /* 0x0000a55000287802 */ /* 0x000fce0000000f00 */
[----:B------:R-:W-:Y:S05]  /*a540*/  CALL.REL.NOINC `($__internal_3_$__cuda_sm20_rcp_rn_f32_slowpath) ;  /* 0x0000008000807944 */ /* 0x000fea0003c00000 */
[----:B------:R-:W-:Y:S05]  /*a550*/  BRA `(.L_x_75) ;  /* 0x0000000000107947 */ /* 0x000fea0003800000 */
.L_x_74:
[----:B------:R-:W0:Y:S02]  /*a560*/  MUFU.RCP R0, R43 ;  /* 0x0000002b00007308 */ /* 0x000e240000001000 */
[----:B0-----:R-:W-:-:S04]  /*a570*/  FFMA R4, R43, R0, -1 ;  /* 0xbf8000002b047423 */ /* 0x001fc80000000000 */
[----:B------:R-:W-:-:S04]  /*a580*/  FADD.FTZ R39, -R4, -RZ ;  /* 0x800000ff04277221 */ /* 0x000fc80000010100 */
[----:B------:R-:W-:-:S07]  /*a590*/  FFMA R0, R0, R39, R0 ;  /* 0x0000002700007223 */ /* 0x000fce0000000000 */
.L_x_75:
[----:B------:R-:W-:Y:S05]  /*a5a0*/  BSYNC.RECONVERGENT B5 ;  /* 0x0000000000057941 */ /* 0x000fea0003800200 */
.L_x_73:
[C---:B------:R-:W-:Y:S01]  /*a5b0*/  FMUL R39, |R0|.reuse, 16777216 ;  /* 0x4b80000000277820 */ /* 0x040fe20000400200 */
[----:B------:R-:W-:Y:S01]  /*a5c0*/  FSETP.GEU.AND P0, PT, |R0|, 1.175494350822287508e-38, PT ;  /* 0x008000000000780b */ /* 0x000fe20003f0e200 */
[----:B------:R-:W-:Y:S01]  /*a5d0*/  IMAD.MOV.U32 R43, RZ, RZ, 0x3a2c32e4 ;  /* 0x3a2c32e4ff2b7424 */ /* 0x000fe200078e00ff */
[----:B------:R-:W-:Y:S02]  /*a5e0*/  BSSY.RECONVERGENT B5, `(.L_x_76) ;  /* 0x0000044000057945 */ /* 0x000fe40003800200 */
[----:B------:R-:W-:-:S05]  /*a5f0*/  FSEL R39, R39, |R0|, !P0 ;  /* 0x4000000027277208 */ /* 0x000fca0004000000 */
[----:B------:R-:W-:-:S05]  /*a600*/  VIADD R4, R39, 0xc0cafb0d ;  /* 0xc0cafb0d27047836 */ /* 0x000fca0000000000 */
[----:B------:R-:W-:Y:S02]  /*a610*/  LOP3.LUT R36, R4, 0xff800000, RZ, 0xc0, !PT ;  /* 0xff80000004247812 */ /* 0x000fe400078ec0ff */
[----:B------:R-:W-:Y:S02]  /*a620*/  FSEL R4, RZ, -24, P0 ;  /* 0xc1c00000ff047808 */ /* 0x000fe40000000000 */
[----:B------:R-:W-:Y:S01]  /*a630*/  FSETP.NEU.AND P0, PT, R0, 1, PT ;  /* 0x3f8000000000780b */ /* 0x000fe20003f0d000 */
[----:B------:R-:W-:-:S04]  /*a640*/  IMAD.IADD R39, R39, 0x1, -R36 ;  /* 0x0000000127277824 */ /* 0x000fc800078e0a24 */
[C---:B------:R-:W-:Y:S01]  /*a650*/  FADD R40, R39.reuse, 1 ;  /* 0x3f80000027287421 */ /* 0x040fe20000000000 */
[----:B------:R-:W-:Y:S01]  /*a660*/  FADD R38, R39, -1 ;  /* 0xbf80000027267421 */ /* 0x000fe20000000000 */
[----:B------:R-:W-:-:S03]  /*a670*/  I2FP.F32.S32 R39, R36 ;  /* 0x0000002400277245 */ /* 0x000fc60000201400 */
[----:B------:R-:W-:Y:S01]  /*a680*/  FADD R41, R38, R38 ;  /* 0x0000002626297221 */ /* 0x000fe20000000000 */
[----:B------:R-:W0:Y:S01]  /*a690*/  MUFU.RCP R40, R40 ;  /* 0x0000002800287308 */ /* 0x000e220000001000 */
[----:B------:R-:W-:Y:S02]  /*a6a0*/  FFMA R4, R39, 1.1920928955078125e-07, R4 ;  /* 0x3400000027047823 */ /* 0x000fe40000000004 */
[----:B0-----:R-:W-:-:S04]  /*a6b0*/  FMUL R41, R40, R41 ;  /* 0x0000002928297220 */ /* 0x001fc80000400000 */
[----:B------:R-:W-:Y:S01]  /*a6c0*/  FADD R39, R38, -R41 ;  /* 0x8000002926277221 */ /* 0x000fe20000000000 */
[C---:B------:R-:W-:Y:S01]  /*a6d0*/  FMUL R36, R41.reuse, R41 ;  /* 0x0000002929247220 */ /* 0x040fe20000400000 */
[----:B------:R-:W-:Y:S02]  /*a6e0*/  FFMA R47, R41, 1.4426950216293334961, R4 ;  /* 0x3fb8aa3b292f7823 */ /* 0x000fe40000000004 */
[----:B------:R-:W-:Y:S01]  /*a6f0*/  FADD R39, R39, R39 ;  /* 0x0000002727277221 */ /* 0x000fe20000000000 */
[----:B------:R-:W-:Y:S01]  /*a700*/  FFMA R43, R36, R43, 0.0032181653659790754318 ;  /* 0x3b52e7db242b7423 */ /* 0x000fe2000000002b */
[----:B------:R-:W-:Y:S02]  /*a710*/  FADD R4, R4, -R47 ;  /* 0x8000002f04047221 */ /* 0x000fe40000000000 */
[----:B------:R-:W-:Y:S01]  /*a720*/  FFMA R39, R38, -R41, R39 ;  /* 0x8000002926277223 */ /* 0x000fe20000000027 */
[----:B------:R-:W-:Y:S01]  /*a730*/  FFMA R43, R36, R43, 0.018033718690276145935 ;  /* 0x3c93bb73242b7423 */ /* 0x000fe2000000002b */
[----:B------:R-:W-:-:S02]  /*a740*/  FFMA R4, R41, 1.4426950216293334961, R4 ;  /* 0x3fb8aa3b29047823 */ /* 0x000fc40000000004 */
[----:B------:R-:W-:Y:S01]  /*a750*/  FMUL R39, R40, R39 ;  /* 0x0000002728277220 */ /* 0x000fe20000400000 */
[----:B------:R-:W-:-:S03]  /*a760*/  FFMA R43, R36, R43, 0.12022458761930465698 ;  /* 0x3df6384f242b7423 */ /* 0x000fc6000000002b */
[----:B------:R-:W-:Y:S01]  /*a770*/  FFMA R4, R39, 1.4426950216293334961, R4 ;  /* 0x3fb8aa3b27047823 */ /* 0x000fe20000000004 */
[----:B------:R-:W-:-:S03]  /*a780*/  FMUL R36, R36, R43 ;  /* 0x0000002b24247220 */ /* 0x000fc60000400000 */
[----:B------:R-:W-:Y:S01]  /*a790*/  FFMA R4, R41, 1.9251366722983220825e-08, R4 ;  /* 0x32a55e3429047823 */ /* 0x000fe20000000004 */
[----:B------:R-:W-:-:S04]  /*a7a0*/  FMUL R38, R36, 3 ;  /* 0x4040000024267820 */ /* 0x000fc80000400000 */
[----:B------:R-:W-:Y:S01]  /*a7b0*/  FFMA R39, R39, R38, R4 ;  /* 0x0000002627277223 */ /* 0x000fe20000000004 */
[----:B------:R-:W-:-:S03]  /*a7c0*/  IMAD.MOV.U32 R4, RZ, RZ, 0x3f800000 ;  /* 0x3f800000ff047424 */ /* 0x000fc600078e00ff */
[----:B------:R-:W-:-:S04]  /*a7d0*/  FFMA R36, R41, R36, R39 ;  /* 0x0000002429247223 */ /* 0x000fc80000000027 */
[----:B------:R-:W-:-:S04]  /*a7e0*/  FADD R53, R47, R36 ;  /* 0x000000242f357221 */ /* 0x000fc80000000000 */
[----:B------:R-:W-:-:S04]  /*a7f0*/  FADD R47, -R47, R53 ;  /* 0x000000352f2f7221 */ /* 0x000fc80000000100 */
[----:B------:R-:W-:Y:S01]  /*a800*/  FADD R47, R36, -R47 ;  /* 0x8000002f242f7221 */ /* 0x000fe20000000000 */
[----:B------:R-:W-:Y:S06]  /*a810*/  @!P0 BRA `(.L_x_77) ;  /* 0x0000000000808947 */ /* 0x000fec0003800000 */
[----:B------:R-:W-:-:S13]  /*a820*/  FSETP.NAN.AND P1, PT, |R0|, |R0|, PT ;  /* 0x400000000000720b */ /* 0x000fda0003f28200 */
[----:B------:R-:W-:Y:S05]  /*a830*/  @P1 BRA `(.L_x_78) ;  /* 0x0000000000741947 */ /* 0x000fea0003800000 */
[C---:B------:R-:W-:Y:S01]  /*a840*/  FMUL R4, R53.reuse, 6 ;  /* 0x40c0000035047820 */ /* 0x040fe20000400000 */
[----:B------:R-:W-:Y:S01]  /*a850*/  IMAD.MOV.U32 R43, RZ, RZ, 0x391fcb8e ;  /* 0x391fcb8eff2b7424 */ /* 0x000fe200078e00ff */
[----:B------:R-:W-:Y:S02]  /*a860*/  FSETP.NEU.AND P6, PT, R0, RZ, PT ;  /* 0x000000ff0000720b */ /* 0x000fe40003fcd000 */
[----:B------:R-:W0:Y:S01]  /*a870*/  FRND R39, R4 ;  /* 0x0000000400277307 */ /* 0x000e220000201000 */
[----:B------:R-:W-:Y:S01]  /*a880*/  FFMA R36, R53, 6, -R4 ;  /* 0x40c0000035247823 */ /* 0x000fe20000000804 */
[C---:B------:R-:W-:Y:S02]  /*a890*/  FSETP.GT.AND P4, PT, |R4|.reuse, 152, PT ;  /* 0x431800000400780b */ /* 0x040fe40003f84200 */
[C---:B------:R-:W-:Y:S01]  /*a8a0*/  FSETP.GEU.AND P5, PT, R4.reuse, RZ, PT ;  /* 0x000000ff0400720b */ /* 0x040fe20003fae000 */
[----:B------:R-:W-:Y:S01]  /*a8b0*/  FFMA R41, R47, 6, R36 ;  /* 0x40c000002f297823 */ /* 0x000fe20000000024 */
[----:B0-----:R-:W-:Y:S01]  /*a8c0*/  FADD R36, R4, -R39 ;  /* 0x8000002704247221 */ /* 0x001fe20000000000 */
[----:B------:R-:W-:-:S03]  /*a8d0*/  FSETP.GT.AND P1, PT, R39, RZ, PT ;  /* 0x000000ff2700720b */ /* 0x000fc60003f24000 */
[----:B------:R-:W-:Y:S01]  /*a8e0*/  FADD R36, R36, R41 ;  /* 0x0000002924247221 */ /* 0x000fe20000000000 */
[----:B------:R-:W-:Y:S01]  /*a8f0*/  SEL R38, RZ, 0x83000000, P1 ;  /* 0x83000000ff267807 */ /* 0x000fe20000800000 */
[----:B------:R0:W1:Y:S01]  /*a900*/  F2I.NTZ R41, R4 ;  /* 0x0000000400297305 */ /* 0x0000620000203100 */
[----:B------:R-:W-:Y:S01]  /*a910*/  FSETP.NEU.AND P1, PT, |R0|, +INF , PT ;  /* 0x7f8000000000780b */ /* 0x000fe20003f2d200 */
[----:B------:R-:W-:-:S04]  /*a920*/  FFMA R43, R36, R43, 0.0013391353422775864601 ;  /* 0x3aaf85ed242b7423 */ /* 0x000fc8000000002b */
[----:B------:R-:W-:Y:S01]  /*a930*/  FFMA R43, R36, R43, 0.0096188392490148544312 ;  /* 0x3c1d9856242b7423 */ /* 0x000fe2000000002b */
[----:B0-----:R-:W-:-:S03]  /*a940*/  FSEL R4, RZ, +INF , !P5 ;  /* 0x7f800000ff047808 */ /* 0x001fc60006800000 */
[----:B------:R-:W-:-:S04]  /*a950*/  FFMA R43, R36, R43, 0.055503588169813156128 ;  /* 0x3d6357bb242b7423 */ /* 0x000fc8000000002b */
[----:B------:R-:W-:Y:S01]  /*a960*/  FFMA R43, R36, R43, 0.24022644758224487305 ;  /* 0x3e75fdec242b7423 */ /* 0x000fe2000000002b */
[----:B-1----:R-:W-:Y:S02]  /*a970*/  IMAD R41, R41, 0x800000, -R38 ;  /* 0x0080000029297824 */ /* 0x002fe400078e0a26 */
[----:B------:R-:W-:Y:S02]  /*a980*/  VIADD R38, R38, 0x7f000000 ;  /* 0x7f00000026267836 */ /* 0x000fe40000000000 */
[----:B------:R-:W-:-:S04]  /*a990*/  FFMA R43, R36, R43, 0.69314718246459960938 ;  /* 0x3f317218242b7423 */ /* 0x000fc8000000002b */
[----:B------:R-:W-:-:S04]  /*a9a0*/  FFMA R43, R36, R43, 1 ;  /* 0x3f800000242b7423 */ /* 0x000fc8000000002b */
[----:B------:R-:W-:-:S04]  /*a9b0*/  FMUL R38, R38, R43 ;  /* 0x0000002b26267220 */ /* 0x000fc80000400000 */
[----:B------:R-:W-:Y:S01]  /*a9c0*/  @!P4 FMUL R4, R41, R38 ;  /* 0x000000262904c220 */ /* 0x000fe20000400000 */
[----:B------:R-:W-:Y:S06]  /*a9d0*/  @P1 BRA P6, `(.L_x_77) ;  /* 0x0000000000101947 */ /* 0x000fec0003000000 */
[----:B------:R-:W-:-:S05]  /*a9e0*/  FADD R4, R0, R0 ;  /* 0x0000000000047221 */ /* 0x000fca0000000000 */
[----:B------:R-:W-:Y:S01]  /*a9f0*/  LOP3.LUT R4, R4, 0x7fffffff, RZ, 0xc0, !PT ;  /* 0x7fffffff04047812 */ /* 0x000fe200078ec0ff */
[----:B------:R-:W-:Y:S06]  /*aa00*/  BRA `(.L_x_77) ;  /* 0x0000000000047947 */ /* 0x000fec0003800000 */
.L_x_78:
[----:B------:R-:W-:-:S07]  /*aa10*/  FADD R4, R0, 6 ;  /* 0x40c0000000047421 */ /* 0x000fce0000000000 */
.L_x_77:
[----:B------:R-:W-:Y:S05]  /*aa20*/  BSYNC.RECONVERGENT B5 ;  /* 0x0000000000057941 */ /* 0x000fea0003800200 */
.L_x_76:
[C---:B------:R-:W-:Y:S01]  /*aa30*/  FMUL R36, R53.reuse, 3 ;  /* 0x4040000035247820 */ /* 0x040fe20000400000 */
[----:B------:R-:W-:Y:S01]  /*aa40*/  IMAD.MOV.U32 R43, RZ, RZ, 0x391fcb8e ;  /* 0x391fcb8eff2b7424 */ /* 0x000fe200078e00ff */
[----:B------:R-:W-:Y:S02]  /*aa50*/  BSSY.RECONVERGENT B5, `(.L_x_79) ;  /* 0x000001e000057945 */ /* 0x000fe40003800200 */
[----:B------:R-:W0:Y:S01]  /*aa60*/  FRND R39, R36 ;  /* 0x0000002400277307 */ /* 0x000e220000201000 */
[----:B------:R-:W-:Y:S01]  /*aa70*/  FFMA R38, R53, 3, -R36 ;  /* 0x4040000035267823 */ /* 0x000fe20000000824 */
[----:B------:R-:W-:-:S03]  /*aa80*/  FSETP.GEU.AND P4, PT, R36, RZ, PT ;  /* 0x000000ff2400720b */ /* 0x000fc60003f8e000 */
[----:B------:R-:W-:-:S03]  /*aa90*/  FFMA R38, R47, 3, R38 ;  /* 0x404000002f267823 */ /* 0x000fc60000000026 */
[----:B------:R-:W1:Y:S01]  /*aaa0*/  F2I.NTZ R40, R36 ;  /* 0x0000002400287305 */ /* 0x000e620000203100 */
[----:B0-----:R-:W-:Y:S01]  /*aab0*/  FADD R41, R36, -R39 ;  /* 0x8000002724297221 */ /* 0x001fe20000000000 */
[----:B------:R-:W-:-:S03]  /*aac0*/  FSETP.GT.AND P1, PT, R39, RZ, PT ;  /* 0x000000ff2700720b */ /* 0x000fc60003f24000 */
[----:B------:R-:W-:Y:S01]  /*aad0*/  FADD R38, R38, R41 ;  /* 0x0000002926267221 */ /* 0x000fe20000000000 */
[----:B------:R-:W-:Y:S02]  /*aae0*/  SEL R39, RZ, 0x83000000, P1 ;  /* 0x83000000ff277807 */ /* 0x000fe40000800000 */
[----:B------:R-:W-:Y:S01]  /*aaf0*/  FSETP.GT.AND P1, PT, |R36|, 152, PT ;  /* 0x431800002400780b */ /* 0x000fe20003f24200 */
[C---:B------:R-:W-:Y:S02]  /*ab00*/  FFMA R41, R38.reuse, R43, 0.0013391353422775864601 ;  /* 0x3aaf85ed26297423 */ /* 0x040fe4000000002b */
[----:B------:R-:W-:Y:S02]  /*ab10*/  VIADD R44, R39, 0x7f000000 ;  /* 0x7f000000272c7836 */ /* 0x000fe40000000000 */
[----:B------:R-:W-:Y:S01]  /*ab20*/  FFMA R41, R38, R41, 0.0096188392490148544312 ;  /* 0x3c1d985626297423 */ /* 0x000fe20000000029 */
[----:B-1----:R-:W-:Y:S02]  /*ab30*/  IMAD R40, R40, 0x800000, -R39 ;  /* 0x0080000028287824 */ /* 0x002fe400078e0a27 */
[----:B------:R-:W-:-:S02]  /*ab40*/  IMAD.MOV.U32 R39, RZ, RZ, 0x3f800000 ;  /* 0x3f800000ff277424 */ /* 0x000fc400078e00ff */
[----:B------:R-:W-:-:S04]  /*ab50*/  FFMA R41, R38, R41, 0.055503588169813156128 ;  /* 0x3d6357bb26297423 */ /* 0x000fc80000000029 */
[----:B------:R-:W-:-:S04]  /*ab60*/  FFMA R41, R38, R41, 0.24022644758224487305 ;  /* 0x3e75fdec26297423 */ /* 0x000fc80000000029 */
[----:B------:R-:W-:-:S04]  /*ab70*/  FFMA R41, R38, R41, 0.69314718246459960938 ;  /* 0x3f31721826297423 */ /* 0x000fc80000000029 */
[----:B------:R-:W-:-:S04]  /*ab80*/  FFMA R41, R38, R41, 1 ;  /* 0x3f80000026297423 */ /* 0x000fc80000000029 */
[----:B------:R-:W-:-:S04]  /*ab90*/  FMUL R41, R41, R44 ;  /* 0x0000002c29297220 */ /* 0x000fc80000400000 */
[----:B------:R-:W-:Y:S01]  /*aba0*/  FMUL R40, R41, R40 ;  /* 0x0000002829287220 */ /* 0x000fe20000400000 */
[----:B------:R-:W-:Y:S01]  /*abb0*/  @P1 FSEL R40, RZ, +INF , !P4 ;  /* 0x7f800000ff281808 */ /* 0x000fe20006000000 */
[----:B------:R-:W-:Y:S06]  /*abc0*/  @!P0 BRA `(.L_x_80) ;  /* 0x0000000000188947 */ /* 0x000fec0003800000 */
[----:B------:R-:W-:-:S04]  /*abd0*/  FSETP.NAN.AND P0, PT, |R0|, |R0|, PT ;  /* 0x400000000000720b */ /* 0x000fc80003f08200 */
[----:B------:R-:W-:-:S09]  /*abe0*/  FSETP.NEU.AND P4, PT, R0, RZ, !P0 ;  /* 0x000000ff0000720b */ /* 0x000fd2000478d000 */
[C---:B------:R-:W-:Y:S01]  /*abf0*/  @!P0 FADD R39, R0.reuse, R0 ;  /* 0x0000000000278221 */ /* 0x040fe20000000000 */
[----:B------:R-:W-:-:S04]  /*ac00*/  @!P0 FSETP.NEU.AND P1, PT, |R0|, +INF , PT ;  /* 0x7f8000000000880b */ /* 0x000fc80003f2d200 */
[----:B------:R-:W-:Y:S01]  /*ac10*/  @P4 FSEL R39, R39, R40, !P1 ;  /* 0x0000002827274208 */ /* 0x000fe20004800000 */
[----:B------:R-:W-:-:S08]  /*ac20*/  @P0 FADD R39, R0, 3 ;  /* 0x4040000000270421 */ /* 0x000fd00000000000 */
.L_x_80:
[----:B------:R-:W-:Y:S05]  /*ac30*/  BSYNC.RECONVERGENT B5 ;  /* 0x0000000000057941 */ /* 0x000fea0003800200 */
.L_x_79:
[----:B------:R-:W0:Y:S01]  /*ac40*/  LDCU UR4, c[0x3][0x84] ;  /* 0x00c01080ff0477ac */ /* 0x000e220008000800 */
[----:B------:R-:W-:-:S04]  /*ac50*/  FADD R4, -R39, R4 ;  /* 0x0000000427047221 */ /* 0x000fc80000000100 */
[----:B------:R-:W-:-:S04]  /*ac60*/  FMUL R39, R4, 4 ;  /* 0x4080000004277820 */ /* 0x000fc80000400000 */
[----:B0-----:R-:W-:-:S07]  /*ac70*/  FFMA R42, R39, UR4, R42 ;  /* 0x00000004272a7c23 */ /* 0x001fce000800002a */
.L_x_71:
[----:B------:R-:W-:Y:S05]  /*ac80*/  BSYNC.RELIABLE B4 ;  /* 0x0000000000047941 */ /* 0x000fea0003800100 */
.L_x_70:
[----:B------:R-:W-:-:S05]  /*ac90*/  VIADD R37, R37, 0x1 ;  /* 0x0000000125257836 */ /* 0x000fca0000000000 */
[----:B------:R-:W-:-:S13]  /*aca0*/  ISETP.NE.AND P0, PT, R37, R30, PT ;  /* 0x0000001e2500720c */ /* 0x000fda0003f05270 */
[----:B------:R-:W-:Y:S05]  /*acb0*/  @P0 BRA `(.L_x_81) ;  /* 0xfffffff400a00947 */ /* 0x000fea000383ffff */
[----:B------:R-:W-:Y:S05]  /*acc0*/  BSYNC.RELIABLE B3 ;  /* 0x0000000000037941 */ /* 0x000fea0003800100 */
.L_x_69:
[----:B------:R-:W1:Y:S01]  /*acd0*/  LDCU UR4, c[0x3][0x64] ;  /* 0x00c00c80ff0477ac */ /* 0x000e620008000800 */
[----:B------:R-:W-:Y:S01]  /*ace0*/  BSSY.RECONVERGENT B3, `(.L_x_82) ;  /* 0x0000048000037945 */ /* 0x000fe20003800200 */
[----:B0-----:R-:W-:Y:S02]  /*acf0*/  IMAD.MOV.U32 R4, RZ, RZ, 0x3f800000 ;  /* 0x3f800000ff047424 */ /* 0x001fe400078e00ff */
[----:B-1---5:R-:W-:-:S05]  /*ad00*/  FADD R43, R5, -UR4 ;  /* 0x80000004052b7e21 */ /* 0x022fca0008000000 */
[----:B------:R-:W-:-:S13]  /*ad10*/  FSETP.NEU.AND P0, PT, R43, 1, PT ;  /* 0x3f8000002b00780b */ /* 0x000fda0003f0d000 */
[----:B------:R-:W-:Y:S05]  /*ad20*/  @!P0 BRA `(.L_x_83) ;  /* 0x00000004000c8947 */ /* 0x000fea0003800000 */
[----:B------:R-:W-:-:S13]  /*ad30*/  FSETP.NAN.AND P0, PT, |R43|, |R43|, PT ;  /* 0x4000002b2b00720b */ /* 0x000fda0003f08200 */
[----:B------:R-:W-:Y:S05]  /*ad40*/  @P0 BRA `(.L_x_84) ;  /* 0x0000000400000947 */ /* 0x000fea0003800000 */
[C---:B------:R-:W-:Y:S01]  /*ad50*/  FMUL R0, |R43|.reuse, 16777216 ;  /* 0x4b8000002b007820 */ /* 0x040fe20000400200 */
[C---:B------:R-:W-:Y:S01]  /*ad60*/  FSETP.GEU.AND P0, PT, |R43|.reuse, 1.175494350822287508e-38, PT ;  /* 0x008000002b00780b */ /* 0x040fe20003f0e200 */
[----:B------:R-:W-:Y:S01]  /*ad70*/  IMAD.MOV.U32 R40, RZ, RZ, 0x3a2c32e4 ;  /* 0x3a2c32e4ff287424 */ /* 0x000fe200078e00ff */
[----:B------:R-:W-:Y:S02]  /*ad80*/  FSETP.NEU.AND P5, PT, R43, RZ, PT ;  /* 0x000000ff2b00720b */ /* 0x000fe40003fad000 */
[----:B------:R-:W-:-:S05]  /*ad90*/  FSEL R0, R0, |R43|, !P0 ;  /* 0x4000002b00007208 */ /* 0x000fca0004000000 */
[----:B------:R-:W-:-:S05]  /*ada0*/  VIADD R4, R0, 0xc0cafb0d ;  /* 0xc0cafb0d00047836 */ /* 0x000fca0000000000 */
[----:B------:R-:W-:-:S05]  /*adb0*/  LOP3.LUT R9, R4, 0xff800000, RZ, 0xc0, !PT ;  /* 0xff80000004097812 */ /* 0x000fca00078ec0ff */
[----:B------:R-:W-:Y:S01]  /*adc0*/  IMAD.IADD R0, R0, 0x1, -R9 ;  /* 0x0000000100007824 */ /* 0x000fe200078e0a09 */
[----:B------:R-:W-:-:S03]  /*add0*/  I2FP.F32.S32 R9, R9 ;  /* 0x0000000900097245 */ /* 0x000fc60000201400 */
[C---:B------:R-:W-:Y:S01]  /*ade0*/  FADD R36, R0.reuse, 1 ;  /* 0x3f80000000247421 */ /* 0x040fe20000000000 */
[----:B------:R-:W-:Y:S01]  /*adf0*/  FADD R4, R0, -1 ;  /* 0xbf80000000047421 */ /* 0x000fe20000000000 */
[----:B------:R-:W-:-:S03]  /*ae00*/  FSEL R0, RZ, -24, P0 ;  /* 0xc1c00000ff007808 */ /* 0x000fc60000000000 */
[----:B------:R-:W-:Y:S01]  /*ae10*/  FADD R37, R4, R4 ;  /* 0x0000000404257221 */ /* 0x000fe20000000000 */
[----:B------:R-:W0:Y:S01]  /*ae20*/  MUFU.RCP R36, R36 ;  /* 0x0000002400247308 */ /* 0x000e220000001000 */
[----:B------:R-:W-:Y:S02]  /*ae30*/  FFMA R0, R9, 1.1920928955078125e-07, R0 ;  /* 0x3400000009007823 */ /* 0x000fe40000000000 */
[----:B0-----:R-:W-:-:S04]  /*ae40*/  FMUL R37, R36, R37 ;  /* 0x0000002524257220 */ /* 0x001fc80000400000 */
[----:B------:R-:W-:Y:S01]  /*ae50*/  FADD R38, R4, -R37 ;  /* 0x8000002504267221 */ /* 0x000fe20000000000 */
[CC--:B------:R-:W-:Y:S01]  /*ae60*/  FMUL R9, R37.reuse, R37.reuse ;  /* 0x0000002525097220 */ /* 0x0c0fe20000400000 */
[----:B------:R-:W-:Y:S02]  /*ae70*/  FFMA R41, R37, 1.4426950216293334961, R0 ;  /* 0x3fb8aa3b25297823 */ /* 0x000fe40000000000 */
[----:B------:R-:W-:Y:S01]  /*ae80*/  FADD R39, R38, R38 ;  /* 0x0000002626277221 */ /* 0x000fe20000000000 */
[C---:B------:R-:W-:Y:S01]  /*ae90*/  FFMA R38, R9.reuse, R40, 0.0032181653659790754318 ;  /* 0x3b52e7db09267423 */ /* 0x040fe20000000028 */
        /* <DEDUP_REMOVED lines=10> */
[----:B------:R-:W-:-:S04]  /*af40*/  FFMA R39, R39, R0, R4 ;  /* 0x0000000027277223 */ /* 0x000fc80000000004 */
[----:B------:R-:W-:Y:S01]  /*af50*/  FFMA R38, R37, R38, R39 ;  /* 0x0000002625267223 */ /* 0x000fe20000000027 */
[----:B------:R-:W-:-:S03]  /*af60*/  IMAD.MOV.U32 R39, RZ, RZ, 0x391fcb8e ;  /* 0x391fcb8eff277424 */ /* 0x000fc600078e00ff */
[----:B------:R-:W-:-:S04]  /*af70*/  FADD R0, R41, R38 ;  /* 0x0000002629007221 */ /* 0x000fc80000000000 */
[----:B------:R-:W-:Y:S01]  /*af80*/  FMUL R9, R0, 2 ;  /* 0x4000000000097820 */ /* 0x000fe20000400000 */
[----:B------:R-:W-:-:S03]  /*af90*/  FADD R41, -R41, R0 ;  /* 0x0000000029297221 */ /* 0x000fc60000000100 */
[----:B------:R-:W0:Y:S01]  /*afa0*/  FRND R4, R9 ;  /* 0x0000000900047307 */ /* 0x000e220000201000 */
[----:B------:R-:W-:Y:S01]  /*afb0*/  FADD R41, R38, -R41 ;  /* 0x8000002926297221 */ /* 0x000fe20000000000 */
[----:B------:R-:W-:Y:S01]  /*afc0*/  FFMA R0, R0, 2, -R9 ;  /* 0x4000000000007823 */ /* 0x000fe20000000809 */
[C---:B------:R-:W-:Y:S02]  /*afd0*/  FSETP.GT.AND P1, PT, |R9|.reuse, 152, PT ;  /* 0x431800000900780b */ /* 0x040fe40003f24200 */
[----:B------:R-:W-:Y:S01]  /*afe0*/  FSETP.GEU.AND P4, PT, R9, RZ, PT ;  /* 0x000000ff0900720b */ /* 0x000fe20003f8e000 */
[----:B------:R-:W-:Y:S02]  /*aff0*/  FFMA R41, R41, 2, R0 ;  /* 0x4000000029297823 */ /* 0x000fe40000000000 */
[----:B------:R-:W1:Y:S01]  /*b000*/  F2I.NTZ R37, R9 ;  /* 0x0000000900257305 */ /* 0x000e620000203100 */
[----:B0-----:R-:W-:Y:S01]  /*b010*/  FADD R0, R9, -R4 ;  /* 0x8000000409007221 */ /* 0x001fe20000000000 */
[----:B------:R-:W-:-:S03]  /*b020*/  FSETP.GT.AND P0, PT, R4, RZ, PT ;  /* 0x000000ff0400720b */ /* 0x000fc60003f04000 */
[----:B------:R-:W-:Y:S01]  /*b030*/  FADD R0, R0, R41 ;  /* 0x0000002900007221 */ /* 0x000fe20000000000 */
[----:B------:R-:W-:Y:S02]  /*b040*/  SEL R4, RZ, 0x83000000, P0 ;  /* 0x83000000ff047807 */ /* 0x000fe40000000000 */
[----:B------:R-:W-:Y:S01]  /*b050*/  FSETP.NEU.AND P0, PT, |R43|, +INF , PT ;  /* 0x7f8000002b00780b */ /* 0x000fe20003f0d200 */
[----:B------:R-:W-:Y:S02]  /*b060*/  FFMA R39, R0, R39, 0.0013391353422775864601 ;  /* 0x3aaf85ed00277423 */ /* 0x000fe40000000027 */
[----:B------:R-:W-:Y:S02]  /*b070*/  VIADD R36, R4, 0x7f000000 ;  /* 0x7f00000004247836 */ /* 0x000fe40000000000 */
[----:B------:R-:W-:Y:S01]  /*b080*/  FFMA R39, R0, R39, 0.0096188392490148544312 ;  /* 0x3c1d985600277423 */ /* 0x000fe20000000027 */
[----:B-1----:R-:W-:Y:S01]  /*b090*/  IMAD R37, R37, 0x800000, -R4 ;  /* 0x0080000025257824 */ /* 0x002fe200078e0a04 */
[----:B------:R-:W-:-:S02]  /*b0a0*/  FSEL R4, RZ, +INF , !P4 ;  /* 0x7f800000ff047808 */ /* 0x000fc40006000000 */
[----:B------:R-:W-:-:S04]  /*b0b0*/  FFMA R39, R0, R39, 0.055503588169813156128 ;  /* 0x3d6357bb00277423 */ /* 0x000fc80000000027 */
[----:B------:R-:W-:-:S04]  /*b0c0*/  FFMA R39, R0, R39, 0.24022644758224487305 ;  /* 0x3e75fdec00277423 */ /* 0x000fc80000000027 */
        /* <DEDUP_REMOVED lines=8> */
.L_x_84:
[----:B------:R-:W-:-:S07]  /*b150*/  FADD R4, R43, 2 ;  /* 0x400000002b047421 */ /* 0x000fce0000000000 */
.L_x_83:
[----:B------:R-:W-:Y:S05]  /*b160*/  BSYNC.RECONVERGENT B3 ;  /* 0x0000000000037941 */ /* 0x000fea0003800200 */
.L_x_82:
[----:B------:R-:W0:Y:S01]  /*b170*/  MUFU.RCP R0, R25 ;  /* 0x0000001900007308 */ /* 0x000e220000001000 */
[----:B------:R-:W-:Y:S07]  /*b180*/  BSSY.RECONVERGENT B5, `(.L_x_85) ;  /* 0x000000d000057945 */ /* 0x000fee0003800200 */
[----:B------:R-:W1:Y:S01]  /*b190*/  FCHK P0, -R4, R25 ;  /* 0x0000001904007302 */ /* 0x000e620000000100 */
[----:B0-----:R-:W-:-:S04]  /*b1a0*/  FFMA R9, R0, -R25, 1 ;  /* 0x3f80000000097423 */ /* 0x001fc80000000819 */
[----:B------:R-:W-:-:S04]  /*b1b0*/  FFMA R0, R0, R9, R0 ;  /* 0x0000000900007223 */ /* 0x000fc80000000000 */
[----:B------:R-:W-:-:S04]  /*b1c0*/  FFMA R9, R0, -R4, RZ ;  /* 0x8000000400097223 */ /* 0x000fc800000000ff */
[----:B------:R-:W-:-:S04]  /*b1d0*/  FFMA R36, R9, -R25, -R4 ;  /* 0x8000001909247223 */ /* 0x000fc80000000804 */
[----:B------:R-:W-:Y:S01]  /*b1e0*/  FFMA R0, R0, R36, R9 ;  /* 0x0000002400007223 */ /* 0x000fe20000000009 */
[----:B-1----:R-:W-:Y:S06]  /*b1f0*/  @!P0 BRA `(.L_x_86) ;  /* 0x0000000000148947 */ /* 0x002fec0003800000 */
[----:B------:R-:W-:Y:S01]  /*b200*/  FADD R4, -R4, -RZ ;  /* 0x800000ff04047221 */ /* 0x000fe20000000100 */
[----:B------:R-:W-:Y:S01]  /*b210*/  IMAD.MOV.U32 R9, RZ, RZ, R25 ;  /* 0x000000ffff097224 */ /* 0x000fe200078e0019 */
[----:B------:R-:W-:-:S07]  /*b220*/  MOV R36, 0xb240 ;  /* 0x0000b24000247802 */ /* 0x000fce0000000f00 */
[----:B------:R-:W-:Y:S05]  /*b230*/  CALL.REL.NOINC `($__internal_4_$__cuda_sm3x_div_rn_noftz_f32_slowpath) ;  /* 0x00000078001c7944 */ /* 0x000fea0003c00000 */
[----:B------:R-:W-:-:S07]  /*b240*/  IMAD.MOV.U32 R0, RZ, RZ, R4 ;  /* 0x000000ffff007224 */ /* 0x000fce00078e0004 */
.L_x_86:
[----:B------:R-:W-:Y:S05]  /*b250*/  BSYNC.RECONVERGENT B5 ;  /* 0x0000000000057941 */ /* 0x000fea0003800200 */
.L_x_85:
[----:B------:R-:W-:Y:S01]  /*b260*/  IMAD.MOV.U32 R9, RZ, RZ, 0x3bbb989d ;  /* 0x3bbb989dff097424 */ /* 0x000fe200078e00ff */
[----:B------:R-:W0:Y:S01]  /*b270*/  LDCU UR4, c[0x3][0x70] ;  /* 0x00c00e00ff0477ac */ /* 0x000e220008000800 */
[----:B------:R-:W-:Y:S01]  /*b280*/  IMAD.MOV.U32 R37, RZ, RZ, 0x437c0000 ;  /* 0x437c0000ff257424 */ /* 0x000fe200078e00ff */
[----:B------:R-:W-:Y:S01]  /*b290*/  BSSY.RECONVERGENT B3, `(.L_x_87) ;  /* 0x0000050000037945 */ /* 0x000fe20003800200 */
[----:B------:R-:W-:-:S04]  /*b2a0*/  FFMA.SAT R4, R0, R9, 0.5 ;  /* 0x3f00000000047423 */ /* 0x000fc80000002009 */
[----:B------:R-:W-:-:S04]  /*b2b0*/  FFMA.RM R9, R4, R37, 12582913 ;  /* 0x4b40000104097423 */ /* 0x000fc80000004025 */
[----:B------:R-:W-:-:S04]  /*b2c0*/  FADD R37, R9, -12583039 ;  /* 0xcb40007f09257421 */ /* 0x000fc80000000000 */
[----:B------:R-:W-:Y:S01]  /*b2d0*/  FFMA R37, R0, 1.4426950216293334961, -R37 ;  /* 0x3fb8aa3b00257823 */ /* 0x000fe20000000825 */
[----:B0-----:R-:W-:-:S03]  /*b2e0*/  FADD R4, R5, -UR4 ;  /* 0x8000000405047e21 */ /* 0x001fc60008000000 */
[----:B------:R-:W-:Y:S01]  /*b2f0*/  FFMA R37, R0, 1.925963033500011079e-08, R37 ;  /* 0x32a5706000257823 */ /* 0x000fe20000000025 */
[----:B------:R-:W-:Y:S02]  /*b300*/  IMAD.SHL.U32 R0, R9, 0x800000, RZ ;  /* 0x0080000009007824 */ /* 0x000fe400078e00ff */
[----:B------:R-:W-:Y:S01]  /*b310*/  IMAD.MOV.U32 R9, RZ, RZ, 0x3f800000 ;  /* 0x3f800000ff097424 */ /* 0x000fe200078e00ff */
[----:B------:R-:W-:Y:S02]  /*b320*/  FSETP.NEU.AND P0, PT, R4, 1, PT ;  /* 0x3f8000000400780b */ /* 0x000fe40003f0d000 */
[----:B------:R-:W0:Y:S02]  /*b330*/  MUFU.EX2 R37, R37 ;  /* 0x0000002500257308 */ /* 0x000e240000000800 */
[----:B0-----:R-:W-:-:S09]  /*b340*/  FMUL R0, R0, R37 ;  /* 0x0000002500007220 */ /* 0x001fd20000400000 */
        /* <DEDUP_REMOVED lines=52> */
[C---:B------:R-:W-:Y:S02]  /*b690*/  FFMA R40, R9.reuse, R40, 0.0013391353422775864601 ;  /* 0x3aaf85ed09287423 */ /* 0x040fe40000000028 */
[----:B-1----:R-:W-:Y:S02]  /*b6a0*/  IMAD R38, R38, 0x800000, -R37 ;  /* 0x0080000026267824 */ /* 0x002fe400078e0a25 */
[----:B------:R-:W-:Y:S01]  /*b6b0*/  FFMA R40, R9, R40, 0.0096188392490148544312 ;  /* 0x3c1d985609287423 */ /* 0x000fe20000000028 */
[----:B------:R-:W-:-:S03]  /*b6c0*/  VIADD R37, R37, 0x7f000000 ;  /* 0x7f00000025257836 */ /* 0x000fc60000000000 */
[----:B------:R-:W-:-:S04]  /*b6d0*/  FFMA R40, R9, R40, 0.055503588169813156128 ;  /* 0x3d6357bb09287423 */ /* 0x000fc80000000028 */
[----:B------:R-:W-:-:S04]  /*b6e0*/  FFMA R40, R9, R40, 0.24022644758224487305 ;  /* 0x3e75fdec09287423 */ /* 0x000fc80000000028 */
[----:B------:R-:W-:-:S04]  /*b6f0*/  FFMA R40, R9, R40, 0.69314718246459960938 ;  /* 0x3f31721809287423 */ /* 0x000fc80000000028 */
[----:B------:R-:W-:Y:S01]  /*b700*/  FFMA R40, R9, R40, 1 ;  /* 0x3f80000009287423 */ /* 0x000fe20000000028 */
[----:B------:R-:W-:-:S03]  /*b710*/  FSEL R9, RZ, +INF , !P4 ;  /* 0x7f800000ff097808 */ /* 0x000fc60006000000 */
[----:B------:R-:W-:-:S04]  /*b720*/  FMUL R37, R37, R40 ;  /* 0x0000002825257220 */ /* 0x000fc80000400000 */
[----:B------:R-:W-:Y:S01]  /*b730*/  @!P1 FMUL R9, R38, R37 ;  /* 0x0000002526099220 */ /* 0x000fe20000400000 */
[----:B------:R-:W-:Y:S06]  /*b740*/  @P0 BRA P5, `(.L_x_88) ;  /* 0x0000000000100947 */ /* 0x000fec0002800000 */
[----:B------:R-:W-:-:S05]  /*b750*/  FADD R4, R4, R4 ;  /* 0x0000000404047221 */ /* 0x000fca0000000000 */
[----:B------:R-:W-:Y:S01]  /*b760*/  LOP3.LUT R9, R4, 0x7fffffff, RZ, 0xc0, !PT ;  /* 0x7fffffff04097812 */ /* 0x000fe200078ec0ff */
[----:B------:R-:W-:Y:S06]  /*b770*/  BRA `(.L_x_88) ;  /* 0x0000000000047947 */ /* 0x000fec0003800000 */
.L_x_89:
[----:B------:R-:W-:-:S07]  /*b780*/  FADD R9, R4, 2 ;  /* 0x4000000004097421 */ /* 0x000fce0000000000 */
.L_x_88:
[----:B------:R-:W-:Y:S05]  /*b790*/  BSYNC.RECONVERGENT B3 ;  /* 0x0000000000037941 */ /* 0x000fea0003800200 */
.L_x_87:
        /* <DEDUP_REMOVED lines=13> */
.L_x_91:
[----:B------:R-:W-:Y:S05]  /*b870*/  BSYNC.RECONVERGENT B5 ;  /* 0x0000000000057941 */ /* 0x000fea0003800200 */
.L_x_90:
[----:B------:R-:W-:Y:S01]  /*b880*/  IMAD.MOV.U32 R9, RZ, RZ, 0x3bbb989d ;  /* 0x3bbb989dff097424 */ /* 0x000fe200078e00ff */
[----:B------:R-:W0:Y:S01]  /*b890*/  LDCU UR6, c[0x3][0x7c] ;  /* 0x00c00f80ff0677ac */ /* 0x000e220008000800 */
[----:B------:R-:W-:Y:S01]  /*b8a0*/  IMAD.MOV.U32 R36, RZ, RZ, 0x437c0000 ;  /* 0x437c0000ff247424 */ /* 0x000fe200078e00ff */
[----:B------:R-:W-:Y:S01]  /*b8b0*/  BSSY.RECONVERGENT B3, `(.L_x_92) ;  /* 0x0000054000037945 */ /* 0x000fe20003800200 */
[----:B------:R-:W-:Y:S01]  /*b8c0*/  FFMA.SAT R9, R4, R9, 0.5 ;  /* 0x3f00000004097423 */ /* 0x000fe20000002009 */
[----:B------:R-:W1:Y:S03]  /*b8d0*/  LDCU UR4, c[0x3][0x60] ;  /* 0x00c00c00ff0477ac */ /* 0x000e660008000800 */
[----:B------:R-:W-:Y:S01]  /*b8e0*/  FFMA.RM R9, R9, R36, 12582913 ;  /* 0x4b40000109097423 */ /* 0x000fe20000004024 */
[----:B------:R-:W2:Y:S03]  /*b8f0*/  LDCU UR5, c[0x3][0x6c] ;  /* 0x00c00d80ff0577ac */ /* 0x000ea60008000800 */
[C---:B------:R-:W-:Y:S01]  /*b900*/  FADD R37, R9.reuse, -12583039 ;  /* 0xcb40007f09257421 */ /* 0x040fe20000000000 */
[----:B------:R-:W-:-:S03]  /*b910*/  IMAD.SHL.U32 R9, R9, 0x800000, RZ ;  /* 0x0080000009097824 */ /* 0x000fc600078e00ff */
[----:B------:R-:W-:-:S04]  /*b920*/  FFMA R37, R4, 1.4426950216293334961, -R37 ;  /* 0x3fb8aa3b04257823 */ /* 0x000fc80000000825 */
[----:B------:R-:W-:Y:S01]  /*b930*/  FFMA R37, R4, 1.925963033500011079e-08, R37 ;  /* 0x32a5706004257823 */ /* 0x000fe20000000025 */
[----:B0-----:R-:W-:Y:S01]  /*b940*/  FADD R4, R5, -UR6 ;  /* 0x8000000605047e21 */ /* 0x001fe20008000000 */
[----:B-1----:R-:W-:Y:S02]  /*b950*/  FFMA R0, -R0, UR4, RZ ;  /* 0x0000000400007c23 */ /* 0x002fe400080001ff */
[----:B------:R-:W0:Y:S02]  /*b960*/  MUFU.EX2 R36, R37 ;  /* 0x0000002500247308 */ /* 0x000e240000000800 */
[----:B------:R-:W-:Y:S01]  /*b970*/  FSETP.NEU.AND P0, PT, R4, 1, PT ;  /* 0x3f8000000400780b */ /* 0x000fe20003f0d000 */
[----:B0-----:R-:W-:Y:S01]  /*b980*/  FMUL R9, R9, R36 ;  /* 0x0000002409097220 */ /* 0x001fe20000400000 */
[----:B------:R-:W-:-:S03]  /*b990*/  IMAD.MOV.U32 R36, RZ, RZ, 0x3f800000 ;  /* 0x3f800000ff247424 */ /* 0x000fc600078e00ff */
[----:B--2---:R-:W-:-:S08]  /*b9a0*/  FFMA R38, -R9, UR5, R0 ;  /* 0x0000000509267c23 */ /* 0x004fd00008000100 */
        /* <DEDUP_REMOVED lines=54> */
[----:B------:R-:W-:-:S04]  /*bd10*/  FFMA R39, R0, R39, 0.0096188392490148544312 ;  /* 0x3c1d985600277423 */ /* 0x000fc80000000027 */
[----:B------:R-:W-:-:S04]  /*bd20*/  FFMA R39, R0, R39, 0.055503588169813156128 ;  /* 0x3d6357bb00277423 */ /* 0x000fc80000000027 */
[----:B------:R-:W-:-:S04]  /*bd30*/  FFMA R39, R0, R39, 0.24022644758224487305 ;  /* 0x3e75fdec00277423 */ /* 0x000fc80000000027 */
[----:B------:R-:W-:Y:S01]  /*bd40*/  FFMA R41, R0, R39, 0.69314718246459960938 ;  /* 0x3f31721800297423 */ /* 0x000fe20000000027 */
[----:B------:R-:W-:Y:S01]  /*bd50*/  VIADD R39, R36, 0x7f000000 ;  /* 0x7f00000024277836 */ /* 0x000fe20000000000 */
[----:B------:R-:W-:Y:S02]  /*bd60*/  FSEL R36, RZ, +INF , !P4 ;  /* 0x7f800000ff247808 */ /* 0x000fe40006000000 */
[----:B------:R-:W-:-:S04]  /*bd70*/  FFMA R0, R0, R41, 1 ;  /* 0x3f80000000007423 */ /* 0x000fc80000000029 */
[----:B------:R-:W-:-:S04]  /*bd80*/  FMUL R0, R39, R0 ;  /* 0x0000000027007220 */ /* 0x000fc80000400000 */
[----:B------:R-:W-:Y:S01]  /*bd90*/  @!P1 FMUL R36, R37, R0 ;  /* 0x0000000025249220 */ /* 0x000fe20000400000 */
[----:B------:R-:W-:Y:S06]  /*bda0*/  @P0 BRA P5, `(.L_x_93) ;  /* 0x0000000000100947 */ /* 0x000fec0002800000 */
[----:B------:R-:W-:-:S05]  /*bdb0*/  FADD R4, R4, R4 ;  /* 0x0000000404047221 */ /* 0x000fca0000000000 */
[----:B------:R-:W-:Y:S01]  /*bdc0*/  LOP3.LUT R36, R4, 0x7fffffff, RZ, 0xc0, !PT ;  /* 0x7fffffff04247812 */ /* 0x000fe200078ec0ff */
[----:B------:R-:W-:Y:S06]  /*bdd0*/  BRA `(.L_x_93) ;  /* 0x0000000000047947 */ /* 0x000fec0003800000 */
.L_x_94:
[----:B------:R-:W-:-:S07]  /*bde0*/  FADD R36, R4, 2 ;  /* 0x4000000004247421 */ /* 0x000fce0000000000 */
.L_x_93:
[----:B------:R-:W-:Y:S05]  /*bdf0*/  BSYNC.RECONVERGENT B3 ;  /* 0x0000000000037941 */ /* 0x000fea0003800200 */
.L_x_92:
        /* <DEDUP_REMOVED lines=14> */
.L_x_96:
[----:B------:R-:W-:Y:S05]  /*bee0*/  BSYNC.RECONVERGENT B5 ;  /* 0x0000000000057941 */ /* 0x000fea0003800200 */
.L_x_95:
[----:B------:R-:W-:Y:S01]  /*bef0*/  IMAD.MOV.U32 R9, RZ, RZ, 0x3bbb989d ;  /* 0x3bbb989dff097424 */ /* 0x000fe200078e00ff */
[----:B------:R-:W0:Y:S01]  /*bf00*/  LDCU UR4, c[0x3][0x78] ;  /* 0x00c00f00ff0477ac */ /* 0x000e220008000800 */
[----:B------:R-:W-:Y:S01]  /*bf10*/  IMAD.MOV.U32 R37, RZ, RZ, 0x437c0000 ;  /* 0x437c0000ff257424 */ /* 0x000fe200078e00ff */
[----:B------:R-:W-:Y:S01]  /*bf20*/  FSETP.GTU.AND P0, PT, R5, 1, PT ;  /* 0x3f8000000500780b */ /* 0x000fe20003f0c000 */
[----:B------:R-:W-:Y:S01]  /*bf30*/  FFMA.SAT R4, R0, R9, 0.5 ;  /* 0x3f00000000047423 */ /* 0x000fe20000002009 */
[----:B------:R-:W-:Y:S03]  /*bf40*/  BSSY.RECONVERGENT B3, `(.L_x_97) ;  /* 0x000000f000037945 */ /* 0x000fe60003800200 */
[----:B------:R-:W-:-:S04]  /*bf50*/  FFMA.RM R4, R4, R37, 12582913 ;  /* 0x4b40000104047423 */ /* 0x000fc80000004025 */
[C---:B------:R-:W-:Y:S01]  /*bf60*/  FADD R9, R4.reuse, -12583039 ;  /* 0xcb40007f04097421 */ /* 0x040fe20000000000 */
[----:B------:R-:W-:-:S03]  /*bf70*/  IMAD.SHL.U32 R4, R4, 0x800000, RZ ;  /* 0x0080000004047824 */ /* 0x000fc600078e00ff */
[----:B------:R-:W-:-:S04]  /*bf80*/  FFMA R9, R0, 1.4426950216293334961, -R9 ;  /* 0x3fb8aa3b00097823 */ /* 0x000fc80000000809 */
[----:B------:R-:W-:-:S06]  /*bf90*/  FFMA R9, R0, 1.925963033500011079e-08, R9 ;  /* 0x32a5706000097823 */ /* 0x000fcc0000000009 */
[----:B------:R-:W1:Y:S02]  /*bfa0*/  MUFU.EX2 R9, R9 ;  /* 0x0000000900097308 */ /* 0x000e640000000800 */
[----:B-1----:R-:W-:-:S04]  /*bfb0*/  FMUL R5, R4, R9 ;  /* 0x0000000904057220 */ /* 0x002fc80000400000 */
[----:B0-----:R-:W-:Y:S01]  /*bfc0*/  FFMA R5, -R5, UR4, R38 ;  /* 0x0000000405057c23 */ /* 0x001fe20008000126 */
[----:B------:R-:W-:Y:S06]  /*bfd0*/  @P0 BRA `(.L_x_98) ;  /* 0x0000000000140947 */ /* 0x000fec0003800000 */
[----:B------:R-:W-:-:S07]  /*bfe0*/  MOV R0, 0xc000 ;  /* 0x0000c00000007802 */ /* 0x000fce0000000f00 */
[----:B------:R-:W-:Y:S05]  /*bff0*/  CALL.REL.NOINC `($_Z13MC_gpu_kernelPfPiS0_S0_$__internal_accurate_pow) ;  /* 0x0000007000447944 */ /* 0x000fea0003c00000 */
[----:B------:R-:W-:Y:S02]  /*c000*/  IMAD.MOV.U32 R5, RZ, RZ, R46 ;  /* 0x000000ffff057224 */ /* 0x000fe400078e002e */
[----:B------:R-:W-:-:S04]  /*c010*/  IMAD.MOV.U32 R4, RZ, RZ, R9 ;  /* 0x000000ffff047224 */ /* 0x000fc800078e0009 */
[----:B------:R0:W1:Y:S03]  /*c020*/  F2F.F32.F64 R5, R4 ;  /* 0x0000000400057310 */ /* 0x0000660000301000 */
.L_x_98:
[----:B------:R-:W-:Y:S05]  /*c030*/  BSYNC.RECONVERGENT B3 ;  /* 0x0000000000037941 */ /* 0x000fea0003800200 */
.L_x_97:
[----:B-1----:R-:W-:-:S07]  /*c040*/  FADD R0, R42, R5 ;  /* 0x000000052a007221 */ /* 0x002fce0000000000 */
.L_x_72:
[----:B------:R-:W-:Y:S05]  /*c050*/  BSYNC.RECONVERGENT B1 ;  /* 0x0000000000017941 */ /* 0x000fea0003800200 */
.L_x_68:
[----:B------:R-:W1:Y:S01]  /*c060*/  LDCU UR4, c[0x3][0x5c] ;  /* 0x00c00b80ff0477ac */ /* 0x000e620008000800 */
[----:B------:R-:W-:Y:S01]  /*c070*/  IMAD.MOV.U32 R38, RZ, RZ, 0x1 ;  /* 0x00000001ff267424 */ /* 0x000fe200078e00ff */
[----:B------:R-:W-:Y:S01]  /*c080*/  BSSY.RECONVERGENT B1, `(.L_x_99) ;  /* 0x0000013000017945 */ /* 0x000fe20003800200 */
[----:B-1----:R-:W1:Y:S08]  /*c090*/  F2F.F64.F32 R36, UR4 ;  /* 0x0000000400247d10 */ /* 0x002e700008201800 */
[----:B-1----:R-:W0:Y:S02]  /*c0a0*/  MUFU.RCP64H R39, R37 ;  /* 0x0000002500277308 */ /* 0x002e240000001800 */
[----:B0-----:R-:W-:-:S08]  /*c0b0*/  DFMA R4, -R36, R38, 1 ;  /* 0x3ff000002404742b */ /* 0x001fd00000000126 */
[----:B------:R-:W-:Y:S02]  /*c0c0*/  DFMA R40, R4, R4, R4 ;  /* 0x000000040428722b */ /* 0x000fe40000000004 */
[----:B------:R-:W0:Y:S06]  /*c0d0*/  I2F.F64.U32 R4, R34 ;  /* 0x0000002200047312 */ /* 0x000e2c0000201800 */
[----:B------:R-:W-:-:S08]  /*c0e0*/  DFMA R40, R38, R40, R38 ;  /* 0x000000282628722b */ /* 0x000fd00000000026 */
[----:B------:R-:W-:Y:S02]  /*c0f0*/  DFMA R38, -R36, R40, 1 ;  /* 0x3ff000002426742b */ /* 0x000fe40000000128 */
[----:B0-----:R-:W-:-:S06]  /*c100*/  DMUL R46, R4, R14 ;  /* 0x0000000e042e7228 */ /* 0x001fcc0000000000 */
[----:B------:R-:W-:-:S04]  /*c110*/  DFMA R38, R40, R38, R40 ;  /* 0x000000262826722b */ /* 0x000fc80000000028 */
[----:B------:R-:W-:-:S04]  /*c120*/  FSETP.GEU.AND P1, PT, |R47|, 6.5827683646048100446e-37, PT ;  /* 0x036000002f00780b */ /* 0x000fc80003f2e200 */
[----:B------:R-:W-:-:S08]  /*c130*/  DMUL R4, R46, R38 ;  /* 0x000000262e047228 */ /* 0x000fd00000000000 */
[----:B------:R-:W-:-:S08]  /*c140*/  DFMA R40, -R36, R4, R46 ;  /* 0x000000042428722b */ /* 0x000fd0000000012e */
[----:B------:R-:W-:-:S10]  /*c150*/  DFMA R4, R38, R40, R4 ;  /* 0x000000282604722b */ /* 0x000fd40000000004 */
[----:B------:R-:W-:-:S05]  /*c160*/  FFMA R9, RZ, R37, R5 ;  /* 0x00000025ff097223 */ /* 0x000fca0000000005 */
[----:B------:R-:W-:-:S13]  /*c170*/  FSETP.GT.AND P0, PT, |R9|, 1.469367938527859385e-39, PT ;  /* 0x001000000900780b */ /* 0x000fda0003f04200 */
[----:B------:R-:W-:Y:S05]  /*c180*/  @P0 BRA P1, `(.L_x_100) ;  /* 0x0000000000080947 */ /* 0x000fea0000800000 */
[----:B------:R-:W-:-:S07]  /*c190*/  MOV R42, 0xc1b0 ;  /* 0x0000c1b0002a7802 */ /* 0x000fce0000000f00 */
[----:B------:R-:W-:Y:S05]  /*c1a0*/  CALL.REL.NOINC `($__internal_2_$__cuda_sm20_div_rn_f64_full) ;  /* 0x0000005c00f07944 */ /* 0x000fea0003c00000 */
.L_x_100:
[----:B------:R-:W-:Y:S05]  /*c1b0*/  BSYNC.RECONVERGENT B1 ;  /* 0x0000000000017941 */ /* 0x000fea0003800200 */
.L_x_99:
[----:B------:R-:W-:Y:S02]  /*c1c0*/  IMAD.MOV.U32 R9, RZ, RZ, 0x3bbb989d ;  /* 0x3bbb989dff097424 */ /* 0x000fe400078e00ff */
[----:B------:R-:W-:Y:S02]  /*c1d0*/  IMAD.MOV.U32 R36, RZ, RZ, 0x437c0000 ;  /* 0x437c0000ff247424 */ /* 0x000fe400078e00ff */
[----:B------:R-:W-:-:S04]  /*c1e0*/  FFMA.SAT R9, R0, R9, 0.5 ;  /* 0x3f00000000097423 */ /* 0x000fc80000002009 */
[----:B------:R-:W-:-:S04]  /*c1f0*/  FFMA.RM R9, R9, R36, 12582913 ;  /* 0x4b40000109097423 */ /* 0x000fc80000004024 */
[C---:B------:R-:W-:Y:S01]  /*c200*/  FADD R37, R9.reuse, -12583039 ;  /* 0xcb40007f09257421 */ /* 0x040fe20000000000 */
[----:B------:R-:W-:-:S03]  /*c210*/  IMAD.SHL.U32 R9, R9, 0x800000, RZ ;  /* 0x0080000009097824 */ /* 0x000fc600078e00ff */
[----:B------:R-:W-:-:S04]  /*c220*/  FFMA R37, R0, 1.4426950216293334961, -R37 ;  /* 0x3fb8aa3b00257823 */ /* 0x000fc80000000825 */
[----:B------:R-:W-:-:S06]  /*c230*/  FFMA R0, R0, 1.925963033500011079e-08, R37 ;  /* 0x32a5706000007823 */ /* 0x000fcc0000000025 */
[----:B------:R-:W0:Y:S02]  /*c240*/  MUFU.EX2 R0, R0 ;  /* 0x0000000000007308 */ /* 0x000e240000000800 */
[----:B0-----:R-:W-:-:S06]  /*c250*/  FMUL R9, R9, R0 ;  /* 0x0000000009097220 */ /* 0x001fcc0000400000 */
[----:B------:R-:W0:Y:S02]  /*c260*/  F2F.F64.F32 R36, R9 ;  /* 0x0000000900247310 */ /* 0x000e240000201800 */
[----:B0-----:R-:W-:-:S10]  /*c270*/  DMUL R36, R36, R4 ;  /* 0x0000000424247228 */ /* 0x001fd40000000000 */
[----:B------:R-:W0:Y:S02]  /*c280*/  F2F.F32.F64 R37, R36 ;  /* 0x0000002400257310 */ /* 0x000e240000301000 */
[----:B0-----:R-:W-:-:S13]  /*c290*/  FSETP.GT.AND P0, PT, R37, 1, PT ;  /* 0x3f8000002500780b */ /* 0x001fda0003f04000 */
[----:B------:R-:W-:Y:S05]  /*c2a0*/  @P0 BRA `(.L_x_101) ;  /* 0x0000000000380947 */ /* 0x000fea0003800000 */
[----:B------:R-:W-:Y:S01]  /*c2b0*/  FSETP.GEU.AND P0, PT, R32, R37, PT ;  /* 0x000000252000720b */ /* 0x000fe20003f0e000 */
[----:B------:R-:W-:Y:S02]  /*c2c0*/  IMAD.MOV.U32 R44, RZ, RZ, R35 ;  /* 0x000000ffff2c7224 */ /* 0x000fe400078e0023 */
[----:B------:R-:W-:Y:S02]  /*c2d0*/  IMAD.MOV.U32 R43, RZ, RZ, R21 ;  /* 0x000000ffff2b7224 */ /* 0x000fe400078e0015 */
[----:B------:R-:W-:Y:S02]  /*c2e0*/  IMAD.MOV.U32 R42, RZ, RZ, R3 ;  /* 0x000000ffff2a7224 */ /* 0x000fe400078e0003 */
[----:B------:R-:W-:-:S06]  /*c2f0*/  IMAD.MOV.U32 R5, RZ, RZ, R2 ;  /* 0x000000ffff057224 */ /* 0x000fcc00078e0002 */
[----:B------:R-:W-:Y:S05]  /*c300*/  @P0 BRA `(.L_x_54) ;  /* 0x00000000003c0947 */ /* 0x000fea0003800000 */
[----:B------:R-:W-:Y:S01]  /*c310*/  R2UR UR4, R22 ;  /* 0x00000000160472ca */ /* 0x000fe200000e0000 */
[----:B------:R-:W-:Y:S01]  /*c320*/  IMAD.MOV.U32 R44, RZ, RZ, R35 ;  /* 0x000000ffff2c7224 */ /* 0x000fe200078e0023 */
[----:B------:R-:W-:Y:S01]  /*c330*/  R2UR UR5, R23 ;  /* 0x00000000170572ca */ /* 0x000fe200000e0000 */
[----:B------:R-:W-:Y:S02]  /*c340*/  IMAD.MOV.U32 R43, RZ, RZ, R21 ;  /* 0x000000ffff2b7224 */ /* 0x000fe400078e0015 */
[----:B------:R-:W-:Y:S02]  /*c350*/  IMAD.MOV.U32 R42, RZ, RZ, R3 ;  /* 0x000000ffff2a7224 */ /* 0x000fe400078e0003 */
[----:B------:R-:W-:-:S08]  /*c360*/  IMAD.MOV.U32 R5, RZ, RZ, R2 ;  /* 0x000000ffff057224 */ /* 0x000fd000078e0002 */
[----:B------:R1:W-:Y:S01]  /*c370*/  STG.E desc[UR4][R6.64], RZ ;  /* 0x000000ff06007986 */ /* 0x0003e2000c101904 */
[----:B------:R-:W-:Y:S05]  /*c380*/  BRA `(.L_x_54) ;  /* 0x00000000001c7947 */ /* 0x000fea0003800000 */
.L_x_101:
[----:B------:R-:W-:Y:S01]  /*c390*/  R2UR UR4, R22 ;  /* 0x00000000160472ca */ /* 0x000fe200000e0000 */
[----:B------:R-:W-:Y:S01]  /*c3a0*/  IMAD.MOV.U32 R44, RZ, RZ, R35 ;  /* 0x000000ffff2c7224 */ /* 0x000fe200078e0023 */
[----:B------:R-:W-:Y:S01]  /*c3b0*/  R2UR UR5, R23 ;  /* 0x00000000170572ca */ /* 0x000fe200000e0000 */
[----:B------:R-:W-:Y:S02]  /*c3c0*/  IMAD.MOV.U32 R43, RZ, RZ, R21 ;  /* 0x000000ffff2b7224 */ /* 0x000fe400078e0015 */
[----:B------:R-:W-:Y:S02]  /*c3d0*/  IMAD.MOV.U32 R42, RZ, RZ, R3 ;  /* 0x000000ffff2a7224 */ /* 0x000fe400078e0003 */
[----:B------:R-:W-:-:S08]  /*c3e0*/  IMAD.MOV.U32 R5, RZ, RZ, R2 ;  /* 0x000000ffff057224 */ /* 0x000fd000078e0002 */
[----:B------:R0:W-:Y:S02]  /*c3f0*/  STG.E desc[UR4][R6.64], RZ ;  /* 0x000000ff06007986 */ /* 0x0001e4000c101904 */
.L_x_54:
[----:B------:R-:W-:Y:S05]  /*c400*/  BSYNC.RECONVERGENT B0 ;  /* 0x0000000000007941 */ /* 0x000fea0003800200 */
.L_x_53:
[----:B---3--:R-:W2:Y:S01]  /*c410*/  LDC R9, c[0x3][0x50] ;  /* 0x00c01400ff097b82 */ /* 0x008ea20000000800 */
[----:B------:R-:W-:Y:S01]  /*c420*/  BSSY.RECONVERGENT B0, `(.L_x_102) ;  /* 0x0000247000007945 */ /* 0x000fe20003800200 */
[----:B------:R-:W-:Y:S02]  /*c430*/  IMAD.MOV.U32 R3, RZ, RZ, R33 ;  /* 0x000000ffff037224 */ /* 0x000fe400078e0021 */
[----:B------:R-:W-:Y:S02]  /*c440*/  IMAD.MOV.U32 R2, RZ, RZ, R44 ;  /* 0x000000ffff027224 */ /* 0x000fe400078e002c */
[----:B01----:R-:W-:Y:S02]  /*c450*/  IMAD.MOV.U32 R7, RZ, RZ, R43 ;  /* 0x000000ffff077224 */ /* 0x003fe400078e002b */
[----:B------:R-:W-:Y:S01]  /*c460*/  IMAD.MOV.U32 R6, RZ, RZ, R42 ;  /* 0x000000ffff067224 */ /* 0x000fe200078e002a */
[----:B--2---:R-:W-:-:S04]  /*c470*/  ISETP.GE.AND P0, PT, R34, R9, PT ;  /* 0x000000092200720c */ /* 0x004fc80003f06270 */
[----:B------:R-:W-:-:S13]  /*c480*/  FSETP.GEU.OR P0, PT, R20, 0.5, P0 ;  /* 0x3f0000001400780b */ /* 0x000fda000070e400 */
[----:B------:R-:W-:Y:S05]  /*c490*/  @P0 BRA `(.L_x_103) ;  /* 0x0000002000fc0947 */ /* 0x000fea0003800000 */
[----:B------:R-:W-:Y:S01]  /*c4a0*/  SHF.R.U32.HI R0, RZ, 0x2, R5 ;  /* 0x00000002ff007819 */ /* 0x000fe20000011605 */
[----:B------:R-:W-:Y:S01]  /*c4b0*/  VIADD R18, R18, 0x587c5 ;  /* 0x000587c512127836 */ /* 0x000fe20000000000 */
[----:B------:R-:W0:Y:S01]  /*c4c0*/  LDCU UR4, c[0x3][0x54] ;  /* 0x00c00a80ff0477ac */ /* 0x000e220008000800 */
[----:B------:R-:W-:Y:S01]  /*c4d0*/  ISETP.GE.AND P0, PT, R9, 0x1, PT ;  /* 0x000000010900780c */ /* 0x000fe20003f06270 */
[----:B------:R-:W-:Y:S01]  /*c4e0*/  IMAD.MOV.U32 R7, RZ, RZ, R44 ;  /* 0x000000ffff077224 */ /* 0x000fe200078e002c */
[----:B------:R-:W-:Y:S01]  /*c4f0*/  LOP3.LUT R3, R0, R5, RZ, 0x3c, !PT ;  /* 0x0000000500037212 */ /* 0x000fe200078e3cff */
[----:B------:R-:W-:Y:S02]  /*c500*/  IMAD.SHL.U32 R0, R33, 0x10, RZ ;  /* 0x0000001021007824 */ /* 0x000fe400078e00ff */
[----:B------:R-:W-:Y:S02]  /*c510*/  IMAD.MOV.U32 R5, RZ, RZ, 0x2f800000 ;  /* 0x2f800000ff057424 */ /* 0x000fe400078e00ff */
[----:B------:R-:W-:-:S02]  /*c520*/  IMAD.SHL.U32 R2, R3, 0x2, RZ ;  /* 0x0000000203027824 */ /* 0x000fc400078e00ff */
[----:B------:R-:W-:-:S03]  /*c530*/  IMAD.MOV.U32 R6, RZ, RZ, R43 ;  /* 0x000000ffff067224 */ /* 0x000fc600078e002b */
[----:B------:R-:W-:Y:S01]  /*c540*/  LOP3.LUT R0, R3, R2, R0, 0x96, !PT ;  /* 0x0000000203007212 */ /* 0x000fe200078e9600 */
[----:B------:R-:W-:-:S03]  /*c550*/  IMAD.MOV.U32 R2, RZ, RZ, R33 ;  /* 0x000000ffff027224 */ /* 0x000fc600078e0021 */
[----:B------:R-:W-:-:S05]  /*c560*/  LOP3.LUT R3, R0, R33, RZ, 0x3c, !PT ;  /* 0x0000002100037212 */ /* 0x000fca00078e3cff */
[----:B------:R-:W-:-:S05]  /*c570*/  IMAD.IADD R0, R3, 0x1, R18 ;  /* 0x0000000103007824 */ /* 0x000fca00078e0212 */
[----:B------:R-:W-:-:S05]  /*c580*/  I2FP.F32.U32 R0, R0 ;  /* 0x0000000000007245 */ /* 0x000fca0000201000 */
[----:B------:R-:W-:Y:S01]  /*c590*/  FFMA R0, R0, R5, 1.1641532182693481445e-10 ;  /* 0x2f00000000007423 */ /* 0x000fe20000000005 */
[----:B------:R-:W-:-:S03]  /*c5a0*/  IMAD.MOV.U32 R5, RZ, RZ, R42 ;  /* 0x000000ffff057224 */ /* 0x000fc600078e002a */
[----:B0-----:R-:W-:Y:S01]  /*c5b0*/  FMUL R35, R0, UR4 ;  /* 0x0000000400237c20 */ /* 0x001fe20008400000 */
[----:B------:R-:W-:Y:S06]  /*c5c0*/  @!P0 BRA `(.L_x_103) ;  /* 0x0000002000b08947 */ /* 0x000fec0003800000 */
[----:B------:R-:W-:Y:S02]  /*c5d0*/  R2UR UR4, R22 ;  /* 0x00000000160472ca */ /* 0x000fe400000e0000 */
[----:B------:R-:W-:-:S13]  /*c5e0*/  R2UR UR5, R23 ;  /* 0x00000000170572ca */ /* 0x000fda00000e0000 */
[----:B------:R-:W2:Y:S01]  /*c5f0*/  LDG.E R0, desc[UR4][R10.64] ;  /* 0x000000040a007981 */ /* 0x000ea2000c1e1900 */
[----:B------:R-:W-:Y:S01]  /*c600*/  BSSY.RELIABLE B1, `(.L_x_104) ;  /* 0x0000019000017945 */ /* 0x000fe20003800100 */
[----:B------:R-:W-:Y:S02]  /*c610*/  IMAD.MOV.U32 R5, RZ, RZ, RZ ;  /* 0x000000ffff057224 */ /* 0x000fe400078e00ff */
[----:B------:R-:W-:Y:S02]  /*c620*/  IMAD.MOV.U32 R20, RZ, RZ, R10 ;  /* 0x000000ffff147224 */ /* 0x000fe400078e000a */
[----:B------:R-:W-:Y:S01]  /*c630*/  IMAD.MOV.U32 R21, RZ, RZ, R11 ;  /* 0x000000ffff157224 */ /* 0x000fe200078e000b */
[----:B--2---:R-:W-:-:S13]  /*c640*/  ISETP.NE.AND P0, PT, R0, RZ, PT ;  /* 0x000000ff0000720c */ /* 0x004fda0003f05270 */
[----:B------:R-:W-:Y:S05]  /*c650*/  @!P0 BRA `(.L_x_105) ;  /* 0x00000000004c8947 */ /* 0x000fea0003800000 */
[----:B------:R-:W-:Y:S01]  /*c660*/  BSSY.RELIABLE B2, `(.L_x_105) ;  /* 0x0000012000027945 */ /* 0x000fe20003800100 */
.L_x_106:
        /* <DEDUP_REMOVED lines=8> */
[----:B------:R-:W-:Y:S05]  /*c6f0*/  @!P0 BREAK.RELIABLE B1 ;  /* 0x0000000000018942 */ /* 0x000fea0003800100 */
[----:B------:R-:W-:Y:S05]  /*c700*/  @!P0 BRA `(.L_x_103) ;  /* 0x0000002000608947 */ /* 0x000fea0003800000 */
[----:B------:R-:W-:Y:S01]  /*c710*/  R2UR UR4, R22 ;  /* 0x00000000160472ca */ /* 0x000fe200000e0000 */
[----:B------:R-:W-:Y:S01]  /*c720*/  IMAD.MOV.U32 R5, RZ, RZ, R0 ;  /* 0x000000ffff057224 */ /* 0x000fe200078e0000 */
[----:B------:R-:W-:-:S03]  /*c730*/  R2UR UR5, R23 ;  /* 0x00000000170572ca */ /* 0x000fc600000e0000 */
[----:B------:R-:W-:-:S10]  /*c740*/  IMAD.WIDE.U32 R20, R5, 0x4, R10 ;  /* 0x0000000405147825 */ /* 0x000fd400078e000a */
[----:B------:R-:W2:Y:S02]  /*c750*/  LDG.E R0, desc[UR4][R20.64] ;  /* 0x0000000414007981 */ /* 0x000ea4000c1e1900 */
[----:B--2---:R-:W-:-:S13]  /*c760*/  ISETP.NE.AND P0, PT, R0, RZ, PT ;  /* 0x000000ff0000720c */ /* 0x004fda0003f05270 */
[----:B------:R-:W-:Y:S05]  /*c770*/  @P0 BRA `(.L_x_106) ;  /* 0xfffffffc00bc0947 */ /* 0x000fea000383ffff */
[----:B------:R-:W-:Y:S05]  /*c780*/  BSYNC.RELIABLE B2 ;  /* 0x0000000000027941 */ /* 0x000fea0003800100 */
.L_x_105:
[----:B------:R-:W-:Y:S05]  /*c790*/  BSYNC.RELIABLE B1 ;  /* 0x0000000000017941 */ /* 0x000fea0003800100 */
.L_x_104:
[----:B------:R-:W-:Y:S01]  /*c7a0*/  R2UR UR4, R22 ;  /* 0x00000000160472ca */ /* 0x000fe200000e0000 */
[----:B------:R-:W-:Y:S01]  /*c7b0*/  IMAD.WIDE.U32 R36, R5, 0x4, R12 ;  /* 0x0000000405247825 */ /* 0x000fe200078e000c */
[----:B------:R-:W-:Y:S01]  /*c7c0*/  R2UR UR5, R23 ;  /* 0x00000000170572ca */ /* 0x000fe200000e0000 */
[----:B------:R-:W-:Y:S04]  /*c7d0*/  BSSY.RECONVERGENT B1, `(.L_x_107) ;  /* 0x00001d5000017945 */ /* 0x000fe80003800200 */
[----:B------:R-:W-:Y:S01]  /*c7e0*/  BSSY.RELIABLE B2, `(.L_x_108) ;  /* 0x000009a000027945 */ /* 0x000fe20003800100 */
[----:B------:R-:W-:-:S07]  /*c7f0*/  CS2R R6, SRZ ;  /* 0x0000000000067805 */ /* 0x000fce000001ff00 */
[----:B------:R0:W-:Y:S02]  /*c800*/  STG.E desc[UR4][R36.64], R35 ;  /* 0x0000002324007986 */ /* 0x0001e4000c101904 */
.L_x_120:
[----:B------:R-:W-:Y:S01]  /*c810*/  ISETP.NE.AND P0, PT, R5, R7, PT ;  /* 0x000000070500720c */ /* 0x000fe20003f05270 */
[----:B------:R-:W-:-:S12]  /*c820*/  BSSY.RELIABLE B3, `(.L_x_109) ;  /* 0x0000092000037945 */ /* 0x000fd80003800100 */
[----:B------:R-:W-:Y:S05]  /*c830*/  @!P0 BRA `(.L_x_110) ;  /* 0x0000000800408947 */ /* 0x000fea0003800000 */
[----:B------:R-:W-:Y:S01]  /*c840*/  R2UR UR4, R22 ;  /* 0x00000000160472ca */ /* 0x000fe200000e0000 */
[----:B0-----:R-:W-:Y:S01]  /*c850*/  IMAD.WIDE.U32 R36, R7, 0x4, R10 ;  /* 0x0000000407247825 */ /* 0x001fe200078e000a */
[----:B------:R-:W-:-:S13]  /*c860*/  R2UR UR5, R23 ;  /* 0x00000000170572ca */ /* 0x000fda00000e0000 */
[----:B------:R-:W2:Y:S02]  /*c870*/  LDG.E R36, desc[UR4][R36.64] ;  /* 0x0000000424247981 */ /* 0x000ea4000c1e1900 */
[----:B--2---:R-:W-:-:S13]  /*c880*/  ISETP.NE.AND P0, PT, R36, 0x1, PT ;  /* 0x000000012400780c */ /* 0x004fda0003f05270 */
[----:B------:R-:W-:Y:S05]  /*c890*/  @P0 BRA `(.L_x_110) ;  /* 0x0000000800280947 */ /* 0x000fea0003800000 */
[----:B------:R-:W-:Y:S01]  /*c8a0*/  R2UR UR4, R22 ;  /* 0x00000000160472ca */ /* 0x000fe200000e0000 */
[----:B------:R-:W-:Y:S01]  /*c8b0*/  IMAD.WIDE.U32 R36, R7, 0x4, R12 ;  /* 0x0000000407247825 */ /* 0x000fe200078e000c */
[----:B------:R-:W-:Y:S01]  /*c8c0*/  R2UR UR5, R23 ;  /* 0x00000000170572ca */ /* 0x000fe200000e0000 */
[----:B------:R-:W0:-:S12]  /*c8d0*/  LDC R9, c[0x3][0x54] ;  /* 0x00c01500ff097b82 */ /* 0x000e180000000800 */
[----:B------:R-:W2:Y:S01]  /*c8e0*/  LDG.E R36, desc[UR4][R36.64] ;  /* 0x0000000424247981 */ /* 0x000ea2000c1e1900 */
[----:B------:R-:W-:Y:S02]  /*c8f0*/  IMAD.MOV.U32 R2, RZ, RZ, 0x4cbebc20 ;  /* 0x4cbebc20ff027424 */ /* 0x000fe400078e00ff */
[----:B0-----:R-:W-:Y:S01]  /*c900*/  FMUL R39, R9, 0.5 ;  /* 0x3f00000009277820 */ /* 0x001fe20000400000 */
[----:B--2---:R-:W-:-:S04]  /*c910*/  FADD R0, R35, -R36 ;  /* 0x8000002423007221 */ /* 0x004fc80000000000 */
[C---:B------:R-:W-:Y:S01]  /*c920*/  FADD R9, |R0|.reuse, -R9 ;  /* 0x8000000900097221 */ /* 0x040fe20000000200 */
[----:B------:R-:W-:-:S04]  /*c930*/  FSETP.GT.AND P0, PT, |R0|, R39, PT ;  /* 0x000000270000720b */ /* 0x000fc80003f04200 */
[----:B------:R-:W-:-:S05]  /*c940*/  FSEL R9, R9, |R0|, P0 ;  /* 0x4000000009097208 */ /* 0x000fca0000000000 */
        /* <DEDUP_REMOVED lines=10> */
[----:B------:R-:W-:-:S07]  /*c9f0*/  MOV R40, 0xca10 ;  /* 0x0000ca1000287802 */ /* 0x000fce0000000f00 */
[----:B------:R-:W-:Y:S05]  /*ca00*/  CALL.REL.NOINC `($__internal_3_$__cuda_sm20_rcp_rn_f32_slowpath) ;  /* 0x0000005c00507944 */ /* 0x000fea0003c00000 */
[----:B------:R-:W-:Y:S05]  /*ca10*/  BRA `(.L_x_114) ;  /* 0x0000000000107947 */ /* 0x000fea0003800000 */
.L_x_113:
[----:B------:R-:W0:Y:S02]  /*ca20*/  MUFU.RCP R0, R4 ;  /* 0x0000000400007308 */ /* 0x000e240000001000 */
[----:B0-----:R-:W-:-:S04]  /*ca30*/  FFMA R2, R4, R0, -1 ;  /* 0xbf80000004027423 */ /* 0x001fc80000000000 */
[----:B------:R-:W-:-:S04]  /*ca40*/  FADD.FTZ R9, -R2, -RZ ;  /* 0x800000ff02097221 */ /* 0x000fc80000010100 */
[----:B------:R-:W-:-:S07]  /*ca50*/  FFMA R0, R0, R9, R0 ;  /* 0x0000000900007223 */ /* 0x000fce0000000000 */
.L_x_114:
[----:B------:R-:W-:Y:S05]  /*ca60*/  BSYNC.RECONVERGENT B4 ;  /* 0x0000000000047941 */ /* 0x000fea0003800200 */
.L_x_112:
        /* <DEDUP_REMOVED lines=47> */
[----:B------:R-:W-:Y:S01]  /*cd60*/  FSETP.GEU.AND P5, PT, R2, RZ, PT ;  /* 0x000000ff0200720b */ /* 0x000fe20003fae000 */
[----:B------:R-:W-:-:S03]  /*cd70*/  FFMA R37, R47, 6, R4 ;  /* 0x40c000002f257823 */ /* 0x000fc60000000004 */
[----:B------:R1:W2:Y:S01]  /*cd80*/  F2I.NTZ R36, R2 ;  /* 0x0000000200247305 */ /* 0x0002a20000203100 */
[----:B0-----:R-:W-:Y:S01]  /*cd90*/  FADD R4, R2, -R9 ;  /* 0x8000000902047221 */ /* 0x001fe20000000000 */
[----:B------:R-:W-:Y:S02]  /*cda0*/  FSETP.GT.AND P1, PT, R9, RZ, PT ;  /* 0x000000ff0900720b */ /* 0x000fe40003f24000 */
[----:B-1----:R-:W-:Y:S01]  /*cdb0*/  FSEL R2, RZ, +INF , !P5 ;  /* 0x7f800000ff027808 */ /* 0x002fe20006800000 */
[----:B------:R-:W-:Y:S01]  /*cdc0*/  FADD R4, R4, R37 ;  /* 0x0000002504047221 */ /* 0x000fe20000000000 */
[----:B------:R-:W-:Y:S02]  /*cdd0*/  SEL R9, RZ, 0x83000000, P1 ;  /* 0x83000000ff097807 */ /* 0x000fe40000800000 */
[----:B------:R-:W-:Y:S01]  /*cde0*/  FSETP.NEU.AND P1, PT, |R0|, +INF , PT ;  /* 0x7f8000000000780b */ /* 0x000fe20003f2d200 */
[----:B------:R-:W-:Y:S02]  /*cdf0*/  FFMA R37, R4, R41, 0.0013391353422775864601 ;  /* 0x3aaf85ed04257423 */ /* 0x000fe40000000029 */
[----:B--2---:R-:W-:-:S02]  /*ce00*/  IMAD R36, R36, 0x800000, -R9 ;  /* 0x0080000024247824 */ /* 0x004fc400078e0a09 */
[----:B------:R-:W-:Y:S01]  /*ce10*/  FFMA R37, R4, R37, 0.0096188392490148544312 ;  /* 0x3c1d985604257423 */ /* 0x000fe20000000025 */
[----:B------:R-:W-:-:S03]  /*ce20*/  VIADD R9, R9, 0x7f000000 ;  /* 0x7f00000009097836 */ /* 0x000fc60000000000 */
        /* <DEDUP_REMOVED lines=10> */
.L_x_117:
[----:B------:R-:W-:-:S07]  /*ced0*/  FADD R2, R0, 6 ;  /* 0x40c0000000027421 */ /* 0x000fce0000000000 */
.L_x_116:
[----:B------:R-:W-:Y:S05]  /*cee0*/  BSYNC.RECONVERGENT B4 ;  /* 0x0000000000047941 */ /* 0x000fea0003800200 */
.L_x_115:
[C---:B------:R-:W-:Y:S01]  /*cef0*/  FMUL R4, R39.reuse, 3 ;  /* 0x4040000027047820 */ /* 0x040fe20000400000 */
[----:B------:R-:W-:Y:S01]  /*cf00*/  IMAD.MOV.U32 R38, RZ, RZ, 0x391fcb8e ;  /* 0x391fcb8eff267424 */ /* 0x000fe200078e00ff */
[----:B------:R-:W-:Y:S02]  /*cf10*/  BSSY.RECONVERGENT B4, `(.L_x_118) ;  /* 0x000001e000047945 */ /* 0x000fe40003800200 */
[----:B------:R-:W0:Y:S01]  /*cf20*/  FRND R37, R4 ;  /* 0x0000000400257307 */ /* 0x000e220000201000 */
[----:B------:R-:W-:Y:S01]  /*cf30*/  FFMA R9, R39, 3, -R4 ;  /* 0x4040000027097823 */ /* 0x000fe20000000804 */
[----:B------:R-:W-:-:S03]  /*cf40*/  FSETP.GEU.AND P4, PT, R4, RZ, PT ;  /* 0x000000ff0400720b */ /* 0x000fc60003f8e000 */
[----:B------:R-:W-:Y:S01]  /*cf50*/  FFMA R9, R47, 3, R9 ;  /* 0x404000002f097823 */ /* 0x000fe20000000009 */
[----:B0-----:R-:W-:Y:S01]  /*cf60*/  FADD R36, R4, -R37 ;  /* 0x8000002504247221 */ /* 0x001fe20000000000 */
[----:B------:R-:W-:-:S03]  /*cf70*/  FSETP.GT.AND P1, PT, R37, RZ, PT ;  /* 0x000000ff2500720b */ /* 0x000fc60003f24000 */
[----:B------:R-:W-:Y:S01]  /*cf80*/  FADD R9, R9, R36 ;  /* 0x0000002409097221 */ /* 0x000fe20000000000 */
[----:B------:R-:W-:Y:S02]  /*cf90*/  SEL R37, RZ, 0x83000000, P1 ;  /* 0x83000000ff257807 */ /* 0x000fe40000800000 */
[----:B------:R-:W-:Y:S01]  /*cfa0*/  FSETP.GT.AND P1, PT, |R4|, 152, PT ;  /* 0x431800000400780b */ /* 0x000fe20003f24200 */
[----:B------:R-:W-:Y:S02]  /*cfb0*/  FFMA R36, R9, R38, 0.0013391353422775864601 ;  /* 0x3aaf85ed09247423 */ /* 0x000fe40000000026 */
[----:B------:R-:W0:Y:S01]  /*cfc0*/  F2I.NTZ R38, R4 ;  /* 0x0000000400267305 */ /* 0x000e220000203100 */
[----:B------:R-:W-:Y:S02]  /*cfd0*/  VIADD R39, R37, 0x7f000000 ;  /* 0x7f00000025277836 */ /* 0x000fe40000000000 */
[----:B------:R-:W-:-:S04]  /*cfe0*/  FFMA R36, R9, R36, 0.0096188392490148544312 ;  /* 0x3c1d985609247423 */ /* 0x000fc80000000024 */
[----:B------:R-:W-:-:S04]  /*cff0*/  FFMA R36, R9, R36, 0.055503588169813156128 ;  /* 0x3d6357bb09247423 */ /* 0x000fc80000000024 */
[----:B------:R-:W-:-:S04]  /*d000*/  FFMA R36, R9, R36, 0.24022644758224487305 ;  /* 0x3e75fdec09247423 */ /* 0x000fc80000000024 */
[----:B------:R-:W-:Y:S01]  /*d010*/  FFMA R36, R9, R36, 0.69314718246459960938 ;  /* 0x3f31721809247423 */ /* 0x000fe20000000024 */
[----:B0-----:R-:W-:-:S03]  /*d020*/  IMAD R37, R38, 0x800000, -R37 ;  /* 0x0080000026257824 */ /* 0x001fc600078e0a25 */
[----:B------:R-:W-:Y:S01]  /*d030*/  FFMA R36, R9, R36, 1 ;  /* 0x3f80000009247423 */ /* 0x000fe20000000024 */
[----:B------:R-:W-:-:S03]  /*d040*/  IMAD.MOV.U32 R9, RZ, RZ, 0x3f800000 ;  /* 0x3f800000ff097424 */ /* 0x000fc600078e00ff */
        /* <DEDUP_REMOVED lines=10> */
.L_x_119:
[----:B------:R-:W-:Y:S05]  /*d0f0*/  BSYNC.RECONVERGENT B4 ;  /* 0x0000000000047941 */ /* 0x000fea0003800200 */
.L_x_118:
[----:B------:R-:W0:Y:S01]  /*d100*/  LDCU UR4, c[0x3][0x84] ;  /* 0x00c01080ff0477ac */ /* 0x000e220008000800 */
[----:B------:R-:W-:-:S04]  /*d110*/  FADD R2, -R9, R2 ;  /* 0x0000000209027221 */ /* 0x000fc80000000100 */
[----:B------:R-:W-:-:S04]  /*d120*/  FMUL R9, R2, 4 ;  /* 0x4080000002097820 */ /* 0x000fc80000400000 */
[----:B0-----:R-:W-:-:S07]  /*d130*/  FFMA R6, R9, UR4, R6 ;  /* 0x0000000409067c23 */ /* 0x001fce0008000006 */
.L_x_110:
[----:B------:R-:W-:Y:S05]  /*d140*/  BSYNC.RELIABLE B3 ;  /* 0x0000000000037941 */ /* 0x000fea0003800100 */
.L_x_109:
[----:B------:R-:W-:-:S05]  /*d150*/  VIADD R7, R7, 0x1 ;  /* 0x0000000107077836 */ /* 0x000fca0000000000 */
[----:B------:R-:W-:-:S13]  /*d160*/  ISETP.NE.AND P0, PT, R7, R30, PT ;  /* 0x0000001e0700720c */ /* 0x000fda0003f05270 */
[----:B------:R-:W-:Y:S05]  /*d170*/  @P0 BRA `(.L_x_120) ;  /* 0xfffffff400a40947 */ /* 0x000fea000383ffff */
[----:B------:R-:W-:Y:S05]  /*d180*/  BSYNC.RELIABLE B2 ;  /* 0x0000000000027941 */ /* 0x000fea0003800100 */
.L_x_108:
[----:B------:R-:W1:Y:S01]  /*d190*/  LDCU UR4, c[0x3][0x64] ;  /* 0x00c00c80ff0477ac */ /* 0x000e620008000800 */
[----:B------:R-:W-:Y:S01]  /*d1a0*/  BSSY.RECONVERGENT B2, `(.L_x_121) ;  /* 0x0000048000027945 */ /* 0x000fe20003800200 */
[----:B------:R-:W-:Y:S02]  /*d1b0*/  IMAD.MOV.U32 R4, RZ, RZ, 0x3f800000 ;  /* 0x3f800000ff047424 */ /* 0x000fe400078e00ff */
[----:B-1----:R-:W-:-:S05]  /*d1c0*/  FADD R39, R35, -UR4 ;  /* 0x8000000423277e21 */ /* 0x002fca0008000000 */
[----:B------:R-:W-:-:S13]  /*d1d0*/  FSETP.NEU.AND P0, PT, R39, 1, PT ;  /* 0x3f8000002700780b */ /* 0x000fda0003f0d000 */
[----:B------:R-:W-:Y:S05]  /*d1e0*/  @!P0 BRA `(.L_x_122) ;  /* 0x00000004000c8947 */ /* 0x000fea0003800000 */
[----:B------:R-:W-:-:S13]  /*d1f0*/  FSETP.NAN.AND P0, PT, |R39|, |R39|, PT ;  /* 0x400000272700720b */ /* 0x000fda0003f08200 */
[----:B------:R-:W-:Y:S05]  /*d200*/  @P0 BRA `(.L_x_123) ;  /* 0x0000000400000947 */ /* 0x000fea0003800000 */
[C---:B------:R-:W-:Y:S01]  /*d210*/  FMUL R0, |R39|.reuse, 16777216 ;  /* 0x4b80000027007820 */ /* 0x040fe20000400200 */
[C---:B------:R-:W-:Y:S01]  /*d220*/  FSETP.GEU.AND P0, PT, |R39|.reuse, 1.175494350822287508e-38, PT ;  /* 0x008000002700780b */ /* 0x040fe20003f0e200 */
[----:B0-----:R-:W-:Y:S01]  /*d230*/  IMAD.MOV.U32 R36, RZ, RZ, 0x3a2c32e4 ;  /* 0x3a2c32e4ff247424 */ /* 0x001fe200078e00ff */
        /* <DEDUP_REMOVED lines=41> */
[----:B------:R-:W-:Y:S01]  /*d4d0*/  FSEL R4, RZ, +INF , !P4 ;  /* 0x7f800000ff047808 */ /* 0x000fe20006000000 */
        /* <DEDUP_REMOVED lines=19> */
.L_x_123:
[----:B------:R-:W-:-:S07]  /*d610*/  FADD R4, R39, 2 ;  /* 0x4000000027047421 */ /* 0x000fce0000000000 */
.L_x_122:
[----:B------:R-:W-:Y:S05]  /*d620*/  BSYNC.RECONVERGENT B2 ;  /* 0x0000000000027941 */ /* 0x000fea0003800200 */
.L_x_121:
[----:B------:R-:W1:Y:S01]  /*d630*/  MUFU.RCP R0, R25 ;  /* 0x0000001900007308 */ /* 0x000e620000001000 */
[----:B------:R-:W-:Y:S07]  /*d640*/  BSSY.RECONVERGENT B2, `(.L_x_124) ;  /* 0x000000d000027945 */ /* 0x000fee0003800200 */
[----:B------:R-:W2:Y:S01]  /*d650*/  FCHK P0, -R4, R25 ;  /* 0x0000001904007302 */ /* 0x000ea20000000100 */
[----:B-1----:R-:W-:-:S04]  /*d660*/  FFMA R5, R0, -R25, 1 ;  /* 0x3f80000000057423 */ /* 0x002fc80000000819 */
[----:B------:R-:W-:-:S04]  /*d670*/  FFMA R0, R0, R5, R0 ;  /* 0x0000000500007223 */ /* 0x000fc80000000000 */
[----:B------:R-:W-:-:S04]  /*d680*/  FFMA R5, R0, -R4, RZ ;  /* 0x8000000400057223 */ /* 0x000fc800000000ff */
[----:B------:R-:W-:-:S04]  /*d690*/  FFMA R2, R5, -R25, -R4 ;  /* 0x8000001905027223 */ /* 0x000fc80000000804 */
[----:B------:R-:W-:Y:S01]  /*d6a0*/  FFMA R0, R0, R2, R5 ;  /* 0x0000000200007223 */ /* 0x000fe20000000005 */
[----:B--2---:R-:W-:Y:S06]  /*d6b0*/  @!P0 BRA `(.L_x_125) ;  /* 0x0000000000148947 */ /* 0x004fec0003800000 */
[----:B------:R-:W-:Y:S01]  /*d6c0*/  FADD R4, -R4, -RZ ;  /* 0x800000ff04047221 */ /* 0x000fe20000000100 */
[----:B------:R-:W-:Y:S01]  /*d6d0*/  IMAD.MOV.U32 R9, RZ, RZ, R25 ;  /* 0x000000ffff097224 */ /* 0x000fe200078e0019 */
[----:B0-----:R-:W-:-:S07]  /*d6e0*/  MOV R36, 0xd700 ;  /* 0x0000d70000247802 */ /* 0x001fce0000000f00 */
[----:B------:R-:W-:Y:S05]  /*d6f0*/  CALL.REL.NOINC `($__internal_4_$__cuda_sm3x_div_rn_noftz_f32_slowpath) ;  /* 0x0000005000ec7944 */ /* 0x000fea0003c00000 */
[----:B------:R-:W-:-:S07]  /*d700*/  IMAD.MOV.U32 R0, RZ, RZ, R4 ;  /* 0x000000ffff007224 */ /* 0x000fce00078e0004 */
.L_x_125:
[----:B------:R-:W-:Y:S05]  /*d710*/  BSYNC.RECONVERGENT B2 ;  /* 0x0000000000027941 */ /* 0x000fea0003800200 */
.L_x_124:
[----:B------:R-:W-:Y:S01]  /*d720*/  IMAD.MOV.U32 R5, RZ, RZ, 0x3bbb989d ;  /* 0x3bbb989dff057424 */ /* 0x000fe200078e00ff */
[----:B------:R-:W1:Y:S01]  /*d730*/  LDCU UR4, c[0x3][0x70] ;  /* 0x00c00e00ff0477ac */ /* 0x000e620008000800 */
[----:B------:R-:W-:Y:S01]  /*d740*/  IMAD.MOV.U32 R7, RZ, RZ, 0x437c0000 ;  /* 0x437c0000ff077424 */ /* 0x000fe200078e00ff */
[----:B------:R-:W-:Y:S01]  /*d750*/  BSSY.RECONVERGENT B2, `(.L_x_126) ;  /* 0x0000050000027945 */ /* 0x000fe20003800200 */
[----:B------:R-:W-:-:S04]  /*d760*/  FFMA.SAT R2, R0, R5, 0.5 ;  /* 0x3f00000000027423 */ /* 0x000fc80000002005 */
[----:B------:R-:W-:Y:S01]  /*d770*/  FFMA.RM R4, R2, R7, 12582913 ;  /* 0x4b40000102047423 */ /* 0x000fe20000004007 */
[----:B------:R-:W-:-:S03]  /*d780*/  IMAD.MOV.U32 R7, RZ, RZ, 0x3f800000 ;  /* 0x3f800000ff077424 */ /* 0x000fc600078e00ff */
[----:B------:R-:W-:-:S04]  /*d790*/  FADD R5, R4, -12583039 ;  /* 0xcb40007f04057421 */ /* 0x000fc80000000000 */
[----:B------:R-:W-:Y:S01]  /*d7a0*/  FFMA R5, R0, 1.4426950216293334961, -R5 ;  /* 0x3fb8aa3b00057823 */ /* 0x000fe20000000805 */
[----:B-1----:R-:W-:-:S03]  /*d7b0*/  FADD R2, R35, -UR4 ;  /* 0x8000000423027e21 */ /* 0x002fc60008000000 */
[----:B------:R-:W-:Y:S01]  /*d7c0*/  FFMA R5, R0, 1.925963033500011079e-08, R5 ;  /* 0x32a5706000057823 */ /* 0x000fe20000000005 */
[----:B------:R-:W-:Y:S01]  /*d7d0*/  IMAD.SHL.U32 R0, R4, 0x800000, RZ ;  /* 0x0080000004007824 */ /* 0x000fe200078e00ff */
[----:B------:R-:W-:-:S04]  /*d7e0*/  FSETP.NEU.AND P0, PT, R2, 1, PT ;  /* 0x3f8000000200780b */ /* 0x000fc80003f0d000 */
[----:B------:R-:W1:Y:S02]  /*d7f0*/  MUFU.EX2 R5, R5 ;  /* 0x0000000500057308 */ /* 0x000e640000000800 */
[----:B-1----:R-:W-:-:S07]  /*d800*/  FMUL R0, R0, R5 ;  /* 0x0000000500007220 */ /* 0x002fce0000400000 */
        /* <DEDUP_REMOVED lines=15> */
[----:B0-----:R-:W-:Y:S01]  /*d900*/  FADD R36, R7, R7 ;  /* 0x0000000707247221 */ /* 0x001fe20000000000 */
[----:B------:R-:W0:Y:S01]  /*d910*/  MUFU.RCP R9, R9 ;  /* 0x0000000900097308 */ /* 0x000e220000001000 */
[----:B------:R-:W-:Y:S02]  /*d920*/  FFMA R4, R4, 1.1920928955078125e-07, R5 ;  /* 0x3400000004047823 */ /* 0x000fe40000000005 */
[----:B0-----:R-:W-:-:S04]  /*d930*/  FMUL R37, R9, R36 ;  /* 0x0000002409257220 */ /* 0x001fc80000400000 */
[----:B------:R-:W-:Y:S01]  /*d940*/  FADD R36, R7, -R37 ;  /* 0x8000002507247221 */ /* 0x000fe20000000000 */
[CC--:B------:R-:W-:Y:S01]  /*d950*/  FMUL R5, R37.reuse, R37.reuse ;  /* 0x0000002525057220 */ /* 0x0c0fe20000400000 */
        /* <DEDUP_REMOVED lines=28> */
[----:B------:R-:W-:-:S04]  /*db20*/  FADD R4, R4, R39 ;  /* 0x0000002704047221 */ /* 0x000fc80000000000 */
[----:B------:R-:W-:-:S04]  /*db30*/  FFMA R7, R4, R7, 0.0013391353422775864601 ;  /* 0x3aaf85ed04077423 */ /* 0x000fc80000000007 */
[----:B------:R-:W-:-:S04]  /*db40*/  FFMA R7, R4, R7, 0.0096188392490148544312 ;  /* 0x3c1d985604077423 */ /* 0x000fc80000000007 */
[----:B------:R-:W-:-:S04]  /*db50*/  FFMA R7, R4, R7, 0.055503588169813156128 ;  /* 0x3d6357bb04077423 */ /* 0x000fc80000000007 */
[----:B------:R-:W-:Y:S01]  /*db60*/  FFMA R9, R4, R7, 0.24022644758224487305 ;  /* 0x3e75fdec04097423 */ /* 0x000fe20000000007 */
[----:B------:R-:W-:Y:S02]  /*db70*/  SEL R7, RZ, 0x83000000, P0 ;  /* 0x83000000ff077807 */ /* 0x000fe40000000000 */
[----:B------:R-:W-:Y:S01]  /*db80*/  FSETP.NEU.AND P0, PT, |R2|, +INF , PT ;  /* 0x7f8000000200780b */ /* 0x000fe20003f0d200 */
[C---:B------:R-:W-:Y:S02]  /*db90*/  FFMA R37, R4.reuse, R9, 0.69314718246459960938 ;  /* 0x3f31721804257423 */ /* 0x040fe40000000009 */
[----:B------:R-:W-:Y:S02]  /*dba0*/  VIADD R9, R7, 0x7f000000 ;  /* 0x7f00000007097836 */ /* 0x000fe40000000000 */
[----:B------:R-:W-:Y:S01]  /*dbb0*/  FFMA R4, R4, R37, 1 ;  /* 0x3f80000004047423 */ /* 0x000fe20000000025 */
[----:B-1----:R-:W-:Y:S01]  /*dbc0*/  IMAD R38, R38, 0x800000, -R7 ;  /* 0x0080000026267824 */ /* 0x002fe200078e0a07 */
[----:B------:R-:W-:-:S02]  /*dbd0*/  FSEL R7, RZ, +INF , !P4 ;  /* 0x7f800000ff077808 */ /* 0x000fc40006000000 */
[----:B------:R-:W-:-:S04]  /*dbe0*/  FMUL R9, R9, R4 ;  /* 0x0000000409097220 */ /* 0x000fc80000400000 */
[----:B------:R-:W-:Y:S01]  /*dbf0*/  @!P1 FMUL R7, R38, R9 ;  /* 0x0000000926079220 */ /* 0x000fe20000400000 */
[----:B------:R-:W-:Y:S06]  /*dc00*/  @P0 BRA P5, `(.L_x_127) ;  /* 0x0000000000100947 */ /* 0x000fec0002800000 */
[----:B------:R-:W-:-:S05]  /*dc10*/  FADD R2, R2, R2 ;  /* 0x0000000202027221 */ /* 0x000fca0000000000 */
[----:B------:R-:W-:Y:S01]  /*dc20*/  LOP3.LUT R7, R2, 0x7fffffff, RZ, 0xc0, !PT ;  /* 0x7fffffff02077812 */ /* 0x000fe200078ec0ff */
[----:B------:R-:W-:Y:S06]  /*dc30*/  BRA `(.L_x_127) ;  /* 0x0000000000047947 */ /* 0x000fec0003800000 */
.L_x_128:
[----:B------:R-:W-:-:S07]  /*dc40*/  FADD R7, R2, 2 ;  /* 0x4000000002077421 */ /* 0x000fce0000000000 */
.L_x_127:
[----:B------:R-:W-:Y:S05]  /*dc50*/  BSYNC.RECONVERGENT B2 ;  /* 0x0000000000027941 */ /* 0x000fea0003800200 */
.L_x_126:
        /* <DEDUP_REMOVED lines=14> */
.L_x_130:
[----:B------:R-:W-:Y:S05]  /*dd40*/  BSYNC.RECONVERGENT B2 ;  /* 0x0000000000027941 */ /* 0x000fea0003800200 */
.L_x_129:
[----:B------:R-:W-:Y:S01]  /*dd50*/  IMAD.MOV.U32 R5, RZ, RZ, 0x3bbb989d ;  /* 0x3bbb989dff057424 */ /* 0x000fe200078e00ff */
[----:B------:R-:W1:Y:S01]  /*dd60*/  LDCU UR6, c[0x3][0x7c] ;  /* 0x00c00f80ff0677ac */ /* 0x000e620008000800 */
[----:B------:R-:W-:Y:S01]  /*dd70*/  IMAD.MOV.U32 R7, RZ, RZ, 0x437c0000 ;  /* 0x437c0000ff077424 */ /* 0x000fe200078e00ff */
[----:B------:R-:W-:Y:S01]  /*dd80*/  BSSY.RECONVERGENT B2, `(.L_x_131) ;  /* 0x0000054000027945 */ /* 0x000fe20003800200 */
[----:B------:R-:W-:Y:S01]  /*dd90*/  FFMA.SAT R4, R2, R5, 0.5 ;  /* 0x3f00000002047423 */ /* 0x000fe20000002005 */
[----:B------:R-:W2:Y:S01]  /*dda0*/  LDCU UR4, c[0x3][0x60] ;  /* 0x00c00c00ff0477ac */ /* 0x000ea20008000800 */
[----:B0-----:R-:W-:Y:S02]  /*ddb0*/  IMAD.MOV.U32 R36, RZ, RZ, 0x3f800000 ;  /* 0x3f800000ff247424 */ /* 0x001fe400078e00ff */
[----:B------:R-:W-:Y:S01]  /*ddc0*/  FFMA.RM R5, R4, R7, 12582913 ;  /* 0x4b40000104057423 */ /* 0x000fe20000004007 */
[----:B------:R-:W0:Y:S03]  /*ddd0*/  LDCU UR5, c[0x3][0x6c] ;  /* 0x00c00d80ff0577ac */ /* 0x000e260008000800 */
[C---:B------:R-:W-:Y:S01]  /*dde0*/  FADD R7, R5.reuse, -12583039 ;  /* 0xcb40007f05077421 */ /* 0x040fe20000000000 */
[----:B------:R-:W-:-:S03]  /*ddf0*/  IMAD.SHL.U32 R5, R5, 0x800000, RZ ;  /* 0x0080000005057824 */ /* 0x000fc600078e00ff */
[----:B------:R-:W-:Y:S01]  /*de00*/  FFMA R7, R2, 1.4426950216293334961, -R7 ;  /* 0x3fb8aa3b02077823 */ /* 0x000fe20000000807 */
[----:B-1----:R-:W-:-:S03]  /*de10*/  FADD R4, R35, -UR6 ;  /* 0x8000000623047e21 */ /* 0x002fc60008000000 */
[----:B------:R-:W-:-:S04]  /*de20*/  FFMA R7, R2, 1.925963033500011079e-08, R7 ;  /* 0x32a5706002077823 */ /* 0x000fc80000000007 */
[----:B------:R-:W1:Y:S01]  /*de30*/  MUFU.EX2 R2, R7 ;  /* 0x0000000700027308 */ /* 0x000e620000000800 */
[----:B------:R-:W-:Y:S01]  /*de40*/  FSETP.NEU.AND P0, PT, R4, 1, PT ;  /* 0x3f8000000400780b */ /* 0x000fe20003f0d000 */
[----:B-1----:R-:W-:Y:S01]  /*de50*/  FMUL R2, R5, R2 ;  /* 0x0000000205027220 */ /* 0x002fe20000400000 */
[----:B--2---:R-:W-:-:S04]  /*de60*/  FFMA R5, -R0, UR4, RZ ;  /* 0x0000000400057c23 */ /* 0x004fc800080001ff */
[----:B0-----:R-:W-:-:S07]  /*de70*/  FFMA R2, -R2, UR5, R5 ;  /* 0x0000000502027c23 */ /* 0x001fce0008000105 */
        /* <DEDUP_REMOVED lines=48> */
[----:B------:R-:W-:-:S02]  /*e180*/  FSETP.GT.AND P0, PT, R36, RZ, PT ;  /* 0x000000ff2400720b */ /* 0x000fc40003f04000 */
[----:B------:R-:W-:Y:S01]  /*e190*/  FSEL R36, RZ, +INF , !P4 ;  /* 0x7f800000ff247808 */ /* 0x000fe20006000000 */
[----:B------:R-:W-:-:S04]  /*e1a0*/  FADD R0, R0, R39 ;  /* 0x0000002700007221 */ /* 0x000fc80000000000 */
[----:B------:R-:W-:-:S04]  /*e1b0*/  FFMA R7, R0, R7, 0.0013391353422775864601 ;  /* 0x3aaf85ed00077423 */ /* 0x000fc80000000007 */
[----:B------:R-:W-:-:S04]  /*e1c0*/  FFMA R7, R0, R7, 0.0096188392490148544312 ;  /* 0x3c1d985600077423 */ /* 0x000fc80000000007 */
[----:B------:R-:W-:-:S04]  /*e1d0*/  FFMA R7, R0, R7, 0.055503588169813156128 ;  /* 0x3d6357bb00077423 */ /* 0x000fc80000000007 */
[----:B------:R-:W-:Y:S01]  /*e1e0*/  FFMA R9, R0, R7, 0.24022644758224487305 ;  /* 0x3e75fdec00097423 */ /* 0x000fe20000000007 */
[----:B------:R-:W-:Y:S02]  /*e1f0*/  SEL R7, RZ, 0x83000000, P0 ;  /* 0x83000000ff077807 */ /* 0x000fe40000000000 */
[----:B------:R-:W-:Y:S01]  /*e200*/  FSETP.NEU.AND P0, PT, |R4|, +INF , PT ;  /* 0x7f8000000400780b */ /* 0x000fe20003f0d200 */
[----:B------:R-:W-:Y:S02]  /*e210*/  FFMA R9, R0, R9, 0.69314718246459960938 ;  /* 0x3f31721800097423 */ /* 0x000fe40000000009 */
[----:B-1----:R-:W-:Y:S02]  /*e220*/  IMAD R38, R38, 0x800000, -R7 ;  /* 0x0080000026267824 */ /* 0x002fe400078e0a07 */
[----:B------:R-:W-:Y:S02]  /*e230*/  VIADD R7, R7, 0x7f000000 ;  /* 0x7f00000007077836 */ /* 0x000fe40000000000 */
[----:B------:R-:W-:-:S04]  /*e240*/  FFMA R0, R0, R9, 1 ;  /* 0x3f80000000007423 */ /* 0x000fc80000000009 */
[----:B------:R-:W-:-:S04]  /*e250*/  FMUL R7, R7, R0 ;  /* 0x0000000007077220 */ /* 0x000fc80000400000 */
[----:B------:R-:W-:Y:S01]  /*e260*/  @!P1 FMUL R36, R38, R7 ;  /* 0x0000000726249220 */ /* 0x000fe20000400000 */
[----:B------:R-:W-:Y:S06]  /*e270*/  @P0 BRA P5, `(.L_x_132) ;  /* 0x0000000000100947 */ /* 0x000fec0002800000 */
[----:B------:R-:W-:-:S05]  /*e280*/  FADD R4, R4, R4 ;  /* 0x0000000404047221 */ /* 0x000fca0000000000 */
[----:B------:R-:W-:Y:S01]  /*e290*/  LOP3.LUT R36, R4, 0x7fffffff, RZ, 0xc0, !PT ;  /* 0x7fffffff04247812 */ /* 0x000fe200078ec0ff */
[----:B------:R-:W-:Y:S06]  /*e2a0*/  BRA `(.L_x_132) ;  /* 0x0000000000047947 */ /* 0x000fec0003800000 */
.L_x_133:
[----:B------:R-:W-:-:S07]  /*e2b0*/  FADD R36, R4, 2 ;  /* 0x4000000004247421 */ /* 0x000fce0000000000 */
.L_x_132:
[----:B------:R-:W-:Y:S05]  /*e2c0*/  BSYNC.RECONVERGENT B2 ;  /* 0x0000000000027941 */ /* 0x000fea0003800200 */
.L_x_131:
        /* <DEDUP_REMOVED lines=14> */
.L_x_135:
[----:B------:R-:W-:Y:S05]  /*e3b0*/  BSYNC.RECONVERGENT B2 ;  /* 0x0000000000027941 */ /* 0x000fea0003800200 */
.L_x_134:
        /* <DEDUP_REMOVED lines=20> */
.L_x_137:
[----:B------:R-:W-:Y:S05]  /*e500*/  BSYNC.RECONVERGENT B2 ;  /* 0x0000000000027941 */ /* 0x000fea0003800200 */
.L_x_136:
[----:B-1----:R-:W-:-:S07]  /*e510*/  FADD R2, R6, R7 ;  /* 0x0000000706027221 */ /* 0x002fce0000000000 */
.L_x_111:
[----:B------:R-:W-:Y:S05]  /*e520*/  BSYNC.RECONVERGENT B1 ;  /* 0x0000000000017941 */ /* 0x000fea0003800200 */
.L_x_107:
[----:B------:R-:W1:Y:S01]  /*e530*/  LDC R0, c[0x3][0x54] ;  /* 0x00c01500ff007b82 */ /* 0x000e620000000800 */
[----:B------:R-:W-:Y:S01]  /*e540*/  VIADD R34, R34, 0x1 ;  /* 0x0000000122227836 */ /* 0x000fe20000000000 */
[----:B------:R-:W1:Y:S01]  /*e550*/  LDCU UR4, c[0x3][0x5c] ;  /* 0x00c00b80ff0477ac */ /* 0x000e620008000800 */
[----:B------:R-:W-:Y:S03]  /*e560*/  BSSY.RECONVERGENT B1, `(.L_x_138) ;  /* 0x000000e000017945 */ /* 0x000fe60003800200 */
[----:B------:R-:W-:-:S04]  /*e570*/  I2FP.F32.S32 R9, R34 ;  /* 0x0000002200097245 */ /* 0x000fc80000201400 */
[----:B0-----:R-:W0:Y:S01]  /*e580*/  MUFU.RCP R4, R9 ;  /* 0x0000000900047308 */ /* 0x001e220000001000 */
[----:B-1----:R-:W-:Y:S01]  /*e590*/  FMUL R0, R0, UR4 ;  /* 0x0000000400007c20 */ /* 0x002fe20008400000 */
[----:B0-----:R-:W-:-:S06]  /*e5a0*/  FFMA R5, -R9, R4, 1 ;  /* 0x3f80000009057423 */ /* 0x001fcc0000000104 */
[----:B------:R-:W0:Y:S01]  /*e5b0*/  FCHK P0, R0, R9 ;  /* 0x0000000900007302 */ /* 0x000e220000000000 */
[----:B------:R-:W-:-:S04]  /*e5c0*/  FFMA R5, R4, R5, R4 ;  /* 0x0000000504057223 */ /* 0x000fc80000000004 */
[----:B------:R-:W-:-:S04]  /*e5d0*/  FFMA R4, R0, R5, RZ ;  /* 0x0000000500047223 */ /* 0x000fc800000000ff */
[----:B------:R-:W-:-:S04]  /*e5e0*/  FFMA R6, -R9, R4, R0 ;  /* 0x0000000409067223 */ /* 0x000fc80000000100 */
[----:B------:R-:W-:Y:S01]  /*e5f0*/  FFMA R4, R5, R6, R4 ;  /* 0x0000000605047223 */ /* 0x000fe20000000004 */
[----:B0-----:R-:W-:Y:S06]  /*e600*/  @!P0 BRA `(.L_x_139) ;  /* 0x00000000000c8947 */ /* 0x001fec0003800000 */
[----:B------:R-:W-:Y:S01]  /*e610*/  IMAD.MOV.U32 R4, RZ, RZ, R0 ;  /* 0x000000ffff047224 */ /* 0x000fe200078e0000 */
[----:B------:R-:W-:-:S07]  /*e620*/  MOV R36, 0xe640 ;  /* 0x0000e64000247802 */ /* 0x000fce0000000f00 */
[----:B------:R-:W-:Y:S05]  /*e630*/  CALL.REL.NOINC `($__internal_4_$__cuda_sm3x_div_rn_noftz_f32_slowpath) ;  /* 0x00000044001c7944 */ /* 0x000fea0003c00000 */
.L_x_139:
[----:B------:R-:W-:Y:S05]  /*e640*/  BSYNC.RECONVERGENT B1 ;  /* 0x0000000000017941 */ /* 0x000fea0003800200 */
.L_x_138:
[----:B------:R-:W-:Y:S02]  /*e650*/  IMAD.MOV.U32 R5, RZ, RZ, 0x3bbb989d ;  /* 0x3bbb989dff057424 */ /* 0x000fe400078e00ff */
[----:B------:R-:W-:Y:S02]  /*e660*/  IMAD.MOV.U32 R7, RZ, RZ, 0x437c0000 ;  /* 0x437c0000ff077424 */ /* 0x000fe400078e00ff */
[----:B------:R-:W-:-:S04]  /*e670*/  FFMA.SAT R0, R2, -R5, 0.5 ;  /* 0x3f00000002007423 */ /* 0x000fc80000002805 */
[----:B------:R-:W-:-:S04]  /*e680*/  FFMA.RM R0, R0, R7, 12582913 ;  /* 0x4b40000100007423 */ /* 0x000fc80000004007 */
[C---:B------:R-:W-:Y:S01]  /*e690*/  FADD R5, R0.reuse, -12583039 ;  /* 0xcb40007f00057421 */ /* 0x040fe20000000000 */
[----:B------:R-:W-:-:S03]  /*e6a0*/  IMAD.SHL.U32 R0, R0, 0x800000, RZ ;  /* 0x0080000000007824 */ /* 0x000fc600078e00ff */
[----:B------:R-:W-:-:S04]  /*e6b0*/  FFMA R5, R2, -1.4426950216293334961, -R5 ;  /* 0xbfb8aa3b02057823 */ /* 0x000fc80000000805 */
[----:B------:R-:W-:-:S06]  /*e6c0*/  FFMA R5, R2, -1.925963033500011079e-08, R5 ;  /* 0xb2a5706002057823 */ /* 0x000fcc0000000005 */
[----:B------:R-:W0:Y:S02]  /*e6d0*/  MUFU.EX2 R5, R5 ;  /* 0x0000000500057308 */ /* 0x000e240000000800 */
[----:B0-----:R-:W-:-:S04]  /*e6e0*/  FMUL R7, R0, R5 ;  /* 0x0000000500077220 */ /* 0x001fc80000400000 */
[----:B------:R-:W-:-:S05]  /*e6f0*/  FMUL R7, R7, R4 ;  /* 0x0000000407077220 */ /* 0x000fca0000400000 */
[----:B------:R-:W-:-:S13]  /*e700*/  FSETP.GT.AND P0, PT, R7, 1, PT ;  /* 0x3f8000000700780b */ /* 0x000fda0003f04000 */
        /* <DEDUP_REMOVED lines=8> */
[----:B------:R-:W-:Y:S01]  /*e790*/  IMAD.MOV.U32 R9, RZ, RZ, 0x1 ;  /* 0x00000001ff097424 */ /* 0x000fe200078e00ff */
[----:B------:R-:W-:Y:S01]  /*e7a0*/  R2UR UR5, R23 ;  /* 0x00000000170572ca */ /* 0x000fe200000e0000 */
[----:B------:R-:W-:Y:S02]  /*e7b0*/  IMAD.MOV.U32 R2, RZ, RZ, R33 ;  /* 0x000000ffff027224 */ /* 0x000fe400078e0021 */
[----:B------:R-:W-:Y:S02]  /*e7c0*/  IMAD.MOV.U32 R7, RZ, RZ, R44 ;  /* 0x000000ffff077224 */ /* 0x000fe400078e002c */
[----:B------:R-:W-:Y:S02]  /*e7d0*/  IMAD.MOV.U32 R6, RZ, RZ, R43 ;  /* 0x000000ffff067224 */ /* 0x000fe400078e002b */
[----:B------:R-:W-:-:S06]  /*e7e0*/  IMAD.MOV.U32 R5, RZ, RZ, R42 ;  /* 0x000000ffff057224 */ /* 0x000fcc00078e002a */
[----:B------:R1:W-:Y:S01]  /*e7f0*/  STG.E desc[UR4][R20.64], R9 ;  /* 0x0000000914007986 */ /* 0x0003e2000c101904 */
[----:B------:R-:W-:Y:S05]  /*e800*/  BRA `(.L_x_103) ;  /* 0x0000000000207947 */ /* 0x000fea0003800000 */
.L_x_140:
[----:B------:R-:W-:Y:S01]  /*e810*/  R2UR UR4, R22 ;  /* 0x00000000160472ca */ /* 0x000fe200000e0000 */
[----:B------:R-:W-:Y:S01]  /*e820*/  IMAD.MOV.U32 R9, RZ, RZ, 0x1 ;  /* 0x00000001ff097424 */ /* 0x000fe200078e00ff */
[----:B------:R-:W-:Y:S01]  /*e830*/  R2UR UR5, R23 ;  /* 0x00000000170572ca */ /* 0x000fe200000e0000 */
[----:B------:R-:W-:Y:S02]  /*e840*/  IMAD.MOV.U32 R2, RZ, RZ, R33 ;  /* 0x000000ffff027224 */ /* 0x000fe400078e0021 */
[----:B------:R-:W-:Y:S02]  /*e850*/  IMAD.MOV.U32 R7, RZ, RZ, R44 ;  /* 0x000000ffff077224 */ /* 0x000fe400078e002c */
[----:B------:R-:W-:Y:S02]  /*e860*/  IMAD.MOV.U32 R6, RZ, RZ, R43 ;  /* 0x000000ffff067224 */ /* 0x000fe400078e002b */
[----:B------:R-:W-:-:S06]  /*e870*/  IMAD.MOV.U32 R5, RZ, RZ, R42 ;  /* 0x000000ffff057224 */ /* 0x000fcc00078e002a */
[----:B------:R0:W-:Y:S02]  /*e880*/  STG.E desc[UR4][R20.64], R9 ;  /* 0x0000000914007986 */ /* 0x0001e4000c101904 */
.L_x_103:
[----:B------:R-:W-:Y:S05]  /*e890*/  BSYNC.RECONVERGENT B0 ;  /* 0x0000000000007941 */ /* 0x000fea0003800200 */
.L_x_102:
[----:B------:R-:W-:Y:S05]  /*e8a0*/  @P2 BRA `(.L_x_141) ;  /* 0xffffffa0003c2947 */ /* 0x000fea000383ffff */
[----:B------:R-:W-:Y:S05]  /*e8b0*/  @!P3 BRA `(.L_x_142) ;  /* 0x0000001800b8b947 */ /* 0x000fea0003800000 */
[----:B------:R-:W2:Y:S01]  /*e8c0*/  LDCU UR4, c[0x3][0x50] ;  /* 0x00c00a00ff0477ac */ /* 0x000ea20008000800 */
[----:B------:R-:W-:Y:S01]  /*e8d0*/  IMAD.MOV.U32 R33, RZ, RZ, RZ ;  /* 0x000000ffff217224 */ /* 0x000fe200078e00ff */
[----:B--2---:R-:W-:-:S09]  /*e8e0*/  UISETP.GE.AND UP0, UPT, UR4, 0x4, UPT ;  /* 0x000000040400788c */ /* 0x004fd2000bf06270 */
[----:B------:R-:W-:Y:S05]  /*e8f0*/  BRA.U !UP0, `(.L_x_143) ;  /* 0x0000000d08c47547 */ /* 0x000fea000b800000 */
[----:B------:R-:W-:-:S07]  /*e900*/  IMAD.MOV.U32 R35, RZ, RZ, RZ ;  /* 0x000000ffff237224 */ /* 0x000fce00078e00ff */
.L_x_160:
[----:B------:R-:W-:Y:S01]  /*e910*/  R2UR UR4, R22 ;  /* 0x00000000160472ca */ /* 0x000fe200000e0000 */
[----:B01----:R-:W-:Y:S01]  /*e920*/  IMAD.WIDE.U32 R20, R35, 0x4, R10 ;  /* 0x0000000423147825 */ /* 0x003fe200078e000a */
[----:B------:R-:W-:-:S13]  /*e930*/  R2UR UR5, R23 ;  /* 0x00000000170572ca */ /* 0x000fda00000e0000 */
[----:B------:R-:W2:Y:S01]  /*e940*/  LDG.E R0, desc[UR4][R20.64] ;  /* 0x0000000414007981 */ /* 0x000ea2000c1e1900 */
[----:B------:R-:W-:Y:S01]  /*e950*/  BSSY.RECONVERGENT B0, `(.L_x_144) ;  /* 0x0000036000007945 */ /* 0x000fe20003800200 */
[----:B------:R-:W-:Y:S01]  /*e960*/  IMAD.WIDE.U32 R32, R35, 0x4, R12 ;  /* 0x0000000423207825 */ /* 0x000fe200078e000c */
[----:B--2---:R-:W-:-:S13]  /*e970*/  ISETP.NE.AND P0, PT, R0, 0x1, PT ;  /* 0x000000010000780c */ /* 0x004fda0003f05270 */
[----:B------:R-:W-:Y:S05]  /*e980*/  @P0 BRA `(.L_x_145) ;  /* 0x0000000000c80947 */ /* 0x000fea0003800000 */
[----:B------:R-:W-:Y:S01]  /*e990*/  R2UR UR4, R22 ;  /* 0x00000000160472ca */ /* 0x000fe200000e0000 */
[----:B------:R-:W0:Y:S01]  /*e9a0*/  LDC R37, c[0x3][0x58] ;  /* 0x00c01600ff257b82 */ /* 0x000e220000000800 */
[----:B------:R-:W-:-:S13]  /*e9b0*/  R2UR UR5, R23 ;  /* 0x00000000170572ca */ /* 0x000fda00000e0000 */
[----:B------:R-:W2:Y:S01]  /*e9c0*/  LDG.E R4, desc[UR4][R32.64] ;  /* 0x0000000420047981 */ /* 0x000ea2000c1e1900 */
[----:B------:R-:W-:Y:S01]  /*e9d0*/  BSSY.RECONVERGENT B1, `(.L_x_146) ;  /* 0x000000e000017945 */ /* 0x000fe20003800200 */
[----:B0-----:R-:W0:Y:S02]  /*e9e0*/  MUFU.RCP R0, R37 ;  /* 0x0000002500007308 */ /* 0x001e240000001000 */
[----:B0-----:R-:W-:-:S04]  /*e9f0*/  FFMA R9, R0, -R37, 1 ;  /* 0x3f80000000097423 */ /* 0x001fc80000000825 */
[----:B------:R-:W-:Y:S02]  /*ea00*/  FFMA R9, R0, R9, R0 ;  /* 0x0000000900097223 */ /* 0x000fe40000000000 */
[----:B--2---:R-:W0:Y:S02]  /*ea10*/  FCHK P0, R4, R37 ;  /* 0x0000002504007302 */ /* 0x004e240000000000 */
[----:B------:R-:W-:-:S04]  /*ea20*/  FFMA R0, R4, R9, RZ ;  /* 0x0000000904007223 */ /* 0x000fc800000000ff */
[----:B------:R-:W-:-:S04]  /*ea30*/  FFMA R34, R0, -R37, R4 ;  /* 0x8000002500227223 */ /* 0x000fc80000000004 */
[----:B------:R-:W-:Y:S01]  /*ea40*/  FFMA R0, R9, R34, R0 ;  /* 0x0000002209007223 */ /* 0x000fe20000000000 */
[----:B0-----:R-:W-:Y:S06]  /*ea50*/  @!P0 BRA `(.L_x_147) ;  /* 0x0000000000148947 */ /* 0x001fec0003800000 */
[----:B------:R-:W0:Y:S01]  /*ea60*/  LDCU UR4, c[0x3][0x58] ;  /* 0x00c00b00ff0477ac */ /* 0x000e220008000800 */
[----:B------:R-:W-:Y:S01]  /*ea70*/  MOV R36, 0xeaa0 ;  /* 0x0000eaa000247802 */ /* 0x000fe20000000f00 */
[----:B0-----:R-:W-:-:S07]  /*ea80*/  IMAD.U32 R9, RZ, RZ, UR4 ;  /* 0x00000004ff097e24 */ /* 0x001fce000f8e00ff */
[----:B------:R-:W-:Y:S05]  /*ea90*/  CALL.REL.NOINC `($__internal_4_$__cuda_sm3x_div_rn_noftz_f32_slowpath) ;  /* 0x0000004000047944 */ /* 0x000fea0003c00000 */
[----:B------:R-:W-:-:S07]  /*eaa0*/  IMAD.MOV.U32 R0, RZ, RZ, R4 ;  /* 0x000000ffff007224 */ /* 0x000fce00078e0004 */
.L_x_147:
[----:B------:R-:W-:Y:S05]  /*eab0*/  BSYNC.RECONVERGENT B1 ;  /* 0x0000000000017941 */ /* 0x000fea0003800200 */
.L_x_146:
[----:B------:R-:W0:Y:S01]  /*eac0*/  LDC R34, c[0x3][0x88] ;  /* 0x00c02200ff227b82 */ /* 0x000e220000000800 */
[----:B------:R-:W1:Y:S01]  /*ead0*/  F2I.NTZ R0, R0 ;  /* 0x0000000000007305 */ /* 0x000e620000203100 */
[----:B------:R-:W-:Y:S02]  /*eae0*/  R2UR UR4, R22 ;  /* 0x00000000160472ca */ /* 0x000fe400000e0000 */
[----:B------:R-:W-:Y:S02]  /*eaf0*/  R2UR UR5, R23 ;  /* 0x00000000170572ca */ /* 0x000fe400000e0000 */
[----:B-1----:R-:W-:Y:S02]  /*eb00*/  ISETP.GE.AND P2, PT, R0, RZ, PT ;  /* 0x000000ff0000720c */ /* 0x002fe40003f46270 */
[----:B0-----:R-:W-:-:S04]  /*eb10*/  IABS R9, R34 ;  /* 0x0000002200097213 */ /* 0x001fc80000000000 */
[----:B------:R-:W0:Y:S08]  /*eb20*/  I2F.RP R4, R9 ;  /* 0x0000000900047306 */ /* 0x000e300000209400 */
[----:B0-----:R-:W0:Y:S02]  /*eb30*/  MUFU.RCP R4, R4 ;  /* 0x0000000400047308 */ /* 0x001e240000001000 */
[----:B0-----:R-:W-:-:S06]  /*eb40*/  VIADD R36, R4, 0xffffffe ;  /* 0x0ffffffe04247836 */ /* 0x001fcc0000000000 */
[----:B------:R0:W1:Y:S02]  /*eb50*/  F2I.FTZ.U32.TRUNC.NTZ R37, R36 ;  /* 0x0000002400257305 */ /* 0x000064000021f000 */
[----:B0-----:R-:W-:Y:S02]  /*eb60*/  IMAD.MOV.U32 R36, RZ, RZ, RZ ;  /* 0x000000ffff247224 */ /* 0x001fe400078e00ff */
[----:B-1----:R-:W-:-:S04]  /*eb70*/  IMAD.MOV R38, RZ, RZ, -R37 ;  /* 0x000000ffff267224 */ /* 0x002fc800078e0a25 */
[----:B------:R-:W-:Y:S01]  /*eb80*/  IMAD R39, R38, R9, RZ ;  /* 0x0000000926277224 */ /* 0x000fe200078e02ff */
[----:B------:R-:W-:-:S03]  /*eb90*/  IABS R38, R0 ;  /* 0x0000000000267213 */ /* 0x000fc60000000000 */
[----:B------:R-:W-:-:S06]  /*eba0*/  IMAD.HI.U32 R37, R37, R39, R36 ;  /* 0x0000002725257227 */ /* 0x000fcc00078e0024 */
[----:B------:R-:W-:-:S04]  /*ebb0*/  IMAD.HI.U32 R37, R37, R38, RZ ;  /* 0x0000002625257227 */ /* 0x000fc800078e00ff */
[----:B------:R-:W-:-:S04]  /*ebc0*/  IMAD.MOV R37, RZ, RZ, -R37 ;  /* 0x000000ffff257224 */ /* 0x000fc800078e0a25 */
[C---:B------:R-:W-:Y:S02]  /*ebd0*/  IMAD R4, R9.reuse, R37, R38 ;  /* 0x0000002509047224 */ /* 0x040fe400078e0226 */
[----:B------:R-:W0:Y:S03]  /*ebe0*/  LDC.64 R36, c[0x0][0x398] ;  /* 0x0000e600ff247b82 */ /* 0x000e260000000a00 */
[----:B------:R-:W-:-:S13]  /*ebf0*/  ISETP.GT.U32.AND P0, PT, R9, R4, PT ;  /* 0x000000040900720c */ /* 0x000fda0003f04070 */
[----:B------:R-:W-:Y:S01]  /*ec00*/  @!P0 IMAD.IADD R4, R4, 0x1, -R9 ;  /* 0x0000000104048824 */ /* 0x000fe200078e0a09 */
[----:B------:R-:W-:-:S04]  /*ec10*/  ISETP.NE.AND P0, PT, R34, RZ, PT ;  /* 0x000000ff2200720c */ /* 0x000fc80003f05270 */
[----:B------:R-:W-:-:S13]  /*ec20*/  ISETP.GT.U32.AND P1, PT, R9, R4, PT ;  /* 0x000000040900720c */ /* 0x000fda0003f24070 */
[----:B------:R-:W-:-:S04]  /*ec30*/  @!P1 IMAD.IADD R4, R4, 0x1, -R9 ;  /* 0x0000000104049824 */ /* 0x000fc800078e0a09 */
[----:B------:R-:W-:Y:S01]  /*ec40*/  @!P2 IMAD.MOV R4, RZ, RZ, -R4 ;  /* 0x000000ffff04a224 */ /* 0x000fe200078e0a04 */
[----:B------:R-:W-:-:S05]  /*ec50*/  @!P0 LOP3.LUT R4, RZ, R34, RZ, 0x33, !PT ;  /* 0x00000022ff048212 */ /* 0x000fca00078e33ff */
[----:B------:R-:W-:-:S04]  /*ec60*/  IMAD R9, R19, R34, R4 ;  /* 0x0000002213097224 */ /* 0x000fc800078e0204 */
[----:B0-----:R-:W-:-:S05]  /*ec70*/  IMAD.WIDE R36, R9, 0x4, R36 ;  /* 0x0000000409247825 */ /* 0x001fca00078e0224 */
[----:B------:R-:W2:Y:S02]  /*ec80*/  LDG.E R0, desc[UR4][R36.64] ;  /* 0x0000000424007981 */ /* 0x000ea4000c1e1900 */
[----:B--2---:R-:W-:-:S05]  /*ec90*/  VIADD R9, R0, 0x1 ;  /* 0x0000000100097836 */ /* 0x004fca0000000000 */
[----:B------:R0:W-:Y:S02]  /*eca0*/  STG.E desc[UR4][R36.64], R9 ;  /* 0x0000000924007986 */ /* 0x0001e4000c101904 */
.L_x_145:
[----:B------:R-:W-:Y:S05]  /*ecb0*/  BSYNC.RECONVERGENT B0 ;  /* 0x0000000000007941 */ /* 0x000fea0003800200 */
.L_x_144:
[----:B------:R-:W-:Y:S02]  /*ecc0*/  R2UR UR4, R22 ;  /* 0x00000000160472ca */ /* 0x000fe400000e0000 */
[----:B------:R-:W-:-:S13]  /*ecd0*/  R2UR UR5, R23 ;  /* 0x00000000170572ca */ /* 0x000fda00000e0000 */
[----:B------:R-:W2:Y:S01]  /*ece0*/  LDG.E R0, desc[UR4][R20.64+0x4] ;  /* 0x0000040414007981 */ /* 0x000ea2000c1e1900 */
[----:B------:R-:W-:Y:S01]  /*ecf0*/  BSSY.RECONVERGENT B0, `(.L_x_148) ;  /* 0x0000037000007945 */ /* 0x000fe20003800200 */
[----:B--2---:R-:W-:-:S13]  /*ed00*/  ISETP.NE.AND P0, PT, R0, 0x1, PT ;  /* 0x000000010000780c */ /* 0x004fda0003f05270 */
[----:B------:R-:W-:Y:S05]  /*ed10*/  @P0 BRA `(.L_x_149) ;  /* 0x0000000000d00947 */ /* 0x000fea0003800000 */
[----:B------:R-:W-:Y:S01]  /*ed20*/  R2UR UR4, R22 ;  /* 0x00000000160472ca */ /* 0x000fe200000e0000 */
[----:B0-----:R-:W0:Y:S01]  /*ed30*/  LDC R37, c[0x3][0x58] ;  /* 0x00c01600ff257b82 */ /* 0x001e220000000800 */
        /* <DEDUP_REMOVED lines=12> */
[----:B------:R-:W-:Y:S01]  /*ee00*/  IMAD.MOV.U32 R4, RZ, RZ, R34 ;  /* 0x000000ffff047224 */ /* 0x000fe200078e0022 */
[----:B------:R-:W-:Y:S01]  /*ee10*/  MOV R36, 0xee40 ;  /* 0x0000ee4000247802 */ /* 0x000fe20000000f00 */
[----:B0-----:R-:W-:-:S07]  /*ee20*/  IMAD.U32 R9, RZ, RZ, UR4 ;  /* 0x00000004ff097e24 */ /* 0x001fce000f8e00ff */
[----:B------:R-:W-:Y:S05]  /*ee30*/  CALL.REL.NOINC `($__internal_4_$__cuda_sm3x_div_rn_noftz_f32_slowpath) ;  /* 0x0000003c001c7944 */ /* 0x000fea0003c00000 */
[----:B------:R-:W-:-:S07]  /*ee40*/  IMAD.MOV.U32 R0, RZ, RZ, R4 ;  /* 0x000000ffff007224 */ /* 0x000fce00078e0004 */
.L_x_151:
[----:B------:R-:W-:Y:S05]  /*ee50*/  BSYNC.RECONVERGENT B1 ;  /* 0x0000000000017941 */ /* 0x000fea0003800200 */
.L_x_150:
[----:B------:R-:W0:Y:S01]  /*ee60*/  LDC R34, c[0x3][0x88] ;  /* 0x00c02200ff227b82 */ /* 0x000e220000000800 */
[----:B------:R-:W1:Y:S01]  /*ee70*/  F2I.NTZ R0, R0 ;  /* 0x0000000000007305 */ /* 0x000e620000203100 */
[----:B------:R-:W-:Y:S02]  /*ee80*/  R2UR UR4, R22 ;  /* 0x00000000160472ca */ /* 0x000fe400000e0000 */
[----:B------:R-:W-:Y:S02]  /*ee90*/  R2UR UR5, R23 ;  /* 0x00000000170572ca */ /* 0x000fe400000e0000 */
[----:B-1----:R-:W-:Y:S02]  /*eea0*/  IABS R40, R0 ;  /* 0x0000000000287213 */ /* 0x002fe40000000000 */
[----:B------:R-:W-:Y:S02]  /*eeb0*/  ISETP.GE.AND P1, PT, R0, RZ, PT ;  /* 0x000000ff0000720c */ /* 0x000fe40003f26270 */
[----:B0-----:R-:W-:-:S02]  /*eec0*/  IABS R39, R34 ;  /* 0x0000002200277213 */ /* 0x001fc40000000000 */
[----:B------:R-:W-:Y:S02]  /*eed0*/  ISETP.NE.AND P2, PT, R34, RZ, PT ;  /* 0x000000ff2200720c */ /* 0x000fe40003f45270 */
[----:B------:R-:W0:Y:S08]  /*eee0*/  I2F.RP R4, R39 ;  /* 0x0000002700047306 */ /* 0x000e300000209400 */
[----:B0-----:R-:W0:Y:S02]  /*eef0*/  MUFU.RCP R4, R4 ;  /* 0x0000000400047308 */ /* 0x001e240000001000 */
[----:B0-----:R-:W-:-:S06]  /*ef00*/  VIADD R36, R4, 0xffffffe ;  /* 0x0ffffffe04247836 */ /* 0x001fcc0000000000 */
[----:B------:R0:W1:Y:S02]  /*ef10*/  F2I.FTZ.U32.TRUNC.NTZ R37, R36 ;  /* 0x0000002400257305 */ /* 0x000064000021f000 */
[----:B0-----:R-:W-:Y:S02]  /*ef20*/  IMAD.MOV.U32 R36, RZ, RZ, RZ ;  /* 0x000000ffff247224 */ /* 0x001fe400078e00ff */
[----:B-1----:R-:W-:-:S04]  /*ef30*/  IMAD.MOV R38, RZ, RZ, -R37 ;  /* 0x000000ffff267224 */ /* 0x002fc800078e0a25 */
[----:B------:R-:W-:-:S04]  /*ef40*/  IMAD R9, R38, R39, RZ ;  /* 0x0000002726097224 */ /* 0x000fc800078e02ff */
[----:B------:R-:W-:Y:S02]  /*ef50*/  IMAD.HI.U32 R38, R37, R9, R36 ;  /* 0x0000000925267227 */ /* 0x000fe400078e0024 */
[----:B------:R-:W0:Y:S02]  /*ef60*/  LDC.64 R36, c[0x0][0x398] ;  /* 0x0000e600ff247b82 */ /* 0x000e240000000a00 */
[----:B------:R-:W-:-:S04]  /*ef70*/  IMAD.MOV.U32 R9, RZ, RZ, R40 ;  /* 0x000000ffff097224 */ /* 0x000fc800078e0028 */
[----:B------:R-:W-:-:S04]  /*ef80*/  IMAD.HI.U32 R4, R38, R9, RZ ;  /* 0x0000000926047227 */ /* 0x000fc800078e00ff */
[----:B------:R-:W-:-:S04]  /*ef90*/  IMAD.MOV R4, RZ, RZ, -R4 ;  /* 0x000000ffff047224 */ /* 0x000fc800078e0a04 */
[----:B------:R-:W-:-:S05]  /*efa0*/  IMAD R4, R39, R4, R9 ;  /* 0x0000000427047224 */ /* 0x000fca00078e0209 */
[----:B------:R-:W-:-:S13]  /*efb0*/  ISETP.GT.U32.AND P0, PT, R39, R4, PT ;  /* 0x000000042700720c */ /* 0x000fda0003f04070 */
[----:B------:R-:W-:-:S05]  /*efc0*/  @!P0 IMAD.IADD R4, R4, 0x1, -R39 ;  /* 0x0000000104048824 */ /* 0x000fca00078e0a27 */
        /* <DEDUP_REMOVED lines=9> */
.L_x_149:
[----:B------:R-:W-:Y:S05]  /*f060*/  BSYNC.RECONVERGENT B0 ;  /* 0x0000000000007941 */ /* 0x000fea0003800200 */
.L_x_148:
[----:B------:R-:W-:Y:S02]  /*f070*/  R2UR UR4, R22 ;  /* 0x00000000160472ca */ /* 0x000fe400000e0000 */
[----:B------:R-:W-:-:S13]  /*f080*/  R2UR UR5, R23 ;  /* 0x00000000170572ca */ /* 0x000fda00000e0000 */
[----:B------:R-:W2:Y:S01]  /*f090*/  LDG.E R0, desc[UR4][R20.64+0x8] ;  /* 0x0000080414007981 */ /* 0x000ea2000c1e1900 */
[----:B------:R-:W-:Y:S01]  /*f0a0*/  BSSY.RECONVERGENT B0, `(.L_x_152) ;  /* 0x0000037000007945 */ /* 0x000fe20003800200 */
[----:B--2---:R-:W-:-:S13]  /*f0b0*/  ISETP.NE.AND P0, PT, R0, 0x1, PT ;  /* 0x000000010000780c */ /* 0x004fda0003f05270 */
[----:B------:R-:W-:Y:S05]  /*f0c0*/  @P0 BRA `(.L_x_153) ;  /* 0x0000000000d00947 */ /* 0x000fea0003800000 */
[----:B------:R-:W-:Y:S01]  /*f0d0*/  R2UR UR4, R22 ;  /* 0x00000000160472ca */ /* 0x000fe200000e0000 */
[----:B01----:R-:W0:Y:S01]  /*f0e0*/  LDC R37, c[0x3][0x58] ;  /* 0x00c01600ff257b82 */ /* 0x003e220000000800 */
        /* <DEDUP_REMOVED lines=17> */
.L_x_155:
[----:B------:R-:W-:Y:S05]  /*f200*/  BSYNC.RECONVERGENT B1 ;  /* 0x0000000000017941 */ /* 0x000fea0003800200 */
.L_x_154:
        /* <DEDUP_REMOVED lines=32> */
.L_x_153:
[----:B------:R-:W-:Y:S05]  /*f410*/  BSYNC.RECONVERGENT B0 ;  /* 0x0000000000007941 */ /* 0x000fea0003800200 */
.L_x_152:
[----:B------:R-:W-:Y:S01]  /*f420*/  R2UR UR4, R22 ;  /* 0x00000000160472ca */ /* 0x000fe200000e0000 */
[----:B012---:R-:W0:Y:S01]  /*f430*/  LDC R37, c[0x3][0x58] ;  /* 0x00c01600ff257b82 */ /* 0x007e220000000800 */
        /* <DEDUP_REMOVED lines=17> */
.L_x_157:
[----:B------:R-:W-:Y:S05]  /*f550*/  BSYNC.RECONVERGENT B0 ;  /* 0x0000000000007941 */ /* 0x000fea0003800200 */
.L_x_156:
[----:B------:R-:W-:Y:S02]  /*f560*/  R2UR UR4, R22 ;  /* 0x00000000160472ca */ /* 0x000fe400000e0000 */
[----:B------:R-:W-:-:S13]  /*f570*/  R2UR UR5, R23 ;  /* 0x00000000170572ca */ /* 0x000fda00000e0000 */
[----:B------:R-:W2:Y:S01]  /*f580*/  LDG.E R20, desc[UR4][R20.64+0xc] ;  /* 0x00000c0414147981 */ /* 0x000ea2000c1e1900 */
[----:B------:R-:W-:Y:S01]  /*f590*/  BSSY.RECONVERGENT B0, `(.L_x_158) ;  /* 0x0000023000007945 */ /* 0x000fe20003800200 */
[----:B--2---:R-:W-:-:S13]  /*f5a0*/  ISETP.NE.AND P0, PT, R20, 0x1, PT ;  /* 0x000000011400780c */ /* 0x004fda0003f05270 */
[----:B------:R-:W-:Y:S05]  /*f5b0*/  @P0 BRA `(.L_x_159) ;  /* 0x0000000000800947 */ /* 0x000fea0003800000 */
        /* <DEDUP_REMOVED lines=32> */
.L_x_159:
[----:B------:R-:W-:Y:S05]  /*f7c0*/  BSYNC.RECONVERGENT B0 ;  /* 0x0000000000007941 */ /* 0x000fea0003800200 */
.L_x_158:
[----:B------:R-:W-:Y:S01]  /*f7d0*/  VIADD R35, R35, 0x4 ;  /* 0x0000000423237836 */ /* 0x000fe20000000000 */
[----:B------:R-:W-:-:S04]  /*f7e0*/  LOP3.LUT R33, R30, 0x7ffffffc, RZ, 0xc0, !PT ;  /* 0x7ffffffc1e217812 */ /* 0x000fc800078ec0ff */
[----:B------:R-:W-:-:S13]  /*f7f0*/  ISETP.NE.AND P0, PT, R35, R33, PT ;  /* 0x000000212300720c */ /* 0x000fda0003f05270 */
[----:B------:R-:W-:Y:S05]  /*f800*/  @P0 BRA `(.L_x_160) ;  /* 0xfffffff000400947 */ /* 0x000fea000383ffff */
.L_x_143:
[----:B------:R-:W-:Y:S01]  /*f810*/  LOP3.LUT P0, R38, R30, 0x3, RZ, 0xc0, !PT ;  /* 0x000000031e267812 */ /* 0x000fe2000780c0ff */
[----:B------:R-:W-:-:S12]  /*f820*/  BSSY.RECONVERGENT B0, `(.L_x_142) ;  /* 0x00000b7000007945 */ /* 0x000fd80003800200 */
[----:B------:R-:W-:Y:S05]  /*f830*/  @!P0 BRA `(.L_x_161) ;  /* 0x0000000800d48947 */ /* 0x000fea0003800000 */
        /* <DEDUP_REMOVED lines=27> */
.L_x_165:
[----:B------:R-:W-:Y:S05]  /*f9f0*/  BSYNC.RECONVERGENT B2 ;  /* 0x0000000000027941 */ /* 0x000fea0003800200 */
.L_x_164:
        /* <DEDUP_REMOVED lines=32> */
.L_x_163:
[----:B------:R-:W-:Y:S05]  /*fc00*/  BSYNC.RECONVERGENT B1 ;  /* 0x0000000000017941 */ /* 0x000fea0003800200 */
.L_x_162:
[----:B------:R-:W-:-:S13]  /*fc10*/  ISETP.NE.AND P0, PT, R38, 0x1, PT ;  /* 0x000000012600780c */ /* 0x000fda0003f05270 */
[----:B------:R-:W-:Y:S05]  /*fc20*/  @!P0 BRA `(.L_x_161) ;  /* 0x0000000400d88947 */ /* 0x000fea0003800000 */
        /* <DEDUP_REMOVED lines=25> */
.L_x_169:
[----:B------:R-:W-:Y:S05]  /*fdc0*/  BSYNC.RECONVERGENT B2 ;  /* 0x0000000000027941 */ /* 0x000fea0003800200 */
.L_x_168:
        /* <DEDUP_REMOVED lines=32> */
.L_x_167:
[----:B------:R-:W-:Y:S05]  /*ffd0*/  BSYNC.RECONVERGENT B1 ;  /* 0x0000000000017941 */ /* 0x000fea0003800200 */
.L_x_166:
[----:B------:R-:W-:-:S13]  /*ffe0*/  ISETP.NE.AND P0, PT, R38, 0x2, PT ;  /* 0x000000022600780c */ /* 0x000fda0003f05270 */
[----:B------:R-:W-:Y:S05]  /*fff0*/  @!P0 BRA `(.L_x_161) ;  /* 0x0000000000e48947 */ /* 0x000fea0003800000 */
        /* <DEDUP_REMOVED lines=19> */
.L_x_171:
[----:B------:R-:W-:Y:S05]  /*10130*/  BSYNC.RECONVERGENT B1 ;  /* 0x0000000000017941 */ /* 0x000fea0003800200 */
.L_x_170:
[----:B------:R-:W-:Y:S02]  /*10140*/  R2UR UR4, R22 ;  /* 0x00000000160472ca */ /* 0x000fe400000e0000 */
[----:B------:R-:W-:-:S13]  /*10150*/  R2UR UR5, R23 ;  /* 0x00000000170572ca */ /* 0x000fda00000e0000 */
[----:B------:R-:W2:Y:S02]  /*10160*/  LDG.E R20, desc[UR4][R20.64+0x8] ;  /* 0x0000080414147981 */ /* 0x000ea4000c1e1900 */
        /* <DEDUP_REMOVED lines=34> */
.L_x_161:
[----:B------:R-:W-:Y:S05]  /*10390*/  BSYNC.RECONVERGENT B0 ;  /* 0x0000000000007941 */ /* 0x000fea0003800200 */
.L_x_142:
[----:B------:R-:W3:Y:S01]  /*103a0*/  LDCU UR4, c[0x3][0x48] ;  /* 0x00c00900ff0477ac */ /* 0x000ee20008000800 */
[----:B------:R-:W-:-:S05]  /*103b0*/  VIADD R28, R28, 0x1 ;  /* 0x000000011c1c7836 */ /* 0x000fca0000000000 */
[----:B---3--:R-:W-:-:S13]  /*103c0*/  ISETP.NE.AND P0, PT, R28, UR4, PT ;  /* 0x000000041c007c0c */ /* 0x008fda000bf05270 */
[----:B------:R-:W-:Y:S05]  /*103d0*/  @!P0 EXIT ;  /* 0x000000000000894d */ /* 0x000fea0003800000 */
[----:B------:R-:W-:Y:S05]  /*103e0*/  BRA `(.L_x_172) ;  /* 0xffffff8400687947 */ /* 0x000fea000383ffff */
.L_x_46:
[----:B------:R-:W-:-:S13]  /*103f0*/  ISETP.GE.AND P0, PT, R0, 0x1, PT ;  /* 0x000000010000780c */ /* 0x000fda0003f06270 */
[----:B------:R-:W-:Y:S05]  /*10400*/  @!P0 EXIT ;  /* 0x000000000000894d */ /* 0x000fea0003800000 */
[C---:B------:R-:W-:Y:S01]  /*10410*/  LOP3.LUT R18, R0.reuse, 0x3, RZ, 0xc0, !PT ;  /* 0x0000000300127812 */ /* 0x040fe200078ec0ff */
[----:B------:R-:W-:Y:S01]  /*10420*/  IMAD.MOV.U32 R24, RZ, RZ, RZ ;  /* 0x000000ffff187224 */ /* 0x000fe200078e00ff */
[----:B---34-:R-:W-:-:S07]  /*10430*/  LOP3.LUT R5, R0, 0x7ffffffc, RZ, 0xc0, !PT ;  /* 0x7ffffffc00057812 */ /* 0x018fce00078ec0ff */
.L_x_203:
[----:B0-----:R-:W0:Y:S01]  /*10440*/  LDCU UR4, c[0x3][0x50] ;  /* 0x00c00a00ff0477ac */ /* 0x001e220008000800 */
[----:B------:R-:W-:Y:S02]  /*10450*/  VIADD R24, R24, 0x1 ;  /* 0x0000000118187836 */ /* 0x000fe40000000000 */
[----:B---3--:R-:W-:Y:S01]  /*10460*/  IMAD.MOV.U32 R7, RZ, RZ, RZ ;  /* 0x000000ffff077224 */ /* 0x008fe200078e00ff */
[----:B-1----:R-:W1:Y:S01]  /*10470*/  LDCU UR5, c[0x3][0x48] ;  /* 0x00c00900ff0577ac */ /* 0x002e620008000800 */
[----:B0-----:R-:W-:Y:S01]  /*10480*/  UISETP.GE.U32.AND UP0, UPT, UR4, 0x4, UPT ;  /* 0x000000040400788c */ /* 0x001fe2000bf06070 */
[----:B-1----:R-:W-:-:S08]  /*10490*/  ISETP.NE.AND P2, PT, R24, UR5, PT ;  /* 0x0000000518007c0c */ /* 0x002fd0000bf45270 */
[----:B--2---:R-:W-:Y:S05]  /*104a0*/  BRA.U !UP0, `(.L_x_173) ;  /* 0x0000000d08a87547 */ /* 0x004fea000b800000 */
[----:B------:R-:W0:Y:S01]  /*104b0*/  LDC R8, c[0x3][0x58] ;  /* 0x00c01600ff087b82 */ /* 0x000e220000000800 */
[----:B------:R-:W-:-:S07]  /*104c0*/  IMAD.MOV.U32 R17, RZ, RZ, RZ ;  /* 0x000000ffff117224 */ /* 0x000fce00078e00ff */
[----:B------:R-:W1:Y:S08]  /*104d0*/  LDC R16, c[0x3][0x88] ;  /* 0x00c02200ff107b82 */ /* 0x000e700000000800 */
[----:B------:R-:W2:Y:S02]  /*104e0*/  LDC.64 R2, c[0x0][0x398] ;  /* 0x0000e600ff027b82 */ /* 0x000ea40000000a00 */
.L_x_190:
[----:B------:R-:W-:Y:S01]  /*104f0*/  R2UR UR4, R22 ;  /* 0x00000000160472ca */ /* 0x000fe200000e0000 */
[----:B0-----:R-:W-:Y:S01]  /*10500*/  IMAD.WIDE.U32 R6, R17, 0x4, R10 ;  /* 0x0000000411067825 */ /* 0x001fe200078e000a */
[----:B------:R-:W-:-:S13]  /*10510*/  R2UR UR5, R23 ;  /* 0x00000000170572ca */ /* 0x000fda00000e0000 */
[----:B------:R-:W3:Y:S01]  /*10520*/  LDG.E R0, desc[UR4][R6.64] ;  /* 0x0000000406007981 */ /* 0x000ee2000c1e1900 */
[C---:B------:R-:W-:Y:S01]  /*10530*/  IMAD.WIDE.U32 R14, R17.reuse, 0x4, R12 ;  /* 0x00000004110e7825 */ /* 0x040fe200078e000c */
[----:B------:R-:W-:Y:S03]  /*10540*/  BSSY.RECONVERGENT B0, `(.L_x_174) ;  /* 0x0000036000007945 */ /* 0x000fe60003800200 */
[----:B------:R-:W-:-:S05]  /*10550*/  VIADD R17, R17, 0x4 ;  /* 0x0000000411117836 */ /* 0x000fca0000000000 */
[----:B------:R-:W-:Y:S02]  /*10560*/  ISETP.NE.AND P3, PT, R17, R5, PT ;  /* 0x000000051100720c */ /* 0x000fe40003f65270 */
[----:B---3--:R-:W-:-:S13]  /*10570*/  ISETP.NE.AND P0, PT, R0, 0x1, PT ;  /* 0x000000010000780c */ /* 0x008fda0003f05270 */
[----:B------:R-:W-:Y:S05]  /*10580*/  @P0 BRA `(.L_x_175) ;  /* 0x0000000000c40947 */ /* 0x000fea0003800000 */
[----:B------:R-:W-:Y:S02]  /*10590*/  R2UR UR4, R22 ;  /* 0x00000000160472ca */ /* 0x000fe400000e0000 */
[----:B------:R-:W-:-:S13]  /*105a0*/  R2UR UR5, R23 ;  /* 0x00000000170572ca */ /* 0x000fda00000e0000 */
[----:B------:R-:W3:Y:S01]  /*105b0*/  LDG.E R20, desc[UR4][R14.64] ;  /* 0x000000040e147981 */ /* 0x000ee2000c1e1900 */
[----:B0-----:R-:W0:Y:S01]  /*105c0*/  MUFU.RCP R9, R8 ;  /* 0x0000000800097308 */ /* 0x001e220000001000 */
[----:B------:R-:W-:Y:S01]  /*105d0*/  BSSY.RECONVERGENT B1, `(.L_x_176) ;  /* 0x000000e000017945 */ /* 0x000fe20003800200 */
[----:B0-----:R-:W-:-:S04]  /*105e0*/  FFMA R0, R9, -R8, 1 ;  /* 0x3f80000009007423 */ /* 0x001fc80000000808 */
[----:B------:R-:W-:Y:S02]  /*105f0*/  FFMA R0, R9, R0, R9 ;  /* 0x0000000009007223 */ /* 0x000fe40000000009 */
[----:B---3--:R-:W0:Y:S02]  /*10600*/  FCHK P0, R20, R8 ;  /* 0x0000000814007302 */ /* 0x008e240000000000 */
        /* <DEDUP_REMOVED lines=8> */
[----:B-12---:R-:W-:Y:S05]  /*10690*/  CALL.REL.NOINC `($__internal_4_$__cuda_sm3x_div_rn_noftz_f32_slowpath) ;  /* 0x0000002400047944 */ /* 0x006fea0003c00000 */
[----:B------:R-:W-:-:S07]  /*106a0*/  IMAD.MOV.U32 R0, RZ, RZ, R4 ;  /* 0x000000ffff007224 */ /* 0x000fce00078e0004 */
.L_x_177:
[----:B------:R-:W-:Y:S05]  /*106b0*/  BSYNC.RECONVERGENT B1 ;  /* 0x0000000000017941 */ /* 0x000fea0003800200 */
.L_x_176:
[----:B-1----:R-:W-:Y:S01]  /*106c0*/  IABS R25, R16 ;  /* 0x0000001000197213 */ /* 0x002fe20000000000 */
[----:B------:R-:W0:Y:S01]  /*106d0*/  F2I.NTZ R0, R0 ;  /* 0x0000000000007305 */ /* 0x000e220000203100 */
[----:B------:R-:W-:Y:S02]  /*106e0*/  ISETP.NE.AND P4, PT, R16, RZ, PT ;  /* 0x000000ff1000720c */ /* 0x000fe40003f85270 */
[----:B------:R-:W-:Y:S02]  /*106f0*/  R2UR UR4, R22 ;  /* 0x00000000160472ca */ /* 0x000fe400000e0000 */
[----:B------:R-:W-:-:S03]  /*10700*/  R2UR UR5, R23 ;  /* 0x00000000170572ca */ /* 0x000fc600000e0000 */
[----:B------:R-:W1:Y:S01]  /*10710*/  I2F.RP R4, R25 ;  /* 0x0000001900047306 */ /* 0x000e620000209400 */
[----:B0-----:R-:W-:Y:S02]  /*10720*/  IABS R27, R0 ;  /* 0x00000000001b7213 */ /* 0x001fe40000000000 */
[----:B------:R-:W-:-:S05]  /*10730*/  ISETP.GE.AND P1, PT, R0, RZ, PT ;  /* 0x000000ff0000720c */ /* 0x000fca0003f26270 */
[----:B-1----:R-:W0:Y:S02]  /*10740*/  MUFU.RCP R4, R4 ;  /* 0x0000000400047308 */ /* 0x002e240000001000 */
[----:B0-----:R-:W-:-:S06]  /*10750*/  VIADD R20, R4, 0xffffffe ;  /* 0x0ffffffe04147836 */ /* 0x001fcc0000000000 */
[----:B------:R0:W1:Y:S02]  /*10760*/  F2I.FTZ.U32.TRUNC.NTZ R21, R20 ;  /* 0x0000001400157305 */ /* 0x000064000021f000 */
[----:B0-----:R-:W-:Y:S02]  /*10770*/  IMAD.MOV.U32 R20, RZ, RZ, RZ ;  /* 0x000000ffff147224 */ /* 0x001fe400078e00ff */
[----:B-1----:R-:W-:-:S04]  /*10780*/  IMAD.MOV R26, RZ, RZ, -R21 ;  /* 0x000000ffff1a7224 */ /* 0x002fc800078e0a15 */
[----:B------:R-:W-:-:S04]  /*10790*/  IMAD R9, R26, R25, RZ ;  /* 0x000000191a097224 */ /* 0x000fc800078e02ff */
[----:B------:R-:W-:-:S04]  /*107a0*/  IMAD.HI.U32 R26, R21, R9, R20 ;  /* 0x00000009151a7227 */ /* 0x000fc800078e0014 */
        /* <DEDUP_REMOVED lines=11> */
[----:B--2---:R-:W-:-:S05]  /*10860*/  IMAD.WIDE R20, R21, 0x4, R2 ;  /* 0x0000000415147825 */ /* 0x004fca00078e0202 */
[----:B------:R-:W2:Y:S02]  /*10870*/  LDG.E R0, desc[UR4][R20.64] ;  /* 0x0000000414007981 */ /* 0x000ea4000c1e1900 */
[----:B--2---:R-:W-:-:S05]  /*10880*/  VIADD R9, R0, 0x1 ;  /* 0x0000000100097836 */ /* 0x004fca0000000000 */
[----:B------:R3:W-:Y:S02]  /*10890*/  STG.E desc[UR4][R20.64], R9 ;  /* 0x0000000914007986 */ /* 0x0007e4000c101904 */
.L_x_175:
[----:B------:R-:W-:Y:S05]  /*108a0*/  BSYNC.RECONVERGENT B0 ;  /* 0x0000000000007941 */ /* 0x000fea0003800200 */
.L_x_174:
[----:B------:R-:W-:Y:S02]  /*108b0*/  R2UR UR4, R22 ;  /* 0x00000000160472ca */ /* 0x000fe400000e0000 */
[----:B------:R-:W-:-:S13]  /*108c0*/  R2UR UR5, R23 ;  /* 0x00000000170572ca */ /* 0x000fda00000e0000 */
[----:B------:R-:W4:Y:S01]  /*108d0*/  LDG.E R0, desc[UR4][R6.64+0x4] ;  /* 0x0000040406007981 */ /* 0x000f22000c1e1900 */
[----:B------:R-:W-:Y:S01]  /*108e0*/  BSSY.RECONVERGENT B0, `(.L_x_178) ;  /* 0x0000034000007945 */ /* 0x000fe20003800200 */
[----:B----4-:R-:W-:-:S13]  /*108f0*/  ISETP.NE.AND P0, PT, R0, 0x1, PT ;  /* 0x000000010000780c */ /* 0x010fda0003f05270 */
[----:B------:R-:W-:Y:S05]  /*10900*/  @P0 BRA `(.L_x_179) ;  /* 0x0000000000c40947 */ /* 0x000fea0003800000 */
[----:B------:R-:W-:Y:S02]  /*10910*/  R2UR UR4, R22 ;  /* 0x00000000160472ca */ /* 0x000fe400000e0000 */
[----:B------:R-:W-:-:S13]  /*10920*/  R2UR UR5, R23 ;  /* 0x00000000170572ca */ /* 0x000fda00000e0000 */
[----:B---3--:R-:W3:Y:S01]  /*10930*/  LDG.E R20, desc[UR4][R14.64+0x4] ;  /* 0x000004040e147981 */ /* 0x008ee2000c1e1900 */
        /* <DEDUP_REMOVED lines=15> */
.L_x_181:
[----:B------:R-:W-:Y:S05]  /*10a30*/  BSYNC.RECONVERGENT B1 ;  /* 0x0000000000017941 */ /* 0x000fea0003800200 */
.L_x_180:
        /* <DEDUP_REMOVED lines=30> */
.L_x_179:
[----:B------:R-:W-:Y:S05]  /*10c20*/  BSYNC.RECONVERGENT B0 ;  /* 0x0000000000007941 */ /* 0x000fea0003800200 */
.L_x_178:
[----:B------:R-:W-:Y:S02]  /*10c30*/  R2UR UR4, R22 ;  /* 0x00000000160472ca */ /* 0x000fe400000e0000 */
[----:B------:R-:W-:-:S13]  /*10c40*/  R2UR UR5, R23 ;  /* 0x00000000170572ca */ /* 0x000fda00000e0000 */
[----:B------:R-:W5:Y:S01]  /*10c50*/  LDG.E R0, desc[UR4][R6.64+0x8] ;  /* 0x0000080406007981 */ /* 0x000f62000c1e1900 */
[----:B------:R-:W-:Y:S01]  /*10c60*/  BSSY.RECONVERGENT B0, `(.L_x_182) ;  /* 0x0000034000007945 */ /* 0x000fe20003800200 */
[----:B-----5:R-:W-:-:S13]  /*10c70*/  ISETP.NE.AND P0, PT, R0, 0x1, PT ;  /* 0x000000010000780c */ /* 0x020fda0003f05270 */
[----:B------:R-:W-:Y:S05]  /*10c80*/  @P0 BRA `(.L_x_183) ;  /* 0x0000000000c40947 */ /* 0x000fea0003800000 */
[----:B------:R-:W-:Y:S02]  /*10c90*/  R2UR UR4, R22 ;  /* 0x00000000160472ca */ /* 0x000fe400000e0000 */
[----:B------:R-:W-:-:S13]  /*10ca0*/  R2UR UR5, R23 ;  /* 0x00000000170572ca */ /* 0x000fda00000e0000 */
[----:B---34-:R-:W3:Y:S01]  /*10cb0*/  LDG.E R20, desc[UR4][R14.64+0x8] ;  /* 0x000008040e147981 */ /* 0x018ee2000c1e1900 */
        /* <DEDUP_REMOVED lines=15> */
.L_x_185:
[----:B------:R-:W-:Y:S05]  /*10db0*/  BSYNC.RECONVERGENT B1 ;  /* 0x0000000000017941 */ /* 0x000fea0003800200 */
.L_x_184:
        /* <DEDUP_REMOVED lines=30> */
.L_x_183:
[----:B------:R-:W-:Y:S05]  /*10fa0*/  BSYNC.RECONVERGENT B0 ;  /* 0x0000000000007941 */ /* 0x000fea0003800200 */
.L_x_182:
[----:B------:R-:W-:Y:S02]  /*10fb0*/  R2UR UR4, R22 ;  /* 0x00000000160472ca */ /* 0x000fe400000e0000 */
[----:B------:R-:W-:-:S13]  /*10fc0*/  R2UR UR5, R23 ;  /* 0x00000000170572ca */ /* 0x000fda00000e0000 */
[----:B------:R-:W5:Y:S01]  /*10fd0*/  LDG.E R14, desc[UR4][R14.64+0xc] ;  /* 0x00000c040e0e7981 */ /* 0x000f62000c1e1900 */
[----:B0--34-:R-:W0:Y:S01]  /*10fe0*/  MUFU.RCP R9, R8 ;  /* 0x0000000800097308 */ /* 0x019e220000001000 */
[----:B------:R-:W-:Y:S01]  /*10ff0*/  BSSY.RECONVERGENT B0, `(.L_x_186) ;  /* 0x000000e000007945 */ /* 0x000fe20003800200 */
[----:B0-----:R-:W-:-:S04]  /*11000*/  FFMA R0, R9, -R8, 1 ;  /* 0x3f80000009007423 */ /* 0x001fc80000000808 */
[----:B------:R-:W-:Y:S02]  /*11010*/  FFMA R0, R9, R0, R9 ;  /* 0x0000000009007223 */ /* 0x000fe40000000009 */
[----:B-----5:R-:W0:Y:S02]  /*11020*/  FCHK P0, R14, R8 ;  /* 0x000000080e007302 */ /* 0x020e240000000000 */
        /* <DEDUP_REMOVED lines=10> */
.L_x_187:
[----:B------:R-:W-:Y:S05]  /*110d0*/  BSYNC.RECONVERGENT B0 ;  /* 0x0000000000007941 */ /* 0x000fea0003800200 */
.L_x_186:
[----:B------:R-:W-:Y:S02]  /*110e0*/  R2UR UR4, R22 ;  /* 0x00000000160472ca */ /* 0x000fe400000e0000 */
[----:B------:R-:W-:-:S13]  /*110f0*/  R2UR UR5, R23 ;  /* 0x00000000170572ca */ /* 0x000fda00000e0000 */
[----:B------:R-:W3:Y:S01]  /*11100*/  LDG.E R6, desc[UR4][R6.64+0xc] ;  /* 0x00000c0406067981 */ /* 0x000ee2000c1e1900 */
[----:B------:R-:W-:Y:S01]  /*11110*/  BSSY.RECONVERGENT B0, `(.L_x_188) ;  /* 0x0000021000007945 */ /* 0x000fe20003800200 */
[----:B---3--:R-:W-:-:S13]  /*11120*/  ISETP.NE.AND P0, PT, R6, 0x1, PT ;  /* 0x000000010600780c */ /* 0x008fda0003f05270 */
[----:B------:R-:W-:Y:S05]  /*11130*/  @P0 BRA `(.L_x_189) ;  /* 0x0000000000780947 */ /* 0x000fea0003800000 */
        /* <DEDUP_REMOVED lines=10> */
[----:B------:R-:W0:Y:S02]  /*111e0*/  F2I.FTZ.U32.TRUNC.NTZ R7, R14 ;  /* 0x0000000e00077305 */ /* 0x000e24000021f000 */
[----:B0-----:R-:W-:-:S04]  /*111f0*/  IMAD.MOV R6, RZ, RZ, -R7 ;  /* 0x000000ffff067224 */ /* 0x001fc800078e0a07 */
[----:B------:R-:W-:Y:S02]  /*11200*/  IMAD R15, R6, R9, RZ ;  /* 0x00000009060f7224 */ /* 0x000fe400078e02ff */
[----:B------:R-:W-:-:S04]  /*11210*/  IMAD.MOV.U32 R6, RZ, RZ, RZ ;  /* 0x000000ffff067224 */ /* 0x000fc800078e00ff */
        /* <DEDUP_REMOVED lines=16> */
.L_x_189:
[----:B------:R-:W-:Y:S05]  /*11320*/  BSYNC.RECONVERGENT B0 ;  /* 0x0000000000007941 */ /* 0x000fea0003800200 */
.L_x_188:
[----:B------:R-:W-:Y:S05]  /*11330*/  @P3 BRA `(.L_x_190) ;  /* 0xfffffff0006c3947 */ /* 0x000fea000383ffff */
[----:B0-----:R-:W-:-:S07]  /*11340*/  IMAD.MOV.U32 R7, RZ, RZ, R5 ;  /* 0x000000ffff077224 */ /* 0x001fce00078e0005 */
.L_x_173:
[----:B------:R-:W-:-:S13]  /*11350*/  ISETP.NE.AND P0, PT, R18, RZ, PT ;  /* 0x000000ff1200720c */ /* 0x000fda0003f05270 */
[----:B------:R-:W-:Y:S05]  /*11360*/  @!P0 BRA `(.L_x_191) ;  /* 0x0000000800d88947 */ /* 0x000fea0003800000 */
[----:B------:R-:W-:Y:S01]  /*11370*/  R2UR UR4, R22 ;  /* 0x00000000160472ca */ /* 0x000fe200000e0000 */
[----:B--2---:R-:W-:Y:S01]  /*11380*/  IMAD.WIDE.U32 R2, R7, 0x4, R10 ;  /* 0x0000000407027825 */ /* 0x004fe200078e000a */
        /* <DEDUP_REMOVED lines=23> */
[----:B-1----:R-:W-:Y:S05]  /*11500*/  CALL.REL.NOINC `($__internal_4_$__cuda_sm3x_div_rn_noftz_f32_slowpath) ;  /* 0x0000001400687944 */ /* 0x002fea0003c00000 */
[----:B------:R-:W-:-:S07]  /*11510*/  IMAD.MOV.U32 R0, RZ, RZ, R4 ;  /* 0x000000ffff007224 */ /* 0x000fce00078e0004 */
.L_x_195:
[----:B------:R-:W-:Y:S05]  /*11520*/  BSYNC.RECONVERGENT B1 ;  /* 0x0000000000017941 */ /* 0x000fea0003800200 */
.L_x_194:
        /* <DEDUP_REMOVED lines=19> */
[C---:B------:R-:W-:Y:S02]  /*11660*/  IMAD R4, R17.reuse, R9, R8 ;  /* 0x0000000911047224 */ /* 0x040fe400078e0208 */
[----:B------:R-:W0:Y:S03]  /*11670*/  LDC.64 R8, c[0x0][0x398] ;  /* 0x0000e600ff087b82 */ /* 0x000e260000000a00 */
        /* <DEDUP_REMOVED lines=11> */
.L_x_193:
[----:B------:R-:W-:Y:S05]  /*11730*/  BSYNC.RECONVERGENT B0 ;  /* 0x0000000000007941 */ /* 0x000fea0003800200 */
.L_x_192:
[----:B------:R-:W-:Y:S01]  /*11740*/  ISETP.NE.AND P0, PT, R18, 0x1, PT ;  /* 0x000000011200780c */ /* 0x000fe20003f05270 */
[----:B------:R-:W-:-:S12]  /*11750*/  BSSY.RECONVERGENT B0, `(.L_x_191) ;  /* 0x0000077000007945 */ /* 0x000fd80003800200 */
        /* <DEDUP_REMOVED lines=26> */
.L_x_200:
[----:B------:R-:W-:Y:S05]  /*11900*/  BSYNC.RECONVERGENT B2 ;  /* 0x0000000000027941 */ /* 0x000fea0003800200 */
.L_x_199:
        /* <DEDUP_REMOVED lines=32> */
.L_x_198:
[----:B------:R-:W-:Y:S05]  /*11b10*/  BSYNC.RECONVERGENT B1 ;  /* 0x0000000000017941 */ /* 0x000fea0003800200 */
.L_x_197:
[----:B------:R-:W-:-:S13]  /*11b20*/  ISETP.NE.AND P0, PT, R18, 0x2, PT ;  /* 0x000000021200780c */ /* 0x000fda0003f05270 */
[----:B------:R-:W-:Y:S05]  /*11b30*/  @!P0 BRA `(.L_x_196) ;  /* 0x0000000000e08947 */ /* 0x000fea0003800000 */
[----:B------:R-:W-:Y:S01]  /*11b40*/  R2UR UR4, R22 ;  /* 0x00000000160472ca */ /* 0x000fe200000e0000 */
[----:B0-2---:R-:W0:Y:S01]  /*11b50*/  LDC R15, c[0x3][0x58] ;  /* 0x00c01600ff0f7b82 */ /* 0x005e220000000800 */
        /* <DEDUP_REMOVED lines=17> */
.L_x_202:
[----:B------:R-:W-:Y:S05]  /*11c70*/  BSYNC.RECONVERGENT B1 ;  /* 0x0000000000017941 */ /* 0x000fea0003800200 */
.L_x_201:
[----:B------:R-:W-:Y:S02]  /*11c80*/  R2UR UR4, R22 ;  /* 0x00000000160472ca */ /* 0x000fe400000e0000 */
[----:B------:R-:W-:-:S13]  /*11c90*/  R2UR UR5, R23 ;  /* 0x00000000170572ca */ /* 0x000fda00000e0000 */
[----:B------:R-:W2:Y:S02]  /*11ca0*/  LDG.E R2, desc[UR4][R2.64+0x8] ;  /* 0x0000080402027981 */ /* 0x000ea4000c1e1900 */
[----:B--2---:R-:W-:-:S13]  /*11cb0*/  ISETP.NE.AND P0, PT, R2, 0x1, PT ;  /* 0x000000010200780c */ /* 0x004fda0003f05270 */
[----:B------:R-:W-:Y:S05]  /*11cc0*/  @P0 BRA `(.L_x_196) ;  /* 0x00000000007c0947 */ /* 0x000fea0003800000 */
[----:B------:R-:W0:Y:S01]  /*11cd0*/  LDC R7, c[0x3][0x88] ;  /* 0x00c02200ff077b82 */ /* 0x000e220000000800 */
[----:B------:R-:W2:Y:S01]  /*11ce0*/  F2I.NTZ R0, R0 ;  /* 0x0000000000007305 */ /* 0x000ea20000203100 */
[----:B------:R-:W-:Y:S02]  /*11cf0*/  R2UR UR4, R22 ;  /* 0x00000000160472ca */ /* 0x000fe400000e0000 */
[----:B------:R-:W-:Y:S02]  /*11d00*/  R2UR UR5, R23 ;  /* 0x00000000170572ca */ /* 0x000fe400000e0000 */
[----:B--2---:R-:W-:Y:S02]  /*11d10*/  IABS R4, R0 ;  /* 0x0000000000047213 */ /* 0x004fe40000000000 */
        /* <DEDUP_REMOVED lines=10> */
[----:B------:R-:W-:-:S06]  /*11dc0*/  IMAD.HI.U32 R15, R3, R15, R2 ;  /* 0x0000000f030f7227 */ /* 0x000fcc00078e0002 */
        /* <DEDUP_REMOVED lines=15> */
.L_x_196:
[----:B------:R-:W-:Y:S05]  /*11ec0*/  BSYNC.RECONVERGENT B0 ;  /* 0x0000000000007941 */ /* 0x000fea0003800200 */
.L_x_191:
[----:B------:R-:W-:Y:S05]  /*11ed0*/  @P2 BRA `(.L_x_203) ;  /* 0xffffffe400582947 */ /* 0x000fea000383ffff */
[----:B------:R-:W-:Y:S05]  /*11ee0*/  EXIT ;  /* 0x000000000000794d */ /* 0x000fea0003800000 */
        .weak           $__internal_1_$__cuda_sm20_dblrcp_rn_slowpath_v3
        .type           $__internal_1_$__cuda_sm20_dblrcp_rn_slowpath_v3,@function
        .size           $__internal_1_$__cuda_sm20_dblrcp_rn_slowpath_v3,($__internal_2_$__cuda_sm20_div_rn_f64_full - $__internal_1_$__cuda_sm20_dblrcp_rn_slowpath_v3)
$__internal_1_$__cuda_sm20_dblrcp_rn_slowpath_v3:
[----:B------:R-:W-:Y:S02]  /*11ef0*/  IMAD.MOV.U32 R14, RZ, RZ, R20 ;  /* 0x000000ffff0e7224 */ /* 0x000fe400078e0014 */
[----:B------:R-:W-:-:S06]  /*11f00*/  IMAD.MOV.U32 R15, RZ, RZ, R21 ;  /* 0x000000ffff0f7224 */ /* 0x000fcc00078e0015 */
[----:B------:R-:W-:-:S14]  /*11f10*/  DSETP.GTU.AND P0, PT, |R14|, +INF , PT ;  /* 0x7ff000000e00742a */ /* 0x000fdc0003f0c200 */
[----:B------:R-:W-:Y:S05]  /*11f20*/  @P0 BRA `(.L_x_204) ;  /* 0x00000000007c0947 */ /* 0x000fea0003800000 */
[----:B------:R-:W-:-:S05]  /*11f30*/  LOP3.LUT R0, R21, 0x7fffffff, RZ, 0xc0, !PT ;  /* 0x7fffffff15007812 */ /* 0x000fca00078ec0ff */
[----:B------:R-:W-:-:S05]  /*11f40*/  VIADD R9, R0, 0xffffffff ;  /* 0xffffffff00097836 */ /* 0x000fca0000000000 */
[----:B------:R-:W-:-:S13]  /*11f50*/  ISETP.GE.U32.AND P0, PT, R9, 0x7fefffff, PT ;  /* 0x7fefffff0900780c */ /* 0x000fda0003f06070 */
[----:B------:R-:W-:Y:S01]  /*11f60*/  @P0 LOP3.LUT R21, R15, 0x7ff00000, RZ, 0x3c, !PT ;  /* 0x7ff000000f150812 */ /* 0x000fe200078e3cff */
[----:B------:R-:W-:Y:S01]  /*11f70*/  @P0 IMAD.MOV.U32 R20, RZ, RZ, RZ ;  /* 0x000000ffff140224 */ /* 0x000fe200078e00ff */
[----:B------:R-:W-:Y:S06]  /*11f80*/  @P0 BRA `(.L_x_205) ;  /* 0x00000000006c0947 */ /* 0x000fec0003800000 */
[----:B------:R-:W-:-:S13]  /*11f90*/  ISETP.GE.U32.AND P0, PT, R0, 0x1000001, PT ;  /* 0x010000010000780c */ /* 0x000fda0003f06070 */
[----:B------:R-:W-:Y:S05]  /*11fa0*/  @!P0 BRA `(.L_x_206) ;  /* 0x0000000000348947 */ /* 0x000fea0003800000 */
[----:B------:R-:W-:Y:S02]  /*11fb0*/  VIADD R21, R15, 0xc0200000 ;  /* 0xc02000000f157836 */ /* 0x000fe40000000000 */
[----:B------:R-:W-:Y:S02]  /*11fc0*/  IMAD.MOV.U32 R20, RZ, RZ, R14 ;  /* 0x000000ffff147224 */ /* 0x000fe400078e000e */
[----:B------:R-:W0:Y:S04]  /*11fd0*/  MUFU.RCP64H R27, R21 ;  /* 0x00000015001b7308 */ /* 0x000e280000001800 */
[----:B0-----:R-:W-:-:S08]  /*11fe0*/  DFMA R28, -R20, R26, 1 ;  /* 0x3ff00000141c742b */ /* 0x001fd0000000011a */
[----:B------:R-:W-:-:S08]  /*11ff0*/  DFMA R28, R28, R28, R28 ;  /* 0x0000001c1c1c722b */ /* 0x000fd0000000001c */
[----:B------:R-:W-:-:S08]  /*12000*/  DFMA R28, R26, R28, R26 ;  /* 0x0000001c1a1c722b */ /* 0x000fd0000000001a */
[----:B------:R-:W-:-:S08]  /*12010*/  DFMA R26, -R20, R28, 1 ;  /* 0x3ff00000141a742b */ /* 0x000fd0000000011c */
[----:B------:R-:W-:-:S08]  /*12020*/  DFMA R26, R28, R26, R28 ;  /* 0x0000001a1c1a722b */ /* 0x000fd0000000001c */
[----:B------:R-:W-:-:S08]  /*12030*/  DMUL R26, R26, 2.2250738585072013831e-308 ;  /* 0x001000001a1a7828 */ /* 0x000fd00000000000 */
[----:B------:R-:W-:-:S08]  /*12040*/  DFMA R14, -R14, R26, 1 ;  /* 0x3ff000000e0e742b */ /* 0x000fd0000000011a */
[----:B------:R-:W-:-:S08]  /*12050*/  DFMA R14, R14, R14, R14 ;  /* 0x0000000e0e0e722b */ /* 0x000fd0000000000e */
[----:B------:R-:W-:Y:S01]  /*12060*/  DFMA R20, R26, R14, R26 ;  /* 0x0000000e1a14722b */ /* 0x000fe2000000001a */
[----:B------:R-:W-:Y:S10]  /*12070*/  BRA `(.L_x_205) ;  /* 0x0000000000307947 */ /* 0x000ff40003800000 */
.L_x_206:
[----:B------:R-:W-:Y:S01]  /*12080*/  DMUL R14, R14, 8.11296384146066816958e+31 ;  /* 0x469000000e0e7828 */ /* 0x000fe20000000000 */
[----:B------:R-:W-:-:S05]  /*12090*/  IMAD.MOV.U32 R20, RZ, RZ, R26 ;  /* 0x000000ffff147224 */ /* 0x000fca00078e001a */
[----:B------:R-:W0:Y:S02]  /*120a0*/  MUFU.RCP64H R21, R15 ;  /* 0x0000000f00157308 */ /* 0x000e240000001800 */
[----:B0-----:R-:W-:-:S08]  /*120b0*/  DFMA R26, -R14, R20, 1 ;  /* 0x3ff000000e1a742b */ /* 0x001fd00000000114 */
[----:B------:R-:W-:-:S08]  /*120c0*/  DFMA R26, R26, R26, R26 ;  /* 0x0000001a1a1a722b */ /* 0x000fd0000000001a */
[----:B------:R-:W-:-:S08]  /*120d0*/  DFMA R26, R20, R26, R20 ;  /* 0x0000001a141a722b */ /* 0x000fd00000000014 */
[----:B------:R-:W-:-:S08]  /*120e0*/  DFMA R20, -R14, R26, 1 ;  /* 0x3ff000000e14742b */ /* 0x000fd0000000011a */
[----:B------:R-:W-:-:S08]  /*120f0*/  DFMA R20, R26, R20, R26 ;  /* 0x000000141a14722b */ /* 0x000fd0000000001a */
[----:B------:R-:W-:Y:S01]  /*12100*/  DMUL R20, R20, 8.11296384146066816958e+31 ;  /* 0x4690000014147828 */ /* 0x000fe20000000000 */
[----:B------:R-:W-:Y:S10]  /*12110*/  BRA `(.L_x_205) ;  /* 0x0000000000087947 */ /* 0x000ff40003800000 */
.L_x_204:
[----:B------:R-:W-:Y:S01]  /*12120*/  LOP3.LUT R21, R15, 0x80000, RZ, 0xfc, !PT ;  /* 0x000800000f157812 */ /* 0x000fe200078efcff */
[----:B------:R-:W-:-:S07]  /*12130*/  IMAD.MOV.U32 R20, RZ, RZ, R14 ;  /* 0x000000ffff147224 */ /* 0x000fce00078e000e */
.L_x_205:
[----:B------:R-:W-:Y:S02]  /*12140*/  IMAD.MOV.U32 R14, RZ, RZ, R4 ;  /* 0x000000ffff0e7224 */ /* 0x000fe400078e0004 */
[----:B------:R-:W-:-:S04]  /*12150*/  IMAD.MOV.U32 R15, RZ, RZ, 0x0 ;  /* 0x00000000ff0f7424 */ /* 0x000fc800078e00ff */
[----:B------:R-:W-:Y:S05]  /*12160*/  RET.REL.NODEC R14 `(_Z13MC_gpu_kernelPfPiS0_S0_) ;  /* 0xfffffedc0ea47950 */ /* 0x000fea0003c3ffff */
        .weak           $__internal_2_$__cuda_sm20_div_rn_f64_full
        .type           $__internal_2_$__cuda_sm20_div_rn_f64_full,@function
        .size           $__internal_2_$__cuda_sm20_div_rn_f64_full,($__internal_3_$__cuda_sm20_rcp_rn_f32_slowpath - $__internal_2_$__cuda_sm20_div_rn_f64_full)
$__internal_2_$__cuda_sm20_div_rn_f64_full:
[C---:B------:R-:W-:Y:S01]  /*12170*/  FSETP.GEU.AND P0, PT, |R37|.reuse, 1.469367938527859385e-39, PT ;  /* 0x001000002500780b */ /* 0x040fe20003f0e200 */
[----:B------:R-:W-:Y:S01]  /*12180*/  IMAD.MOV.U32 R39, RZ, RZ, R47 ;  /* 0x000000ffff277224 */ /* 0x000fe200078e002f */
[C---:B------:R-:W-:Y:S01]  /*12190*/  LOP3.LUT R4, R37.reuse, 0x800fffff, RZ, 0xc0, !PT ;  /* 0x800fffff25047812 */ /* 0x040fe200078ec0ff */
[----:B------:R-:W-:Y:S01]  /*121a0*/  IMAD.MOV.U32 R40, RZ, RZ, 0x1 ;  /* 0x00000001ff287424 */ /* 0x000fe200078e00ff */
[----:B------:R-:W-:Y:S01]  /*121b0*/  LOP3.LUT R9, R37, 0x7ff00000, RZ, 0xc0, !PT ;  /* 0x7ff0000025097812 */ /* 0x000fe200078ec0ff */
[----:B------:R-:W-:Y:S01]  /*121c0*/  IMAD.MOV.U32 R38, RZ, RZ, R46 ;  /* 0x000000ffff267224 */ /* 0x000fe200078e002e */
[----:B------:R-:W-:Y:S01]  /*121d0*/  LOP3.LUT R5, R4, 0x3ff00000, RZ, 0xfc, !PT ;  /* 0x3ff0000004057812 */ /* 0x000fe200078efcff */
[----:B------:R-:W-:Y:S01]  /*121e0*/  IMAD.MOV.U32 R4, RZ, RZ, R36 ;  /* 0x000000ffff047224 */ /* 0x000fe200078e0024 */
[C---:B------:R-:W-:Y:S01]  /*121f0*/  FSETP.GEU.AND P4, PT, |R39|.reuse, 1.469367938527859385e-39, PT ;  /* 0x001000002700780b */ /* 0x040fe20003f8e200 */
[----:B------:R-:W-:Y:S01]  /*12200*/  IMAD.MOV.U32 R56, RZ, RZ, 0x1ca00000 ;  /* 0x1ca00000ff387424 */ /* 0x000fe200078e00ff */
[----:B------:R-:W-:Y:S01]  /*12210*/  LOP3.LUT R58, R39, 0x7ff00000, RZ, 0xc0, !PT ;  /* 0x7ff00000273a7812 */ /* 0x000fe200078ec0ff */
[----:B------:R-:W-:Y:S02]  /*12220*/  BSSY.RECONVERGENT B3, `(.L_x_207) ;  /* 0x000004e000037945 */ /* 0x000fe40003800200 */
[----:B------:R-:W-:Y:S01]  /*12230*/  @!P0 DMUL R4, R36, 8.98846567431157953865e+307 ;  /* 0x7fe0000024048828 */ /* 0x000fe20000000000 */
[----:B------:R-:W-:Y:S01]  /*12240*/  ISETP.GE.U32.AND P1, PT, R58, R9, PT ;  /* 0x000000093a00720c */ /* 0x000fe20003f26070 */
[----:B------:R-:W-:-:S04]  /*12250*/  IMAD.MOV.U32 R44, RZ, RZ, R58 ;  /* 0x000000ffff2c7224 */ /* 0x000fc800078e003a */
[----:B------:R-:W0:Y:S02]  /*12260*/  MUFU.RCP64H R41, R5 ;  /* 0x0000000500297308 */ /* 0x000e240000001800 */
[----:B------:R-:W-:Y:S02]  /*12270*/  @!P4 LOP3.LUT R43, R37, 0x7ff00000, RZ, 0xc0, !PT ;  /* 0x7ff00000252bc812 */ /* 0x000fe400078ec0ff */
[----:B------:R-:W-:Y:S02]  /*12280*/  @!P0 LOP3.LUT R9, R5, 0x7ff00000, RZ, 0xc0, !PT ;  /* 0x7ff0000005098812 */ /* 0x000fe400078ec0ff */
[----:B------:R-:W-:-:S04]  /*12290*/  @!P4 ISETP.GE.U32.AND P5, PT, R58, R43, PT ;  /* 0x0000002b3a00c20c */ /* 0x000fc80003fa6070 */
[----:B------:R-:W-:-:S04]  /*122a0*/  @!P4 SEL R43, R56, 0x63400000, !P5 ;  /* 0x63400000382bc807 */ /* 0x000fc80006800000 */
[----:B------:R-:W-:Y:S01]  /*122b0*/  @!P4 LOP3.LUT R43, R43, 0x80000000, R39, 0xf8, !PT ;  /* 0x800000002b2bc812 */ /* 0x000fe200078ef827 */
[----:B0-----:R-:W-:-:S08]  /*122c0*/  DFMA R46, R40, -R4, 1 ;  /* 0x3ff00000282e742b */ /* 0x001fd00000000804 */
[----:B------:R-:W-:-:S08]  /*122d0*/  DFMA R46, R46, R46, R46 ;  /* 0x0000002e2e2e722b */ /* 0x000fd0000000002e */
[----:B------:R-:W-:Y:S01]  /*122e0*/  DFMA R52, R40, R46, R40 ;  /* 0x0000002e2834722b */ /* 0x000fe20000000028 */
[----:B------:R-:W-:Y:S01]  /*122f0*/  SEL R41, R56, 0x63400000, !P1 ;  /* 0x6340000038297807 */ /* 0x000fe20004800000 */
[----:B------:R-:W-:Y:S01]  /*12300*/  IMAD.MOV.U32 R40, RZ, RZ, R38 ;  /* 0x000000ffff287224 */ /* 0x000fe200078e0026 */
[----:B------:R-:W-:Y:S01]  /*12310*/  @!P4 LOP3.LUT R47, R43, 0x100000, RZ, 0xfc, !PT ;  /* 0x001000002b2fc812 */ /* 0x000fe200078efcff */
[----:B------:R-:W-:Y:S01]  /*12320*/  @!P4 IMAD.MOV.U32 R46, RZ, RZ, RZ ;  /* 0x000000ffff2ec224 */ /* 0x000fe200078e00ff */
[----:B------:R-:W-:-:S03]  /*12330*/  LOP3.LUT R41, R41, 0x800fffff, R39, 0xf8, !PT ;  /* 0x800fffff29297812 */ /* 0x000fc600078ef827 */
[----:B------:R-:W-:-:S03]  /*12340*/  DFMA R54, R52, -R4, 1 ;  /* 0x3ff000003436742b */ /* 0x000fc60000000804 */
[----:B------:R-:W-:-:S05]  /*12350*/  @!P4 DFMA R40, R40, 2, -R46 ;  /* 0x400000002828c82b */ /* 0x000fca000000082e */
[----:B------:R-:W-:-:S05]  /*12360*/  DFMA R54, R52, R54, R52 ;  /* 0x000000363436722b */ /* 0x000fca0000000034 */
[----:B------:R-:W-:-:S03]  /*12370*/  @!P4 LOP3.LUT R44, R41, 0x7ff00000, RZ, 0xc0, !PT ;  /* 0x7ff00000292cc812 */ /* 0x000fc600078ec0ff */
[----:B------:R-:W-:Y:S02]  /*12380*/  DMUL R46, R54, R40 ;  /* 0x00000028362e7228 */ /* 0x000fe40000000000 */
[----:B------:R-:W-:-:S05]  /*12390*/  VIADD R43, R44, 0xffffffff ;  /* 0xffffffff2c2b7836 */ /* 0x000fca0000000000 */
[----:B------:R-:W-:Y:S01]  /*123a0*/  ISETP.GT.U32.AND P0, PT, R43, 0x7feffffe, PT ;  /* 0x7feffffe2b00780c */ /* 0x000fe20003f04070 */
[----:B------:R-:W-:Y:S01]  /*123b0*/  VIADD R43, R9, 0xffffffff ;  /* 0xffffffff092b7836 */ /* 0x000fe20000000000 */
[----:B------:R-:W-:-:S04]  /*123c0*/  DFMA R52, R46, -R4, R40 ;  /* 0x800000042e34722b */ /* 0x000fc80000000028 */
[----:B------:R-:W-:-:S04]  /*123d0*/  ISETP.GT.U32.OR P0, PT, R43, 0x7feffffe, P0 ;  /* 0x7feffffe2b00780c */ /* 0x000fc80000704470 */
[----:B------:R-:W-:-:S09]  /*123e0*/  DFMA R46, R54, R52, R46 ;  /* 0x00000034362e722b */ /* 0x000fd2000000002e */
[----:B------:R-:W-:Y:S05]  /*123f0*/  @P0 BRA `(.L_x_208) ;  /* 0x00000000006c0947 */ /* 0x000fea0003800000 */
[----:B------:R-:W-:Y:S01]  /*12400*/  LOP3.LUT R39, R37, 0x7ff00000, RZ, 0xc0, !PT ;  /* 0x7ff0000025277812 */ /* 0x000fe200078ec0ff */
[----:B------:R-:W-:-:S03]  /*12410*/  IMAD.MOV.U32 R38, RZ, RZ, RZ ;  /* 0x000000ffff267224 */ /* 0x000fc600078e00ff */
[CC--:B------:R-:W-:Y:S02]  /*12420*/  VIADDMNMX R9, R58.reuse, -R39.reuse, 0xb9600000, !PT ;  /* 0xb96000003a097446 */ /* 0x0c0fe40007800927 */
[----:B------:R-:W-:Y:S02]  /*12430*/  ISETP.GE.U32.AND P0, PT, R58, R39, PT ;  /* 0x000000273a00720c */ /* 0x000fe40003f06070 */
[----:B------:R-:W-:Y:S02]  /*12440*/  VIMNMX R9, PT, PT, R9, 0x46a00000, PT ;  /* 0x46a0000009097848 */ /* 0x000fe40003fe0100 */
[----:B------:R-:W-:-:S05]  /*12450*/  SEL R56, R56, 0x63400000, !P0 ;  /* 0x6340000038387807 */ /* 0x000fca0004000000 */
[----:B------:R-:W-:-:S04]  /*12460*/  IMAD.IADD R9, R9, 0x1, -R56 ;  /* 0x0000000109097824 */ /* 0x000fc800078e0a38 */
[----:B------:R-:W-:-:S06]  /*12470*/  VIADD R39, R9, 0x7fe00000 ;  /* 0x7fe0000009277836 */ /* 0x000fcc0000000000 */
[----:B------:R-:W-:-:S10]  /*12480*/  DMUL R52, R46, R38 ;  /* 0x000000262e347228 */ /* 0x000fd40000000000 */
[----:B------:R-:W-:-:S13]  /*12490*/  FSETP.GTU.AND P0, PT, |R53|, 1.469367938527859385e-39, PT ;  /* 0x001000003500780b */ /* 0x000fda0003f0c200 */
[----:B------:R-:W-:Y:S05]  /*124a0*/  @P0 BRA `(.L_x_209) ;  /* 0x0000000000940947 */ /* 0x000fea0003800000 */
[----:B------:R-:W-:Y:S01]  /*124b0*/  DFMA R4, R46, -R4, R40 ;  /* 0x800000042e04722b */ /* 0x000fe20000000028 */
[----:B------:R-:W-:-:S09]  /*124c0*/  IMAD.MOV.U32 R38, RZ, RZ, RZ ;  /* 0x000000ffff267224 */ /* 0x000fd200078e00ff */
[C---:B------:R-:W-:Y:S02]  /*124d0*/  FSETP.NEU.AND P0, PT, R5.reuse, RZ, PT ;  /* 0x000000ff0500720b */ /* 0x040fe40003f0d000 */
[----:B------:R-:W-:-:S04]  /*124e0*/  LOP3.LUT R37, R5, 0x80000000, R37, 0x48, !PT ;  /* 0x8000000005257812 */ /* 0x000fc800078e4825 */
[----:B------:R-:W-:-:S07]  /*124f0*/  LOP3.LUT R39, R37, R39, RZ, 0xfc, !PT ;  /* 0x0000002725277212 */ /* 0x000fce00078efcff */
[----:B------:R-:W-:Y:S05]  /*12500*/  @!P0 BRA `(.L_x_209) ;  /* 0x00000000007c8947 */ /* 0x000fea0003800000 */
[----:B------:R-:W-:Y:S01]  /*12510*/  IMAD.MOV R5, RZ, RZ, -R9 ;  /* 0x000000ffff057224 */ /* 0x000fe200078e0a09 */
[----:B------:R-:W-:Y:S01]  /*12520*/  DMUL.RP R38, R46, R38 ;  /* 0x000000262e267228 */ /* 0x000fe20000008000 */
[----:B------:R-:W-:-:S06]  /*12530*/  IMAD.MOV.U32 R4, RZ, RZ, RZ ;  /* 0x000000ffff047224 */ /* 0x000fcc00078e00ff */
[----:B------:R-:W-:-:S03]  /*12540*/  DFMA R4, R52, -R4, R46 ;  /* 0x800000043404722b */ /* 0x000fc6000000002e */
[----:B------:R-:W-:-:S03]  /*12550*/  LOP3.LUT R37, R39, R37, RZ, 0x3c, !PT ;  /* 0x0000002527257212 */ /* 0x000fc600078e3cff */
[----:B------:R-:W-:-:S04]  /*12560*/  IADD3 R4, PT, PT, -R9, -0x43300000, RZ ;  /* 0xbcd0000009047810 */ /* 0x000fc80007ffe1ff */
[----:B------:R-:W-:-:S04]  /*12570*/  FSETP.NEU.AND P0, PT, |R5|, R4, PT ;  /* 0x000000040500720b */ /* 0x000fc80003f0d200 */
[----:B------:R-:W-:Y:S02]  /*12580*/  FSEL R52, R38, R52, !P0 ;  /* 0x0000003426347208 */ /* 0x000fe40004000000 */
[----:B------:R-:W-:Y:S01]  /*12590*/  FSEL R53, R37, R53, !P0 ;  /* 0x0000003525357208 */ /* 0x000fe20004000000 */
[----:B------:R-:W-:Y:S06]  /*125a0*/  BRA `(.L_x_209) ;  /* 0x0000000000547947 */ /* 0x000fec0003800000 */
.L_x_208:
[----:B------:R-:W-:-:S14]  /*125b0*/  DSETP.NAN.AND P0, PT, R38, R38, PT ;  /* 0x000000262600722a */ /* 0x000fdc0003f08000 */
[----:B------:R-:W-:Y:S05]  /*125c0*/  @P0 BRA `(.L_x_210) ;  /* 0x0000000000440947 */ /* 0x000fea0003800000 */
[----:B------:R-:W-:-:S14]  /*125d0*/  DSETP.NAN.AND P0, PT, R36, R36, PT ;  /* 0x000000242400722a */ /* 0x000fdc0003f08000 */
[----:B------:R-:W-:Y:S05]  /*125e0*/  @P0 BRA `(.L_x_211) ;  /* 0x0000000000300947 */ /* 0x000fea0003800000 */
[----:B------:R-:W-:Y:S01]  /*125f0*/  ISETP.NE.AND P0, PT, R44, R9, PT ;  /* 0x000000092c00720c */ /* 0x000fe20003f05270 */
[----:B------:R-:W-:Y:S02]  /*12600*/  IMAD.MOV.U32 R52, RZ, RZ, 0x0 ;  /* 0x00000000ff347424 */ /* 0x000fe400078e00ff */
[----:B------:R-:W-:-:S10]  /*12610*/  IMAD.MOV.U32 R53, RZ, RZ, -0x80000 ;  /* 0xfff80000ff357424 */ /* 0x000fd400078e00ff */
[----:B------:R-:W-:Y:S05]  /*12620*/  @!P0 BRA `(.L_x_209) ;  /* 0x0000000000348947 */ /* 0x000fea0003800000 */
[----:B------:R-:W-:Y:S02]  /*12630*/  ISETP.NE.AND P0, PT, R44, 0x7ff00000, PT ;  /* 0x7ff000002c00780c */ /* 0x000fe40003f05270 */
[----:B------:R-:W-:Y:S02]  /*12640*/  LOP3.LUT R53, R39, 0x80000000, R37, 0x48, !PT ;  /* 0x8000000027357812 */ /* 0x000fe400078e4825 */
[----:B------:R-:W-:-:S13]  /*12650*/  ISETP.EQ.OR P0, PT, R9, RZ, !P0 ;  /* 0x000000ff0900720c */ /* 0x000fda0004702670 */
[----:B------:R-:W-:Y:S01]  /*12660*/  @P0 LOP3.LUT R4, R53, 0x7ff00000, RZ, 0xfc, !PT ;  /* 0x7ff0000035040812 */ /* 0x000fe200078efcff */
[----:B------:R-:W-:Y:S02]  /*12670*/  @!P0 IMAD.MOV.U32 R52, RZ, RZ, RZ ;  /* 0x000000ffff348224 */ /* 0x000fe400078e00ff */
[----:B------:R-:W-:Y:S02]  /*12680*/  @P0 IMAD.MOV.U32 R52, RZ, RZ, RZ ;  /* 0x000000ffff340224 */ /* 0x000fe400078e00ff */
[----:B------:R-:W-:Y:S01]  /*12690*/  @P0 IMAD.MOV.U32 R53, RZ, RZ, R4 ;  /* 0x000000ffff350224 */ /* 0x000fe200078e0004 */
[----:B------:R-:W-:Y:S06]  /*126a0*/  BRA `(.L_x_209) ;  /* 0x0000000000147947 */ /* 0x000fec0003800000 */
.L_x_211:
[----:B------:R-:W-:Y:S01]  /*126b0*/  LOP3.LUT R53, R37, 0x80000, RZ, 0xfc, !PT ;  /* 0x0008000025357812 */ /* 0x000fe200078efcff */
[----:B------:R-:W-:Y:S01]  /*126c0*/  IMAD.MOV.U32 R52, RZ, RZ, R36 ;  /* 0x000000ffff347224 */ /* 0x000fe200078e0024 */
[----:B------:R-:W-:Y:S06]  /*126d0*/  BRA `(.L_x_209) ;  /* 0x0000000000087947 */ /* 0x000fec0003800000 */
.L_x_210:
[----:B------:R-:W-:Y:S01]  /*126e0*/  LOP3.LUT R53, R39, 0x80000, RZ, 0xfc, !PT ;  /* 0x0008000027357812 */ /* 0x000fe200078efcff */
[----:B------:R-:W-:-:S07]  /*126f0*/  IMAD.MOV.U32 R52, RZ, RZ, R38 ;  /* 0x000000ffff347224 */ /* 0x000fce00078e0026 */
.L_x_209:
[----:B------:R-:W-:Y:S05]  /*12700*/  BSYNC.RECONVERGENT B3 ;  /* 0x0000000000037941 */ /* 0x000fea0003800200 */
.L_x_207:
[----:B------:R-:W-:Y:S02]  /*12710*/  IMAD.MOV.U32 R43, RZ, RZ, 0x0 ;  /* 0x00000000ff2b7424 */ /* 0x000fe400078e00ff */
[----:B------:R-:W-:Y:S02]  /*12720*/  IMAD.MOV.U32 R4, RZ, RZ, R52 ;  /* 0x000000ffff047224 */ /* 0x000fe400078e0034 */
[----:B------:R-:W-:Y:S01]  /*12730*/  IMAD.MOV.U32 R5, RZ, RZ, R53 ;  /* 0x000000ffff057224 */ /* 0x000fe200078e0035 */
[----:B------:R-:W-:Y:S06]  /*12740*/  RET.REL.NODEC R42 `(_Z13MC_gpu_kernelPfPiS0_S0_) ;  /* 0xfffffed82a2c7950 */ /* 0x000fec0003c3ffff */
        .weak           $__internal_3_$__cuda_sm20_rcp_rn_f32_slowpath
        .type           $__internal_3_$__cuda_sm20_rcp_rn_f32_slowpath,@function
        .size           $__internal_3_$__cuda_sm20_rcp_rn_f32_slowpath,($__internal_4_$__cuda_sm3x_div_rn_noftz_f32_slowpath - $__internal_3_$__cuda_sm20_rcp_rn_f32_slowpath)
$__internal_3_$__cuda_sm20_rcp_rn_f32_slowpath:
[----:B------:R-:W-:Y:S01]  /*12750*/  IMAD.SHL.U32 R0, R4, 0x2, RZ ;  /* 0x0000000204007824 */ /* 0x000fe200078e00ff */
[----:B------:R-:W-:Y:S04]  /*12760*/  BSSY.RECONVERGENT B6, `(.L_x_212) ;  /* 0x0000030000067945 */ /* 0x000fe80003800200 */
[----:B------:R-:W-:-:S04]  /*12770*/  SHF.R.U32.HI R46, RZ, 0x18, R0 ;  /* 0x00000018ff2e7819 */ /* 0x000fc80000011600 */
[----:B------:R-:W-:-:S13]  /*12780*/  ISETP.NE.U32.AND P0, PT, R46, RZ, PT ;  /* 0x000000ff2e00720c */ /* 0x000fda0003f05070 */
[----:B------:R-:W-:Y:S05]  /*12790*/  @P0 BRA `(.L_x_213) ;  /* 0x0000000000280947 */ /* 0x000fea0003800000 */
[----:B------:R-:W-:-:S05]  /*127a0*/  IMAD.SHL.U32 R0, R4, 0x2, RZ ;  /* 0x0000000204007824 */ /* 0x000fca00078e00ff */
[----:B------:R-:W-:-:S13]  /*127b0*/  ISETP.NE.AND P0, PT, R0, RZ, PT ;  /* 0x000000ff0000720c */ /* 0x000fda0003f05270 */
[----:B------:R-:W-:Y:S01]  /*127c0*/  @P0 FFMA R38, R4, 1.84467440737095516160e+19, RZ ;  /* 0x5f80000004260823 */ /* 0x000fe200000000ff */
[----:B------:R-:W-:Y:S08]  /*127d0*/  @!P0 MUFU.RCP R36, R4 ;  /* 0x0000000400248308 */ /* 0x000ff00000001000 */
[----:B------:R-:W0:Y:S02]  /*127e0*/  @P0 MUFU.RCP R39, R38 ;  /* 0x0000002600270308 */ /* 0x000e240000001000 */
[----:B0-----:R-:W-:-:S04]  /*127f0*/  @P0 FFMA R0, R38, R39, -1 ;  /* 0xbf80000026000423 */ /* 0x001fc80000000027 */
[----:B------:R-:W-:-:S04]  /*12800*/  @P0 FADD.FTZ R0, -R0, -RZ ;  /* 0x800000ff00000221 */ /* 0x000fc80000010100 */
[----:B------:R-:W-:-:S04]  /*12810*/  @P0 FFMA R0, R39, R0, R39 ;  /* 0x0000000027000223 */ /* 0x000fc80000000027 */
[----:B------:R-:W-:Y:S01]  /*12820*/  @P0 FFMA R36, R0, 1.84467440737095516160e+19, RZ ;  /* 0x5f80000000240823 */ /* 0x000fe200000000ff */
[----:B------:R-:W-:Y:S06]  /*12830*/  BRA `(.L_x_214) ;  /* 0x0000000000887947 */ /* 0x000fec0003800000 */
.L_x_213:
[----:B------:R-:W-:-:S05]  /*12840*/  VIADD R52, R46, 0xffffff03 ;  /* 0xffffff032e347836 */ /* 0x000fca0000000000 */
[----:B------:R-:W-:-:S13]  /*12850*/  ISETP.GT.U32.AND P0, PT, R52, 0x1, PT ;  /* 0x000000013400780c */ /* 0x000fda0003f04070 */
[----:B------:R-:W-:Y:S05]  /*12860*/  @P0 BRA `(.L_x_215) ;  /* 0x0000000000780947 */ /* 0x000fea0003800000 */
[----:B------:R-:W-:Y:S01]  /*12870*/  LOP3.LUT R0, R4, 0x7fffff, RZ, 0xc0, !PT ;  /* 0x007fffff04007812 */ /* 0x000fe200078ec0ff */
[----:B------:R-:W-:-:S03]  /*12880*/  IMAD.MOV.U32 R41, RZ, RZ, 0x3 ;  /* 0x00000003ff297424 */ /* 0x000fc600078e00ff */
[----:B------:R-:W-:Y:S02]  /*12890*/  LOP3.LUT R0, R0, 0x3f800000, RZ, 0xfc, !PT ;  /* 0x3f80000000007812 */ /* 0x000fe400078efcff */
[----:B------:R-:W-:Y:S02]  /*128a0*/  SHF.L.U32 R41, R41, R52, RZ ;  /* 0x0000003429297219 */ /* 0x000fe400000006ff */
[----:B------:R-:W0:Y:S02]  /*128b0*/  MUFU.RCP R39, R0 ;  /* 0x0000000000277308 */ /* 0x000e240000001000 */
[----:B0-----:R-:W-:-:S04]  /*128c0*/  FFMA R36, R0, R39, -1 ;  /* 0xbf80000000247423 */ /* 0x001fc80000000027 */
[----:B------:R-:W-:-:S04]  /*128d0*/  FADD.FTZ R36, -R36, -RZ ;  /* 0x800000ff24247221 */ /* 0x000fc80000010100 */
[CCC-:B------:R-:W-:Y:S01]  /*128e0*/  FFMA.RM R38, R39.reuse, R36.reuse, R39.reuse ;  /* 0x0000002427267223 */ /* 0x1c0fe20000004027 */
[----:B------:R-:W-:-:S04]  /*128f0*/  FFMA.RP R39, R39, R36, R39 ;  /* 0x0000002427277223 */ /* 0x000fc80000008027 */
[C---:B------:R-:W-:Y:S02]  /*12900*/  LOP3.LUT R36, R38.reuse, 0x7fffff, RZ, 0xc0, !PT ;  /* 0x007fffff26247812 */ /* 0x040fe400078ec0ff */
[----:B------:R-:W-:Y:S02]  /*12910*/  FSETP.NEU.FTZ.AND P0, PT, R38, R39, PT ;  /* 0x000000272600720b */ /* 0x000fe40003f1d000 */
[----:B------:R-:W-:Y:S02]  /*12920*/  LOP3.LUT R36, R36, 0x800000, RZ, 0xfc, !PT ;  /* 0x0080000024247812 */ /* 0x000fe400078efcff */
[----:B------:R-:W-:Y:S02]  /*12930*/  SEL R38, RZ, 0xffffffff, !P0 ;  /* 0xffffffffff267807 */ /* 0x000fe40004000000 */
[----:B------:R-:W-:-:S03]  /*12940*/  LOP3.LUT R41, R41, R36, RZ, 0xc0, !PT ;  /* 0x0000002429297212 */ /* 0x000fc600078ec0ff */
[----:B------:R-:W-:Y:S01]  /*12950*/  IMAD.MOV R39, RZ, RZ, -R38 ;  /* 0x000000ffff277224 */ /* 0x000fe200078e0a26 */
[----:B------:R-:W-:-:S04]  /*12960*/  SHF.R.U32.HI R41, RZ, R52, R41 ;  /* 0x00000034ff297219 */ /* 0x000fc80000011629 */
[--C-:B------:R-:W-:Y:S01]  /*12970*/  LOP3.LUT P1, RZ, R39, R52, R36.reuse, 0xf8, !PT ;  /* 0x0000003427ff7212 */ /* 0x100fe2000782f824 */
[----:B------:R-:W-:Y:S01]  /*12980*/  VIADD R39, R46, 0xffffff04 ;  /* 0xffffff042e277836 */ /* 0x000fe20000000000 */
[C---:B------:R-:W-:Y:S02]  /*12990*/  LOP3.LUT P0, RZ, R41.reuse, 0x1, RZ, 0xc0, !PT ;  /* 0x0000000129ff7812 */ /* 0x040fe4000780c0ff */
[----:B------:R-:W-:Y:S02]  /*129a0*/  LOP3.LUT P4, RZ, R41, 0x2, RZ, 0xc0, !PT ;  /* 0x0000000229ff7812 */ /* 0x000fe4000788c0ff */
[----:B------:R-:W-:Y:S02]  /*129b0*/  SHF.R.U32.HI R39, RZ, R39, R36 ;  /* 0x00000027ff277219 */ /* 0x000fe40000011624 */
[----:B------:R-:W-:Y:S02]  /*129c0*/  PLOP3.LUT P0, PT, P0, P1, P4, 0xe0, 0x0 ;  /* 0x000000000000781c */ /* 0x000fe40000703c40 */
[----:B------:R-:W-:-:S02]  /*129d0*/  LOP3.LUT P1, RZ, R4, 0x7fffff, RZ, 0xc0, !PT ;  /* 0x007fffff04ff7812 */ /* 0x000fc4000782c0ff */
[----:B------:R-:W-:-:S05]  /*129e0*/  SEL R0, RZ, 0x1, !P0 ;  /* 0x00000001ff007807 */ /* 0x000fca0004000000 */
[----:B------:R-:W-:-:S05]  /*129f0*/  IMAD.MOV R0, RZ, RZ, -R0 ;  /* 0x000000ffff007224 */ /* 0x000fca00078e0a00 */
[----:B------:R-:W-:-:S13]  /*12a00*/  ISETP.GE.AND P0, PT, R0, RZ, PT ;  /* 0x000000ff0000720c */ /* 0x000fda0003f06270 */
[----:B------:R-:W-:-:S04]  /*12a10*/  @!P0 VIADD R39, R39, 0x1 ;  /* 0x0000000127278836 */ /* 0x000fc80000000000 */
[----:B------:R-:W-:-:S05]  /*12a20*/  @!P1 IMAD.SHL.U32 R39, R39, 0x2, RZ ;  /* 0x0000000227279824 */ /* 0x000fca00078e00ff */
[----:B------:R-:W-:Y:S01]  /*12a30*/  LOP3.LUT R36, R39, 0x80000000, R4, 0xf8, !PT ;  /* 0x8000000027247812 */ /* 0x000fe200078ef804 */
[----:B------:R-:W-:Y:S06]  /*12a40*/  BRA `(.L_x_214) ;  /* 0x0000000000047947 */ /* 0x000fec0003800000 */
.L_x_215:
[----:B------:R0:W1:Y:S02]  /*12a50*/  MUFU.RCP R36, R4 ;  /* 0x0000000400247308 */ /* 0x0000640000001000 */
.L_x_214:
[----:B------:R-:W-:Y:S05]  /*12a60*/  BSYNC.RECONVERGENT B6 ;  /* 0x0000000000067941 */ /* 0x000fea0003800200 */
.L_x_212:
[----:B------:R-:W-:Y:S02]  /*12a70*/  IMAD.MOV.U32 R38, RZ, RZ, R40 ;  /* 0x000000ffff267224 */ /* 0x000fe400078e0028 */
[----:B------:R-:W-:Y:S02]  /*12a80*/  IMAD.MOV.U32 R39, RZ, RZ, 0x0 ;  /* 0x00000000ff277424 */ /* 0x000fe400078e00ff */
[----:B-1----:R-:W-:Y:S02]  /*12a90*/  IMAD.MOV.U32 R0, RZ, RZ, R36 ;  /* 0x000000ffff007224 */ /* 0x002fe400078e0024 */
[----:B0-----:R-:W-:Y:S05]  /*12aa0*/  RET.REL.NODEC R38 `(_Z13MC_gpu_kernelPfPiS0_S0_) ;  /* 0xfffffed426547950 */ /* 0x001fea0003c3ffff */
        .weak           $__internal_4_$__cuda_sm3x_div_rn_noftz_f32_slowpath
        .type           $__internal_4_$__cuda_sm3x_div_rn_noftz_f32_slowpath,@function
        .size           $__internal_4_$__cuda_sm3x_div_rn_noftz_f32_slowpath,($_Z13MC_gpu_kernelPfPiS0_S0_$__internal_accurate_pow - $__internal_4_$__cuda_sm3x_div_rn_noftz_f32_slowpath)
$__internal_4_$__cuda_sm3x_div_rn_noftz_f32_slowpath:
[----:B------:R-:W-:Y:S01]  /*12ab0*/  SHF.R.U32.HI R37, RZ, 0x17, R9 ;  /* 0x00000017ff257819 */ /* 0x000fe20000011609 */
[----:B------:R-:W-:Y:S01]  /*12ac0*/  BSSY.RECONVERGENT B3, `(.L_x_216) ;  /* 0x0000062000037945 */ /* 0x000fe20003800200 */
[----:B------:R-:W-:Y:S02]  /*12ad0*/  SHF.R.U32.HI R39, RZ, 0x17, R4 ;  /* 0x00000017ff277819 */ /* 0x000fe40000011604 */
[----:B------:R-:W-:Y:S02]  /*12ae0*/  LOP3.LUT R37, R37, 0xff, RZ, 0xc0, !PT ;  /* 0x000000ff25257812 */ /* 0x000fe400078ec0ff */
[----:B------:R-:W-:-:S03]  /*12af0*/  LOP3.LUT R46, R39, 0xff, RZ, 0xc0, !PT ;  /* 0x000000ff272e7812 */ /* 0x000fc600078ec0ff */
[----:B------:R-:W-:Y:S02]  /*12b00*/  VIADD R41, R37, 0xffffffff ;  /* 0xffffffff25297836 */ /* 0x000fe40000000000 */
[----:B------:R-:W-:-:S03]  /*12b10*/  VIADD R40, R46, 0xffffffff ;  /* 0xffffffff2e287836 */ /* 0x000fc60000000000 */
[----:B------:R-:W-:-:S04]  /*12b20*/  ISETP.GT.U32.AND P0, PT, R41, 0xfd, PT ;  /* 0x000000fd2900780c */ /* 0x000fc80003f04070 */
[----:B------:R-:W-:-:S13]  /*12b30*/  ISETP.GT.U32.OR P0, PT, R40, 0xfd, P0 ;  /* 0x000000fd2800780c */ /* 0x000fda0000704470 */
[----:B------:R-:W-:Y:S01]  /*12b40*/  @!P0 IMAD.MOV.U32 R39, RZ, RZ, RZ ;  /* 0x000000ffff278224 */ /* 0x000fe200078e00ff */
        /* <DEDUP_REMOVED lines=19> */
[----:B------:R-:W-:Y:S02]  /*12c80*/  @P0 IMAD.MOV.U32 R39, RZ, RZ, RZ ;  /* 0x000000ffff270224 */ /* 0x000fe400078e00ff */
[----:B------:R-:W-:Y:S01]  /*12c90*/  @!P0 FFMA R4, R4, 1.84467440737095516160e+19, RZ ;  /* 0x5f80000004048823 */ /* 0x000fe200000000ff */
[----:B------:R-:W-:Y:S02]  /*12ca0*/  @!P0 IMAD.MOV.U32 R39, RZ, RZ, -0x40 ;  /* 0xffffffc0ff278424 */ /* 0x000fe400078e00ff */
[----:B------:R-:W-:Y:S02]  /*12cb0*/  @!P1 FFMA R9, R9, 1.84467440737095516160e+19, RZ ;  /* 0x5f80000009099823 */ /* 0x000fe400000000ff */
[----:B------:R-:W-:-:S07]  /*12cc0*/  @!P1 VIADD R39, R39, 0x40 ;  /* 0x0000004027279836 */ /* 0x000fce0000000000 */
.L_x_217:
[----:B------:R-:W-:Y:S01]  /*12cd0*/  LEA R40, R37, 0xc0800000, 0x17 ;  /* 0xc080000025287811 */ /* 0x000fe200078eb8ff */
[----:B------:R-:W-:Y:S04]  /*12ce0*/  BSSY.RECONVERGENT B4, `(.L_x_222) ;  /* 0x0000036000047945 */ /* 0x000fe80003800200 */
[----:B------:R-:W-:Y:S02]  /*12cf0*/  IMAD.IADD R47, R9, 0x1, -R40 ;  /* 0x00000001092f7824 */ /* 0x000fe400078e0a28 */
[----:B------:R-:W-:Y:S02]  /*12d00*/  VIADD R40, R46, 0xffffff81 ;  /* 0xffffff812e287836 */ /* 0x000fe40000000000 */
[----:B------:R-:W0:Y:S01]  /*12d10*/  MUFU.RCP R9, R47 ;  /* 0x0000002f00097308 */ /* 0x000e220000001000 */
[----:B------:R-:W-:Y:S01]  /*12d20*/  FADD.FTZ R41, -R47, -RZ ;  /* 0x800000ff2f297221 */ /* 0x000fe20000010100 */
[C---:B------:R-:W-:Y:S01]  /*12d30*/  IMAD R4, R40.reuse, -0x800000, R4 ;  /* 0xff80000028047824 */ /* 0x040fe200078e0204 */
[----:B------:R-:W-:-:S05]  /*12d40*/  IADD3 R40, PT, PT, R40, 0x7f, -R37 ;  /* 0x0000007f28287810 */ /* 0x000fca0007ffe825 */
[----:B------:R-:W-:Y:S02]  /*12d50*/  IMAD.IADD R40, R40, 0x1, R39 ;  /* 0x0000000128287824 */ /* 0x000fe400078e0227 */
        /* <DEDUP_REMOVED lines=8> */
[----:B------:R-:W-:-:S05]  /*12de0*/  LOP3.LUT R37, R37, 0xff, RZ, 0xc0, !PT ;  /* 0x000000ff25257812 */ /* 0x000fca00078ec0ff */
[----:B------:R-:W-:-:S04]  /*12df0*/  IMAD.IADD R47, R37, 0x1, R40 ;  /* 0x00000001252f7824 */ /* 0x000fc800078e0228 */
        /* <DEDUP_REMOVED lines=10> */
[-CC-:B------:R-:W-:Y:S01]  /*12ea0*/  FFMA.RZ R37, R9, R41.reuse, R46.reuse ;  /* 0x0000002909257223 */ /* 0x180fe2000000c02e */
[C---:B------:R-:W-:Y:S01]  /*12eb0*/  VIADD R40, R47.reuse, 0x20 ;  /* 0x000000202f287836 */ /* 0x040fe20000000000 */
[C---:B------:R-:W-:Y:S02]  /*12ec0*/  ISETP.NE.AND P4, PT, R47.reuse, RZ, PT ;  /* 0x000000ff2f00720c */ /* 0x040fe40003f85270 */
[----:B------:R-:W-:Y:S02]  /*12ed0*/  ISETP.NE.AND P1, PT, R47, RZ, PT ;  /* 0x000000ff2f00720c */ /* 0x000fe40003f25270 */
[----:B------:R-:W-:Y:S01]  /*12ee0*/  LOP3.LUT R39, R37, 0x7fffff, RZ, 0xc0, !PT ;  /* 0x007fffff25277812 */ /* 0x000fe200078ec0ff */
[CCC-:B------:R-:W-:Y:S01]  /*12ef0*/  FFMA.RP R37, R9.reuse, R41.reuse, R46.reuse ;  /* 0x0000002909257223 */ /* 0x1c0fe2000000802e */
[----:B------:R-:W-:Y:S01]  /*12f00*/  FFMA.RM R46, R9, R41, R46 ;  /* 0x00000029092e7223 */ /* 0x000fe2000000402e */
[----:B------:R-:W-:Y:S01]  /*12f10*/  IMAD.MOV R9, RZ, RZ, -R47 ;  /* 0x000000ffff097224 */ /* 0x000fe200078e0a2f */
[----:B------:R-:W-:-:S03]  /*12f20*/  LOP3.LUT R39, R39, 0x800000, RZ, 0xfc, !PT ;  /* 0x0080000027277812 */ /* 0x000fc600078efcff */
[----:B------:R-:W-:Y:S02]  /*12f30*/  FSETP.NEU.FTZ.AND P0, PT, R37, R46, PT ;  /* 0x0000002e2500720b */ /* 0x000fe40003f1d000 */
[----:B------:R-:W-:Y:S02]  /*12f40*/  SHF.L.U32 R40, R39, R40, RZ ;  /* 0x0000002827287219 */ /* 0x000fe400000006ff */
        /* <DEDUP_REMOVED lines=11> */
.L_x_224:
[----:B------:R-:W-:-:S04]  /*13000*/  LOP3.LUT R4, R4, 0x80000000, RZ, 0xc0, !PT ;  /* 0x8000000004047812 */ /* 0x000fc800078ec0ff */
[----:B------:R-:W-:Y:S01]  /*13010*/  LOP3.LUT R4, R4, 0x7f800000, RZ, 0xfc, !PT ;  /* 0x7f80000004047812 */ /* 0x000fe200078efcff */
[----:B------:R-:W-:Y:S06]  /*13020*/  BRA `(.L_x_225) ;  /* 0x0000000000047947 */ /* 0x000fec0003800000 */
.L_x_223:
[----:B------:R-:W-:-:S07]  /*13030*/  IMAD R4, R40, 0x800000, R4 ;  /* 0x0080000028047824 */ /* 0x000fce00078e0204 */
.L_x_225:
[----:B------:R-:W-:Y:S05]  /*13040*/  BSYNC.RECONVERGENT B4 ;  /* 0x0000000000047941 */ /* 0x000fea0003800200 */
.L_x_222:
[----:B------:R-:W-:Y:S05]  /*13050*/  BRA `(.L_x_226) ;  /* 0x0000000000207947 */ /* 0x000fea0003800000 */
.L_x_221:
[----:B------:R-:W-:-:S04]  /*13060*/  LOP3.LUT R4, R9, 0x80000000, R4, 0x48, !PT ;  /* 0x8000000009047812 */ /* 0x000fc800078e4804 */
[----:B------:R-:W-:Y:S01]  /*13070*/  LOP3.LUT R4, R4, 0x7f800000, RZ, 0xfc, !PT ;  /* 0x7f80000004047812 */ /* 0x000fe200078efcff */
[----:B------:R-:W-:Y:S06]  /*13080*/  BRA `(.L_x_226) ;  /* 0x0000000000147947 */ /* 0x000fec0003800000 */
.L_x_220:
[----:B------:R-:W-:Y:S01]  /*13090*/  LOP3.LUT R4, R9, 0x80000000, R4, 0x48, !PT ;  /* 0x8000000009047812 */ /* 0x000fe200078e4804 */
[----:B------:R-:W-:Y:S06]  /*130a0*/  BRA `(.L_x_226) ;  /* 0x00000000000c7947 */ /* 0x000fec0003800000 */
.L_x_219:
[----:B------:R-:W0:Y:S01]  /*130b0*/  MUFU.RSQ R4, -QNAN ;  /* 0xffc0000000047908 */ /* 0x000e220000001400 */
[----:B------:R-:W-:Y:S05]  /*130c0*/  BRA `(.L_x_226) ;  /* 0x0000000000047947 */ /* 0x000fea0003800000 */
.L_x_218:
[----:B------:R-:W-:-:S07]  /*130d0*/  FADD.FTZ R4, R4, R9 ;  /* 0x0000000904047221 */ /* 0x000fce0000010000 */
.L_x_226:
[----:B------:R-:W-:Y:S05]  /*130e0*/  BSYNC.RECONVERGENT B3 ;  /* 0x0000000000037941 */ /* 0x000fea0003800200 */
.L_x_216:
[----:B------:R-:W-:-:S04]  /*130f0*/  IMAD.MOV.U32 R37, RZ, RZ, 0x0 ;  /* 0x00000000ff257424 */ /* 0x000fc800078e00ff */
[----:B0-----:R-:W-:Y:S05]  /*13100*/  RET.REL.NODEC R36 `(_Z13MC_gpu_kernelPfPiS0_S0_) ;  /* 0xfffffecc24bc7950 */ /* 0x001fea0003c3ffff */
        .type           $_Z13MC_gpu_kernelPfPiS0_S0_$__internal_accurate_pow,@function
        .size           $_Z13MC_gpu_kernelPfPiS0_S0_$__internal_accurate_pow,(.L_x_234 - $_Z13MC_gpu_kernelPfPiS0_S0_$__internal_accurate_pow)
$_Z13MC_gpu_kernelPfPiS0_S0_$__internal_accurate_pow:
[----:B------:R-:W0:Y:S01]  /*13110*/  MUFU.RCP64H R39, 2.25 ;  /* 0x4002000000277908 */ /* 0x000e220000001800 */
[----:B------:R-:W-:Y:S01]  /*13120*/  IMAD.MOV.U32 R4, RZ, RZ, 0x0 ;  /* 0x00000000ff047424 */ /* 0x000fe200078e00ff */
[----:B------:R-:W-:Y:S01]  /*13130*/  UMOV UR4, 0x7d2cafe2 ;  /* 0x7d2cafe200047882 */ /* 0x000fe20000000000 */
[----:B------:R-:W-:Y:S01]  /*13140*/  IMAD.MOV.U32 R5, RZ, RZ, 0x40020000 ;  /* 0x40020000ff057424 */ /* 0x000fe200078e00ff */
[----:B------:R-:W-:Y:S01]  /*13150*/  UMOV UR5, 0x3eb0f5ff ;  /* 0x3eb0f5ff00057882 */ /* 0x000fe20000000000 */
[----:B------:R-:W-:-:S06]  /*13160*/  IMAD.MOV.U32 R38, RZ, RZ, RZ ;  /* 0x000000ffff267224 */ /* 0x000fcc00078e00ff */
[----:B0-----:R-:W-:-:S08]  /*13170*/  DFMA R4, R38, -R4, 1 ;  /* 0x3ff000002604742b */ /* 0x001fd00000000804 */
[----:B------:R-:W-:-:S08]  /*13180*/  DFMA R4, R4, R4, R4 ;  /* 0x000000040404722b */ /* 0x000fd00000000004 */
[----:B------:R-:W-:Y:S01]  /*13190*/  DFMA R38, R38, R4, R38 ;  /* 0x000000042626722b */ /* 0x000fe20000000026 */
[----:B------:R-:W-:Y:S02]  /*131a0*/  IMAD.MOV.U32 R4, RZ, RZ, 0x41ad3b5a ;  /* 0x41ad3b5aff047424 */ /* 0x000fe400078e00ff */
[----:B------:R-:W-:-:S05]  /*131b0*/  IMAD.MOV.U32 R5, RZ, RZ, 0x3ed0f5d2 ;  /* 0x3ed0f5d2ff057424 */ /* 0x000fca00078e00ff */
[----:B------:R-:W-:-:S08]  /*131c0*/  DMUL R36, R38, 0.25 ;  /* 0x3fd0000026247828 */ /* 0x000fd00000000000 */
[----:B------:R-:W-:-:S08]  /*131d0*/  DFMA R36, R38, 0.25, R36 ;  /* 0x3fd000002624782b */ /* 0x000fd00000000024 */
[C---:B------:R-:W-:Y:S02]  /*131e0*/  DMUL R46, R36.reuse, R36 ;  /* 0x00000024242e7228 */ /* 0x040fe40000000000 */
[----:B------:R-:W-:-:S06]  /*131f0*/  DADD R40, -R36, 0.25 ;  /* 0x3fd0000024287429 */ /* 0x000fcc0000000100 */
[----:B------:R-:W-:Y:S01]  /*13200*/  DFMA R4, R46, UR4, R4 ;  /* 0x000000042e047c2b */ /* 0x000fe20008000004 */
[----:B------:R-:W-:Y:S01]  /*13210*/  UMOV UR4, 0x75488a3f ;  /* 0x75488a3f00047882 */ /* 0x000fe20000000000 */
[----:B------:R-:W-:Y:S01]  /*13220*/  UMOV UR5, 0x3ef3b20a ;  /* 0x3ef3b20a00057882 */ /* 0x000fe20000000000 */
[----:B------:R-:W-:-:S05]  /*13230*/  DADD R40, R40, R40 ;  /* 0x0000000028287229 */ /* 0x000fca0000000028 */
[----:B------:R-:W-:Y:S01]  /*13240*/  DFMA R4, R46, R4, UR4 ;  /* 0x000000042e047e2b */ /* 0x000fe20008000004 */
[----:B------:R-:W-:Y:S01]  /*13250*/  UMOV UR4, 0xe4faecd5 ;  /* 0xe4faecd500047882 */ /* 0x000fe20000000000 */
[----:B------:R-:W-:Y:S01]  /*13260*/  UMOV UR5, 0x3f1745cd ;  /* 0x3f1745cd00057882 */ /* 0x000fe20000000000 */
[C---:B------:R-:W-:Y:S02]  /*13270*/  DFMA R54, -R36.reuse, 0.25, R40 ;  /* 0x3fd000002436782b */ /* 0x040fe40000000128 */
[----:B------:R-:W-:-:S03]  /*13280*/  DMUL R40, R36, R36 ;  /* 0x0000002424287228 */ /* 0x000fc60000000000 */
[----:B------:R-:W-:Y:S01]  /*13290*/  DFMA R4, R46, R4, UR4 ;  /* 0x000000042e047e2b */ /* 0x000fe20008000004 */
[----:B------:R-:W-:Y:S01]  /*132a0*/  UMOV UR4, 0x258a578b ;  /* 0x258a578b00047882 */ /* 0x000fe20000000000 */
[----:B------:R-:W-:Y:S01]  /*132b0*/  UMOV UR5, 0x3f3c71c7 ;  /* 0x3f3c71c700057882 */ /* 0x000fe20000000000 */
[----:B------:R-:W-:-:S05]  /*132c0*/  DMUL R38, R38, R54 ;  /* 0x0000003626267228 */ /* 0x000fca0000000000 */
[----:B------:R-:W-:Y:S01]  /*132d0*/  DFMA R4, R46, R4, UR4 ;  /* 0x000000042e047e2b */ /* 0x000fe20008000004 */
[----:B------:R-:W-:Y:S01]  /*132e0*/  UMOV UR4, 0x9242b910 ;  /* 0x9242b91000047882 */ /* 0x000fe20000000000 */
[----:B------:R-:W-:-:S06]  /*132f0*/  UMOV UR5, 0x3f624924 ;  /* 0x3f62492400057882 */ /* 0x000fcc0000000000 */
[----:B------:R-:W-:Y:S01]  /*13300*/  DFMA R4, R46, R4, UR4 ;  /* 0x000000042e047e2b */ /* 0x000fe20008000004 */
[----:B------:R-:W-:Y:S01]  /*13310*/  UMOV UR4, 0x99999dfb ;  /* 0x99999dfb00047882 */ /* 0x000fe20000000000 */
[----:B------:R-:W-:-:S06]  /*13320*/  UMOV UR5, 0x3f899999 ;  /* 0x3f89999900057882 */ /* 0x000fcc0000000000 */
[----:B------:R-:W-:Y:S01]  /*13330*/  DFMA R52, R46, R4, UR4 ;  /* 0x000000042e347e2b */ /* 0x000fe20008000004 */
[----:B------:R-:W-:Y:S01]  /*13340*/  UMOV UR4, 0x55555555 ;  /* 0x5555555500047882 */ /* 0x000fe20000000000 */
[----:B------:R-:W-:-:S06]  /*13350*/  UMOV UR5, 0x3fb55555 ;  /* 0x3fb5555500057882 */ /* 0x000fcc0000000000 */
[----:B------:R-:W-:-:S08]  /*13360*/  DFMA R4, R46, R52, UR4 ;  /* 0x000000042e047e2b */ /* 0x000fd00008000034 */
[----:B------:R-:W-:Y:S01]  /*13370*/  DADD R56, -R4, UR4 ;  /* 0x0000000404387e29 */ /* 0x000fe20008000100 */
[----:B------:R-:W-:Y:S01]  /*13380*/  UMOV UR4, 0xb9e7b0 ;  /* 0x00b9e7b000047882 */ /* 0x000fe20000000000 */
[----:B------:R-:W-:-:S06]  /*13390*/  UMOV UR5, 0x3c46a4cb ;  /* 0x3c46a4cb00057882 */ /* 0x000fcc0000000000 */
[----:B------:R-:W-:Y:S02]  /*133a0*/  DFMA R54, R46, R52, R56 ;  /* 0x000000342e36722b */ /* 0x000fe40000000038 */
[C---:B------:R-:W-:Y:S01]  /*133b0*/  DFMA R56, R36.reuse, R36, -R40 ;  /* 0x000000242438722b */ /* 0x040fe20000000828 */
[----:B------:R-:W-:Y:S01]  /*133c0*/  VIADD R53, R39, 0x100000 ;  /* 0x0010000027357836 */ /* 0x000fe20000000000 */
[----:B------:R-:W-:Y:S01]  /*133d0*/  DMUL R46, R36, R40 ;  /* 0x00000028242e7228 */ /* 0x000fe20000000000 */
[----:B------:R-:W-:-:S03]  /*133e0*/  IMAD.MOV.U32 R52, RZ, RZ, R38 ;  /* 0x000000ffff347224 */ /* 0x000fc600078e0026 */
[----:B------:R-:W-:Y:S01]  /*133f0*/  DADD R54, R54, -UR4 ;  /* 0x8000000436367e29 */ /* 0x000fe20008000000 */
[----:B------:R-:W-:Y:S01]  /*13400*/  UMOV UR4, 0x0 ;  /* 0x0000000000047882 */ /* 0x000fe20000000000 */
[----:B------:R-:W-:Y:S01]  /*13410*/  UMOV UR5, 0x40080000 ;  /* 0x4008000000057882 */ /* 0x000fe20000000000 */
[C---:B------:R-:W-:Y:S02]  /*13420*/  DFMA R56, R36.reuse, R52, R56 ;  /* 0x000000342438722b */ /* 0x040fe40000000038 */
[----:B------:R-:W-:-:S03]  /*13430*/  DFMA R58, R36, R40, -R46 ;  /* 0x00000028243a722b */ /* 0x000fc6000000082e */
[----:B------:R-:W-:-:S05]  /*13440*/  DADD R52, R4, R54 ;  /* 0x0000000004347229 */ /* 0x000fca0000000036 */
[----:B------:R-:W-:-:S03]  /*13450*/  DFMA R58, R38, R40, R58 ;  /* 0x00000028263a722b */ /* 0x000fc6000000003a */
[----:B------:R-:W-:Y:S02]  /*13460*/  DMUL R40, R52, R46 ;  /* 0x0000002e34287228 */ /* 0x000fe40000000000 */
[----:B------:R-:W-:-:S03]  /*13470*/  DADD R4, R4, -R52 ;  /* 0x0000000004047229 */ /* 0x000fc60000000834 */
[----:B------:R-:W-:-:S03]  /*13480*/  DFMA R56, R36, R56, R58 ;  /* 0x000000382438722b */ /* 0x000fc6000000003a */
[----:B------:R-:W-:Y:S02]  /*13490*/  DFMA R58, R52, R46, -R40 ;  /* 0x0000002e343a722b */ /* 0x000fe40000000828 */
[----:B------:R-:W-:-:S06]  /*134a0*/  DADD R4, R54, R4 ;  /* 0x0000000036047229 */ /* 0x000fcc0000000004 */
[----:B------:R-:W-:-:S08]  /*134b0*/  DFMA R56, R52, R56, R58 ;  /* 0x000000383438722b */ /* 0x000fd0000000003a */
[----:B------:R-:W-:-:S08]  /*134c0*/  DFMA R56, R4, R46, R56 ;  /* 0x0000002e0438722b */ /* 0x000fd00000000038 */
[----:B------:R-:W-:-:S08]  /*134d0*/  DADD R46, R40, R56 ;  /* 0x00000000282e7229 */ /* 0x000fd00000000038 */
[--C-:B------:R-:W-:Y:S02]  /*134e0*/  DADD R4, R36, R46.reuse ;  /* 0x0000000024047229 */ /* 0x100fe4000000002e */
[----:B------:R-:W-:-:S06]  /*134f0*/  DADD R40, R40, -R46 ;  /* 0x0000000028287229 */ /* 0x000fcc000000082e */
[----:B------:R-:W-:Y:S02]  /*13500*/  DADD R36, R36, -R4 ;  /* 0x0000000024247229 */ /* 0x000fe40000000804 */
[----:B------:R-:W-:-:S06]  /*13510*/  DADD R40, R56, R40 ;  /* 0x0000000038287229 */ /* 0x000fcc0000000028 */
[----:B------:R-:W-:-:S08]  /*13520*/  DADD R36, R46, R36 ;  /* 0x000000002e247229 */ /* 0x000fd00000000024 */
[----:B------:R-:W-:-:S08]  /*13530*/  DADD R36, R40, R36 ;  /* 0x0000000028247229 */ /* 0x000fd00000000024 */
[----:B------:R-:W-:Y:S01]  /*13540*/  DADD R40, R38, R36 ;  /* 0x0000000026287229 */ /* 0x000fe20000000024 */
[----:B------:R-:W-:Y:S02]  /*13550*/  IMAD.MOV.U32 R38, RZ, RZ, -0x105c611 ;  /* 0xfefa39efff267424 */ /* 0x000fe400078e00ff */
[----:B------:R-:W-:Y:S02]  /*13560*/  IMAD.MOV.U32 R39, RZ, RZ, 0x3fe62e42 ;  /* 0x3fe62e42ff277424 */ /* 0x000fe400078e00ff */
[----:B------:R-:W-:-:S03]  /*13570*/  IMAD.MOV.U32 R36, RZ, RZ, -0x105c611 ;  /* 0xfefa39efff247424 */ /* 0x000fc600078e00ff */
[----:B------:R-:W-:Y:S01]  /*13580*/  DADD R46, R4, R40 ;  /* 0x00000000042e7229 */ /* 0x000fe20000000028 */
[----:B------:R-:W-:-:S07]  /*13590*/  IMAD.MOV.U32 R37, RZ, RZ, 0x3fe62e42 ;  /* 0x3fe62e42ff257424 */ /* 0x000fce00078e00ff */
[--C-:B------:R-:W-:Y:S02]  /*135a0*/  DFMA R38, R38, UR4, R46.reuse ;  /* 0x0000000426267c2b */ /* 0x100fe4000800002e */
[----:B------:R-:W-:-:S06]  /*135b0*/  DADD R4, R4, -R46 ;  /* 0x0000000004047229 */ /* 0x000fcc000000082e */
[----:B------:R-:W-:Y:S02]  /*135c0*/  DFMA R52, -R36, 3, R38 ;  /* 0x400800002434782b */ /* 0x000fe40000000126 */
[----:B------:R-:W-:Y:S01]  /*135d0*/  DADD R4, R40, R4 ;  /* 0x0000000028047229 */ /* 0x000fe20000000004 */
[----:B------:R-:W-:Y:S02]  /*135e0*/  IMAD.MOV.U32 R40, RZ, RZ, 0x3b39803f ;  /* 0x3b39803fff287424 */ /* 0x000fe400078e00ff */
[----:B------:R-:W-:-:S03]  /*135f0*/  IMAD.MOV.U32 R41, RZ, RZ, 0x3c7abc9e ;  /* 0x3c7abc9eff297424 */ /* 0x000fc600078e00ff */
[----:B------:R-:W-:-:S08]  /*13600*/  DADD R52, -R46, R52 ;  /* 0x000000002e347229 */ /* 0x000fd00000000134 */
[----:B------:R-:W-:-:S08]  /*13610*/  DADD R4, R4, -R52 ;  /* 0x0000000004047229 */ /* 0x000fd00000000834 */
[----:B------:R-:W-:Y:S01]  /*13620*/  DFMA R40, R40, UR4, R4 ;  /* 0x0000000428287c2b */ /* 0x000fe20008000004 */
[----:B------:R-:W-:Y:S01]  /*13630*/  UMOV UR4, 0x3b39803f ;  /* 0x3b39803f00047882 */ /* 0x000fe20000000000 */
[----:B------:R-:W-:-:S06]  /*13640*/  UMOV UR5, 0x3c7abc9e ;  /* 0x3c7abc9e00057882 */ /* 0x000fcc0000000000 */
[----:B------:R-:W-:-:S08]  /*13650*/  DADD R46, R38, R40 ;  /* 0x00000000262e7229 */ /* 0x000fd00000000028 */
[----:B------:R-:W-:Y:S02]  /*13660*/  DADD R38, R38, -R46 ;  /* 0x0000000026267229 */ /* 0x000fe4000000082e */
[----:B------:R-:W-:-:S06]  /*13670*/  DMUL R4, R46, 8 ;  /* 0x402000002e047828 */ /* 0x000fcc0000000000 */
[----:B------:R-:W-:Y:S02]  /*13680*/  DADD R38, R40, R38 ;  /* 0x0000000028267229 */ /* 0x000fe40000000026 */
[----:B------:R-:W-:Y:S01]  /*13690*/  DFMA R46, R46, 8, -R4 ;  /* 0x402000002e2e782b */ /* 0x000fe20000000804 */
[----:B------:R-:W-:Y:S02]  /*136a0*/  IMAD.MOV.U32 R40, RZ, RZ, 0x652b82fe ;  /* 0x652b82feff287424 */ /* 0x000fe400078e00ff */
[----:B------:R-:W-:-:S05]  /*136b0*/  IMAD.MOV.U32 R41, RZ, RZ, 0x3ff71547 ;  /* 0x3ff71547ff297424 */ /* 0x000fca00078e00ff */
[----:B------:R-:W-:-:S08]  /*136c0*/  DFMA R46, R38, 8, R46 ;  /* 0x40200000262e782b */ /* 0x000fd0000000002e */
[----:B------:R-:W-:-:S08]  /*136d0*/  DADD R38, R4, R46 ;  /* 0x0000000004267229 */ /* 0x000fd0000000002e */
[----:B------:R-:W-:Y:S02]  /*136e0*/  DFMA R40, R38, R40, 6.75539944105574400000e+15 ;  /* 0x433800002628742b */ /* 0x000fe40000000028 */
[----:B------:R-:W-:Y:S01]  /*136f0*/  FSETP.GEU.AND P0, PT, |R39|, 4.1917929649353027344, PT ;  /* 0x4086232b2700780b */ /* 0x000fe20003f0e200 */
[----:B------:R-:W-:-:S05]  /*13700*/  DADD R4, R4, -R38 ;  /* 0x0000000004047229 */ /* 0x000fca0000000826 */
[----:B------:R-:W-:-:S03]  /*13710*/  DADD R52, R40, -6.75539944105574400000e+15 ;  /* 0xc338000028347429 */ /* 0x000fc60000000000 */
[----:B------:R-:W-:-:S05]  /*13720*/  DADD R46, R46, R4 ;  /* 0x000000002e2e7229 */ /* 0x000fca0000000004 */
[----:B------:R-:W-:-:S08]  /*13730*/  DFMA R36, R52, -R36, R38 ;  /* 0x800000243424722b */ /* 0x000fd00000000026 */
[----:B------:R-:W-:Y:S01]  /*13740*/  DFMA R36, R52, -UR4, R36 ;  /* 0x8000000434247c2b */ /* 0x000fe20008000024 */
[----:B------:R-:W-:Y:S01]  /*13750*/  UMOV UR4, 0x69ce2bdf ;  /* 0x69ce2bdf00047882 */ /* 0x000fe20000000000 */
[----:B------:R-:W-:Y:S01]  /*13760*/  IMAD.MOV.U32 R52, RZ, RZ, -0x35dec16 ;  /* 0xfca213eaff347424 */ /* 0x000fe200078e00ff */
[----:B------:R-:W-:Y:S01]  /*13770*/  UMOV UR5, 0x3e5ade15 ;  /* 0x3e5ade1500057882 */ /* 0x000fe20000000000 */
[----:B------:R-:W-:-:S06]  /*13780*/  IMAD.MOV.U32 R53, RZ, RZ, 0x3e928af3 ;  /* 0x3e928af3ff357424 */ /* 0x000fcc00078e00ff */
[----:B------:R-:W-:Y:S01]  /*13790*/  DFMA R52, R36, UR4, R52 ;  /* 0x0000000424347c2b */ /* 0x000fe20008000034 */
        /* <DEDUP_REMOVED lines=24> */
[----:B------:R-:W-:-:S08]  /*13920*/  DFMA R52, R36, R52, 1 ;  /* 0x3ff000002434742b */ /* 0x000fd00000000034 */
[----:B------:R-:W-:-:S10]  /*13930*/  DFMA R36, R36, R52, 1 ;  /* 0x3ff000002424742b */ /* 0x000fd40000000034 */
[----:B------:R-:W-:Y:S02]  /*13940*/  IMAD R5, R40, 0x100000, R37 ;  /* 0x0010000028057824 */ /* 0x000fe400078e0225 */
[----:B------:R-:W-:Y:S01]  /*13950*/  IMAD.MOV.U32 R4, RZ, RZ, R36 ;  /* 0x000000ffff047224 */ /* 0x000fe200078e0024 */
[----:B------:R-:W-:Y:S06]  /*13960*/  @!P0 BRA `(.L_x_227) ;  /* 0x0000000000348947 */ /* 0x000fec0003800000 */
[----:B------:R-:W-:Y:S01]  /*13970*/  FSETP.GEU.AND P1, PT, |R39|, 4.2275390625, PT ;  /* 0x408748002700780b */ /* 0x000fe20003f2e200 */
[C---:B------:R-:W-:Y:S02]  /*13980*/  DADD R4, R38.reuse, +INF ;  /* 0x7ff0000026047429 */ /* 0x040fe40000000000 */
[----:B------:R-:W-:-:S08]  /*13990*/  DSETP.GEU.AND P0, PT, R38, RZ, PT ;  /* 0x000000ff2600722a */ /* 0x000fd00003f0e000 */
[----:B------:R-:W-:Y:S02]  /*139a0*/  FSEL R4, R4, RZ, P0 ;  /* 0x000000ff04047208 */ /* 0x000fe40000000000 */
[----:B------:R-:W-:Y:S01]  /*139b0*/  FSEL R5, R5, RZ, P0 ;  /* 0x000000ff05057208 */ /* 0x000fe20000000000 */
[----:B------:R-:W-:Y:S06]  /*139c0*/  @P1 BRA `(.L_x_227) ;  /* 0x00000000001c1947 */ /* 0x000fec0003800000 */
[----:B------:R-:W-:-:S04]  /*139d0*/  LEA.HI R4, R40, R40, RZ, 0x1 ;  /* 0x0000002828047211 */ /* 0x000fc800078f08ff */
[----:B------:R-:W-:-:S05]  /*139e0*/  SHF.R.S32.HI R5, RZ, 0x1, R4 ;  /* 0x00000001ff057819 */ /* 0x000fca0000011404 */
[----:B------:R-:W-:Y:S02]  /*139f0*/  IMAD.IADD R4, R40, 0x1, -R5 ;  /* 0x0000000128047824 */ /* 0x000fe400078e0a05 */
[----:B------:R-:W-:-:S03]  /*13a00*/  IMAD R37, R5, 0x100000, R37 ;  /* 0x0010000005257824 */ /* 0x000fc600078e0225 */
[----:B------:R-:W-:Y:S01]  /*13a10*/  LEA R5, R4, 0x3ff00000, 0x14 ;  /* 0x3ff0000004057811 */ /* 0x000fe200078ea0ff */
[----:B------:R-:W-:-:S06]  /*13a20*/  IMAD.MOV.U32 R4, RZ, RZ, RZ ;  /* 0x000000ffff047224 */ /* 0x000fcc00078e00ff */
[----:B------:R-:W-:-:S11]  /*13a30*/  DMUL R4, R36, R4 ;  /* 0x0000000424047228 */ /* 0x000fd60000000000 */
.L_x_227:
[----:B------:R-:W-:Y:S02]  /*13a40*/  DFMA R46, R46, R4, R4 ;  /* 0x000000042e2e722b */ /* 0x000fe40000000004 */
[----:B------:R-:W-:-:S08]  /*13a50*/  DSETP.NEU.AND P0, PT, |R4|, +INF , PT ;  /* 0x7ff000000400742a */ /* 0x000fd00003f0d200 */
[----:B------:R-:W-:Y:S01]  /*13a60*/  FSEL R9, R4, R46, !P0 ;  /* 0x0000002e04097208 */ /* 0x000fe20004000000 */
[----:B------:R-:W-:Y:S01]  /*13a70*/  IMAD.MOV.U32 R4, RZ, RZ, R0 ;  /* 0x000000ffff047224 */ /* 0x000fe200078e0000 */
[----:B------:R-:W-:Y:S01]  /*13a80*/  FSEL R46, R5, R47, !P0 ;  /* 0x0000002f052e7208 */ /* 0x000fe20004000000 */
[----:B------:R-:W-:-:S04]  /*13a90*/  IMAD.MOV.U32 R5, RZ, RZ, 0x0 ;  /* 0x00000000ff057424 */ /* 0x000fc800078e00ff */
[----:B------:R-:W-:Y:S05]  /*13aa0*/  RET.REL.NODEC R4 `(_Z13MC_gpu_kernelPfPiS0_S0_) ;  /* 0xfffffec404547950 */ /* 0x000fea0003c3ffff */
.L_x_228:
        /* <DEDUP_REMOVED lines=13> */
.L_x_234:


//--------------------- .nv.global.init           --------------------------
	.section	.nv.global.init,"aw",@progbits
	.align	4
.nv.global.init:
	.type		mrg32k3aM1SubSeq,@object
	.size		mrg32k3aM1SubSeq,(mrg32k3aM2SubSeq - mrg32k3aM1SubSeq)
mrg32k3aM1SubSeq:
        /*0000*/ 	.byte	0x0b, 0xcc, 0xee, 0x04, 0x73, 0x29, 0x8b, 0x6f, 0xf6, 0x53, 0x03, 0xf6, 0x23, 0xf6, 0xea, 0xda
        /* <DEDUP_REMOVED lines=125> */
	.type		mrg32k3aM2SubSeq,@object
	.size		mrg32k3aM2SubSeq,(mrg32k3aM1 - mrg32k3aM2SubSeq)
mrg32k3aM2SubSeq:
        /* <DEDUP_REMOVED lines=126> */
	.type		mrg32k3aM1,@object
	.size		mrg32k3aM1,(mrg32k3aM1Seq - mrg32k3aM1)
mrg32k3aM1:
        /* <DEDUP_REMOVED lines=144> */
	.type		mrg32k3aM1Seq,@object
	.size		mrg32k3aM1Seq,(mrg32k3aM2 - mrg32k3aM1Seq)
mrg32k3aM1Seq:
        /* <DEDUP_REMOVED lines=144> */
	.type		mrg32k3aM2,@object
	.size		mrg32k3aM2,(mrg32k3aM2Seq - mrg32k3aM2)
mrg32k3aM2:
        /* <DEDUP_REMOVED lines=144> */
	.type		mrg32k3aM2Seq,@object
	.size		mrg32k3aM2Seq,(precalc_xorwow_matrix - mrg32k3aM2Seq)
mrg32k3aM2Seq:
        /* <DEDUP_REMOVED lines=144> */
	.type		precalc_xorwow_matrix,@object
	.size		precalc_xorwow_matrix,(precalc_xorwow_offset_matrix - precalc_xorwow_matrix)
precalc_xorwow_matrix:
        /* <DEDUP_REMOVED lines=6400> */
	.type		precalc_xorwow_offset_matrix,@object
	.size		precalc_xorwow_offset_matrix,($str - precalc_xorwow_offset_matrix)
precalc_xorwow_offset_matrix:
        /* <DEDUP_REMOVED lines=6400> */
	.type		$str,@object
	.size		$str,(.L_71 - $str)
$str:
        /*353c0*/ 	.byte	0x6f, 0x75, 0x74, 0x21, 0x0a, 0x00
.L_71:


//--------------------- .nv.shared.reserved.0     --------------------------
	.section	.nv.shared.reserved.0,"aw",@nobits
	.weak		__nv_reservedSMEM_offset_0_alias
	.size		__nv_reservedSMEM_offset_0_alias, 0, 64
	.other		__nv_reservedSMEM_offset_0_alias,@"STO_CUDA_RESERVED_SHARED STV_DEFAULT"
__nv_reservedSMEM_offset_0_alias:
	.zero		0
	.zero		64


//--------------------- .nv.global                --------------------------
	.section	.nv.global,"aw",@nobits
.nv.global:
	.type		_ZN33_INTERNAL_d94cbe8f_4_k_cu_threads6thrust24THRUST_300001_SM_1000_NS12placeholders2_8E,@object
	.size		_ZN33_INTERNAL_d94cbe8f_4_k_cu_threads6thrust24THRUST_300001_SM_1000_NS12placeholders2_8E,(_ZN33_INTERNAL_d94cbe8f_4_k_cu_threads4cuda3std3__435_GLOBAL__N__d94cbe8f_4_k_cu_threads6ignoreE - _ZN33_INTERNAL_d94cbe8f_4_k_cu_threads6thrust24THRUST_300001_SM_1000_NS12placeholders2_8E)
_ZN33_INTERNAL_d94cbe8f_4_k_cu_threads6thrust24THRUST_300001_SM_1000_NS12placeholders2_8E:
	.zero		1
	.type		_ZN33_INTERNAL_d94cbe8f_4_k_cu_threads4cuda3std3__435_GLOBAL__N__d94cbe8f_4_k_cu_threads6ignoreE,@object
	.size		_ZN33_INTERNAL_d94cbe8f_4_k_cu_threads4cuda3std3__435_GLOBAL__N__d94cbe8f_4_k_cu_threads6ignoreE,(_ZN33_INTERNAL_d94cbe8f_4_k_cu_threads4cuda3std6ranges3__45__cpo4dataE - _ZN33_INTERNAL_d94cbe8f_4_k_cu_threads4cuda3std3__435_GLOBAL__N__d94cbe8f_4_k_cu_threads6ignoreE)
_ZN33_INTERNAL_d94cbe8f_4_k_cu_threads4cuda3std3__435_GLOBAL__N__d94cbe8f_4_k_cu_threads6ignoreE:
	.zero		1
	.type		_ZN33_INTERNAL_d94cbe8f_4_k_cu_threads4cuda3std6ranges3__45__cpo4dataE,@object
	.size		_ZN33_INTERNAL_d94cbe8f_4_k_cu_threads4cuda3std6ranges3__45__cpo4dataE,(_ZN33_INTERNAL_d94cbe8f_4_k_cu_threads6thrust24THRUST_300001_SM_1000_NS6system3cpp3parE - _ZN33_INTERNAL_d94cbe8f_4_k_cu_threads4cuda3std6ranges3__45__cpo4dataE)
_ZN33_INTERNAL_d94cbe8f_4_k_cu_threads4cuda3std6ranges3__45__cpo4dataE:
	.zero		1
	.type		_ZN33_INTERNAL_d94cbe8f_4_k_cu_threads6thrust24THRUST_300001_SM_1000_NS6system3cpp3parE,@object
	.size		_ZN33_INTERNAL_d94cbe8f_4_k_cu_threads6thrust24THRUST_300001_SM_1000_NS6system3cpp3parE,(_ZN33_INTERNAL_d94cbe8f_4_k_cu_threads4cuda3std3__45__cpo5beginE - _ZN33_INTERNAL_d94cbe8f_4_k_cu_threads6thrust24THRUST_300001_SM_1000_NS6system3cpp3parE)
_ZN33_INTERNAL_d94cbe8f_4_k_cu_threads6thrust24THRUST_300001_SM_1000_NS6system3cpp3parE:
	.zero		1
	.type		_ZN33_INTERNAL_d94cbe8f_4_k_cu_threads4cuda3std3__45__cpo5beginE,@object
	.size		_ZN33_INTERNAL_d94cbe8f_4_k_cu_threads4cuda3std3__45__cpo5beginE,(_ZN33_INTERNAL_d94cbe8f_4_k_cu_threads4cuda3std6ranges3__45__cpo5beginE - _ZN33_INTERNAL_d94cbe8f_4_k_cu_threads4cuda3std3__45__cpo5beginE)
_ZN33_INTERNAL_d94cbe8f_4_k_cu_threads4cuda3std3__45__cpo5beginE:
	.zero		1
	.type		_ZN33_INTERNAL_d94cbe8f_4_k_cu_threads4cuda3std6ranges3__45__cpo5beginE,@object
	.size		_ZN33_INTERNAL_d94cbe8f_4_k_cu_threads4cuda3std6ranges3__45__cpo5beginE,(_ZN33_INTERNAL_d94cbe8f_4_k_cu_threads6thrust24THRUST_300001_SM_1000_NS6deviceE - _ZN33_INTERNAL_d94cbe8f_4_k_cu_threads4cuda3std6ranges3__45__cpo5beginE)
_ZN33_INTERNAL_d94cbe8f_4_k_cu_threads4cuda3std6ranges3__45__cpo5beginE:
	.zero		1
	.type		_ZN33_INTERNAL_d94cbe8f_4_k_cu_threads6thrust24THRUST_300001_SM_1000_NS6deviceE,@object
	.size		_ZN33_INTERNAL_d94cbe8f_4_k_cu_threads6thrust24THRUST_300001_SM_1000_NS6deviceE,(_ZN33_INTERNAL_d94cbe8f_4_k_cu_threads4cuda3std3__47nulloptE - _ZN33_INTERNAL_d94cbe8f_4_k_cu_threads6thrust24THRUST_300001_SM_1000_NS6deviceE)
_ZN33_INTERNAL_d94cbe8f_4_k_cu_threads6thrust24THRUST_300001_SM_1000_NS6deviceE:
	.zero		1
	.type		_ZN33_INTERNAL_d94cbe8f_4_k_cu_threads4cuda3std3__47nulloptE,@object
	.size		_ZN33_INTERNAL_d94cbe8f_4_k_cu_threads4cuda3std3__47nulloptE,(_ZN33_INTERNAL_d94cbe8f_4_k_cu_threads4cuda3std6ranges3__45__cpo8distanceE - _ZN33_INTERNAL_d94cbe8f_4_k_cu_threads4cuda3std3__47nulloptE)
_ZN33_INTERNAL_d94cbe8f_4_k_cu_threads4cuda3std3__47nulloptE:
	.zero		1
	.type		_ZN33_INTERNAL_d94cbe8f_4_k_cu_threads4cuda3std6ranges3__45__cpo8distanceE,@object
	.size		_ZN33_INTERNAL_d94cbe8f_4_k_cu_threads4cuda3std6ranges3__45__cpo8distanceE,(_ZN33_INTERNAL_d94cbe8f_4_k_cu_threads6thrust24THRUST_300001_SM_1000_NS12placeholders2_4E - _ZN33_INTERNAL_d94cbe8f_4_k_cu_threads4cuda3std6ranges3__45__cpo8distanceE)
_ZN33_INTERNAL_d94cbe8f_4_k_cu_threads4cuda3std6ranges3__45__cpo8distanceE:
	.zero		1
	.type		_ZN33_INTERNAL_d94cbe8f_4_k_cu_threads6thrust24THRUST_300001_SM_1000_NS12placeholders2_4E,@object
	.size		_ZN33_INTERNAL_d94cbe8f_4_k_cu_threads6thrust24THRUST_300001_SM_1000_NS12placeholders2_4E,(_ZN33_INTERNAL_d94cbe8f_4_k_cu_threads4cuda3std3__45__cpo6rbeginE - _ZN33_INTERNAL_d94cbe8f_4_k_cu_threads6thrust24THRUST_300001_SM_1000_NS12placeholders2_4E)
_ZN33_INTERNAL_d94cbe8f_4_k_cu_threads6thrust24THRUST_300001_SM_1000_NS12placeholders2_4E:
	.zero		1
	.type		_ZN33_INTERNAL_d94cbe8f_4_k_cu_threads4cuda3std3__45__cpo6rbeginE,@object
	.size		_ZN33_INTERNAL_d94cbe8f_4_k_cu_threads4cuda3std3__45__cpo6rbeginE,(_ZN33_INTERNAL_d94cbe8f_4_k_cu_threads4cuda3std6ranges3__45__cpo7advanceE - _ZN33_INTERNAL_d94cbe8f_4_k_cu_threads4cuda3std3__45__cpo6rbeginE)
_ZN33_INTERNAL_d94cbe8f_4_k_cu_threads4cuda3std3__45__cpo6rbeginE:
	.zero		1
	.type		_ZN33_INTERNAL_d94cbe8f_4_k_cu_threads4cuda3std6ranges3__45__cpo7advanceE,@object
	.size		_ZN33_INTERNAL_d94cbe8f_4_k_cu_threads4cuda3std6ranges3__45__cpo7advanceE,(_ZN33_INTERNAL_d94cbe8f_4_k_cu_threads6thrust24THRUST_300001_SM_1000_NS12placeholders3_10E - _ZN33_INTERNAL_d94cbe8f_4_k_cu_threads4cuda3std6ranges3__45__cpo7advanceE)
_ZN33_INTERNAL_d94cbe8f_4_k_cu_threads4cuda3std6ranges3__45__cpo7advanceE:
	.zero		1
	.type		_ZN33_INTERNAL_d94cbe8f_4_k_cu_threads6thrust24THRUST_300001_SM_1000_NS12placeholders3_10E,@object
	.size		_ZN33_INTERNAL_d94cbe8f_4_k_cu_threads6thrust24THRUST_300001_SM_1000_NS12placeholders3_10E,(_ZN33_INTERNAL_d94cbe8f_4_k_cu_threads4cuda3std3__48in_placeE - _ZN33_INTERNAL_d94cbe8f_4_k_cu_threads6thrust24THRUST_300001_SM_1000_NS12placeholders3_10E)
_ZN33_INTERNAL_d94cbe8f_4_k_cu_threads6thrust24THRUST_300001_SM_1000_NS12placeholders3_10E:
	.zero		1
	.type		_ZN33_INTERNAL_d94cbe8f_4_k_cu_threads4cuda3std3__48in_placeE,@object
	.size		_ZN33_INTERNAL_d94cbe8f_4_k_cu_threads4cuda3std3__48in_placeE,(_ZN33_INTERNAL_d94cbe8f_4_k_cu_threads4cuda3std6ranges3__45__cpo4sizeE - _ZN33_INTERNAL_d94cbe8f_4_k_cu_threads4cuda3std3__48in_placeE)
_ZN33_INTERNAL_d94cbe8f_4_k_cu_threads4cuda3std3__48in_placeE:
	.zero		1
	.type		_ZN33_INTERNAL_d94cbe8f_4_k_cu_threads4cuda3std6ranges3__45__cpo4sizeE,@object
	.size		_ZN33_INTERNAL_d94cbe8f_4_k_cu_threads4cuda3std6ranges3__45__cpo4sizeE,(_ZN33_INTERNAL_d94cbe8f_4_k_cu_threads6thrust24THRUST_300001_SM_1000_NS12placeholders2_2E - _ZN33_INTERNAL_d94cbe8f_4_k_cu_threads4cuda3std6ranges3__45__cpo4sizeE)
_ZN33_INTERNAL_d94cbe8f_4_k_cu_threads4cuda3std6ranges3__45__cpo4sizeE:
	.zero		1
	.type		_ZN33_INTERNAL_d94cbe8f_4_k_cu_threads6thrust24THRUST_300001_SM_1000_NS12placeholders2_2E,@object
	.size		_ZN33_INTERNAL_d94cbe8f_4_k_cu_threads6thrust24THRUST_300001_SM_1000_NS12placeholders2_2E,(_ZN33_INTERNAL_d94cbe8f_4_k_cu_threads4cuda3std3__45__cpo6cbeginE - _ZN33_INTERNAL_d94cbe8f_4_k_cu_threads6thrust24THRUST_300001_SM_1000_NS12placeholders2_2E)
_ZN33_INTERNAL_d94cbe8f_4_k_cu_threads6thrust24THRUST_300001_SM_1000_NS12placeholders2_2E:
	.zero		1
	.type		_ZN33_INTERNAL_d94cbe8f_4_k_cu_threads4cuda3std3__45__cpo6cbeginE,@object
	.size		_ZN33_INTERNAL_d94cbe8f_4_k_cu_threads4cuda3std3__45__cpo6cbeginE,(_ZN33_INTERNAL_d94cbe8f_4_k_cu_threads4cuda3std6ranges3__45__cpo6cbeginE - _ZN33_INTERNAL_d94cbe8f_4_k_cu_threads4cuda3std3__45__cpo6cbeginE)
_ZN33_INTERNAL_d94cbe8f_4_k_cu_threads4cuda3std3__45__cpo6cbeginE:
	.zero		1
	.type		_ZN33_INTERNAL_d94cbe8f_4_k_cu_threads4cuda3std6ranges3__45__cpo6cbeginE,@object
	.size		_ZN33_INTERNAL_d94cbe8f_4_k_cu_threads4cuda3std6ranges3__45__cpo6cbeginE,(_ZN33_INTERNAL_d94cbe8f_4_k_cu_threads6thrust24THRUST_300001_SM_1000_NS12placeholders2_6E - _ZN33_INTERNAL_d94cbe8f_4_k_cu_threads4cuda3std6ranges3__45__cpo6cbeginE)
_ZN33_INTERNAL_d94cbe8f_4_k_cu_threads4cuda3std6ranges3__45__cpo6cbeginE:
	.zero		1
	.type		_ZN33_INTERNAL_d94cbe8f_4_k_cu_threads6thrust24THRUST_300001_SM_1000_NS12placeholders2_6E,@object
	.size		_ZN33_INTERNAL_d94cbe8f_4_k_cu_threads6thrust24THRUST_300001_SM_1000_NS12placeholders2_6E,(_ZN33_INTERNAL_d94cbe8f_4_k_cu_threads4cuda3std3__45__cpo7crbeginE - _ZN33_INTERNAL_d94cbe8f_4_k_cu_threads6thrust24THRUST_300001_SM_1000_NS12placeholders2_6E)
_ZN33_INTERNAL_d94cbe8f_4_k_cu_threads6thrust24THRUST_300001_SM_1000_NS12placeholders2_6E:
	.zero		1
	.type		_ZN33_INTERNAL_d94cbe8f_4_k_cu_threads4cuda3std3__45__cpo7crbeginE,@object
	.size		_ZN33_INTERNAL_d94cbe8f_4_k_cu_threads4cuda3std3__45__cpo7crbeginE,(_ZN33_INTERNAL_d94cbe8f_4_k_cu_threads4cuda3std6ranges3__45__cpo4nextE - _ZN33_INTERNAL_d94cbe8f_4_k_cu_threads4cuda3std3__45__cpo7crbeginE)
_ZN33_INTERNAL_d94cbe8f_4_k_cu_threads4cuda3std3__45__cpo7crbeginE:
	.zero		1
	.type		_ZN33_INTERNAL_d94cbe8f_4_k_cu_threads4cuda3std6ranges3__45__cpo4nextE,@object
	.size		_ZN33_INTERNAL_d94cbe8f_4_k_cu_threads4cuda3std6ranges3__45__cpo4nextE,(_ZN33_INTERNAL_d94cbe8f_4_k_cu_threads4cuda3std6ranges3__45__cpo4swapE - _ZN33_INTERNAL_d94cbe8f_4_k_cu_threads4cuda3std6ranges3__45__cpo4nextE)
_ZN33_INTERNAL_d94cbe8f_4_k_cu_threads4cuda3std6ranges3__45__cpo4nextE:
	.zero		1
	.type		_ZN33_INTERNAL_d94cbe8f_4_k_cu_threads4cuda3std6ranges3__45__cpo4swapE,@object
	.size		_ZN33_INTERNAL_d94cbe8f_4_k_cu_threads4cuda3std6ranges3__45__cpo4swapE,(_ZN33_INTERNAL_d94cbe8f_4_k_cu_threads6thrust24THRUST_300001_SM_1000_NS8cuda_cub10par_nosyncE - _ZN33_INTERNAL_d94cbe8f_4_k_cu_threads4cuda3std6ranges3__45__cpo4swapE)
_ZN33_INTERNAL_d94cbe8f_4_k_cu_threads4cuda3std6ranges3__45__cpo4swapE:
	.zero		1
	.type		_ZN33_INTERNAL_d94cbe8f_4_k_cu_threads6thrust24THRUST_300001_SM_1000_NS8cuda_cub10par_nosyncE,@object
	.size		_ZN33_INTERNAL_d94cbe8f_4_k_cu_threads6thrust24THRUST_300001_SM_1000_NS8cuda_cub10par_nosyncE,(_ZN33_INTERNAL_d94cbe8f_4_k_cu_threads6thrust24THRUST_300001_SM_1000_NS3seqE - _ZN33_INTERNAL_d94cbe8f_4_k_cu_threads6thrust24THRUST_300001_SM_1000_NS8cuda_cub10par_nosyncE)
_ZN33_INTERNAL_d94cbe8f_4_k_cu_threads6thrust24THRUST_300001_SM_1000_NS8cuda_cub10par_nosyncE:
	.zero		1
	.type		_ZN33_INTERNAL_d94cbe8f_4_k_cu_threads6thrust24THRUST_300001_SM_1000_NS3seqE,@object
	.size		_ZN33_INTERNAL_d94cbe8f_4_k_cu_threads6thrust24THRUST_300001_SM_1000_NS3seqE,(_ZN33_INTERNAL_d94cbe8f_4_k_cu_threads4cuda3std3__420unreachable_sentinelE - _ZN33_INTERNAL_d94cbe8f_4_k_cu_threads6thrust24THRUST_300001_SM_1000_NS3seqE)
_ZN33_INTERNAL_d94cbe8f_4_k_cu_threads6thrust24THRUST_300001_SM_1000_NS3seqE:
	.zero		1
	.type		_ZN33_INTERNAL_d94cbe8f_4_k_cu_threads4cuda3std3__420unreachable_sentinelE,@object
	.size		_ZN33_INTERNAL_d94cbe8f_4_k_cu_threads4cuda3std3__420unreachable_sentinelE,(_ZN33_INTERNAL_d94cbe8f_4_k_cu_threads4cuda3std6ranges3__45__cpo5ssizeE - _ZN33_INTERNAL_d94cbe8f_4_k_cu_threads4cuda3std3__420unreachable_sentinelE)
_ZN33_INTERNAL_d94cbe8f_4_k_cu_threads4cuda3std3__420unreachable_sentinelE:
	.zero		1
	.type		_ZN33_INTERNAL_d94cbe8f_4_k_cu_threads4cuda3std6ranges3__45__cpo5ssizeE,@object
	.size		_ZN33_INTERNAL_d94cbe8f_4_k_cu_threads4cuda3std6ranges3__45__cpo5ssizeE,(_ZN33_INTERNAL_d94cbe8f_4_k_cu_threads6thrust24THRUST_300001_SM_1000_NS12placeholders2_3E - _ZN33_INTERNAL_d94cbe8f_4_k_cu_threads4cuda3std6ranges3__45__cpo5ssizeE)
_ZN33_INTERNAL_d94cbe8f_4_k_cu_threads4cuda3std6ranges3__45__cpo5ssizeE:
	.zero		1
	.type		_ZN33_INTERNAL_d94cbe8f_4_k_cu_threads6thrust24THRUST_300001_SM_1000_NS12placeholders2_3E,@object
	.size		_ZN33_INTERNAL_d94cbe8f_4_k_cu_threads6thrust24THRUST_300001_SM_1000_NS12placeholders2_3E,(_ZN33_INTERNAL_d94cbe8f_4_k_cu_threads4cuda3std3__45__cpo4cendE - _ZN33_INTERNAL_d94cbe8f_4_k_cu_threads6thrust24THRUST_300001_SM_1000_NS12placeholders2_3E)
_ZN33_INTERNAL_d94cbe8f_4_k_cu_threads6thrust24THRUST_300001_SM_1000_NS12placeholders2_3E:
	.zero		1
	.type		_ZN33_INTERNAL_d94cbe8f_4_k_cu_threads4cuda3std3__45__cpo4cendE,@object
	.size		_ZN33_INTERNAL_d94cbe8f_4_k_cu_threads4cuda3std3__45__cpo4cendE,(_ZN33_INTERNAL_d94cbe8f_4_k_cu_threads4cuda3std6ranges3__45__cpo4cendE - _ZN33_INTERNAL_d94cbe8f_4_k_cu_threads4cuda3std3__45__cpo4cendE)
_ZN33_INTERNAL_d94cbe8f_4_k_cu_threads4cuda3std3__45__cpo4cendE:
	.zero		1
	.type		_ZN33_INTERNAL_d94cbe8f_4_k_cu_threads4cuda3std6ranges3__45__cpo4cendE,@object
	.size		_ZN33_INTERNAL_d94cbe8f_4_k_cu_threads4cuda3std6ranges3__45__cpo4cendE,(_ZN33_INTERNAL_d94cbe8f_4_k_cu_threads6thrust24THRUST_300001_SM_1000_NS12placeholders2_7E - _ZN33_INTERNAL_d94cbe8f_4_k_cu_threads4cuda3std6ranges3__45__cpo4cendE)
_ZN33_INTERNAL_d94cbe8f_4_k_cu_threads4cuda3std6ranges3__45__cpo4cendE:
	.zero		1
	.type		_ZN33_INTERNAL_d94cbe8f_4_k_cu_threads6thrust24THRUST_300001_SM_1000_NS12placeholders2_7E,@object
	.size		_ZN33_INTERNAL_d94cbe8f_4_k_cu_threads6thrust24THRUST_300001_SM_1000_NS12placeholders2_7E,(_ZN33_INTERNAL_d94cbe8f_4_k_cu_threads4cuda3std3__45__cpo5crendE - _ZN33_INTERNAL_d94cbe8f_4_k_cu_threads6thrust24THRUST_300001_SM_1000_NS12placeholders2_7E)
_ZN33_INTERNAL_d94cbe8f_4_k_cu_threads6thrust24THRUST_300001_SM_1000_NS12placeholders2_7E:
	.zero		1
	.type		_ZN33_INTERNAL_d94cbe8f_4_k_cu_threads4cuda3std3__45__cpo5crendE,@object
	.size		_ZN33_INTERNAL_d94cbe8f_4_k_cu_threads4cuda3std3__45__cpo5crendE,(_ZN33_INTERNAL_d94cbe8f_4_k_cu_threads4cuda3std6ranges3__45__cpo4prevE - _ZN33_INTERNAL_d94cbe8f_4_k_cu_threads4cuda3std3__45__cpo5crendE)
_ZN33_INTERNAL_d94cbe8f_4_k_cu_threads4cuda3std3__45__cpo5crendE:
	.zero		1
	.type		_ZN33_INTERNAL_d94cbe8f_4_k_cu_threads4cuda3std6ranges3__45__cpo4prevE,@object
	.size		_ZN33_INTERNAL_d94cbe8f_4_k_cu_threads4cuda3std6ranges3__45__cpo4prevE,(_ZN33_INTERNAL_d94cbe8f_4_k_cu_threads4cuda3std6ranges3__45__cpo9iter_moveE - _ZN33_INTERNAL_d94cbe8f_4_k_cu_threads4cuda3std6ranges3__45__cpo4prevE)
_ZN33_INTERNAL_d94cbe8f_4_k_cu_threads4cuda3std6ranges3__45__cpo4prevE:
	.zero		1
	.type		_ZN33_INTERNAL_d94cbe8f_4_k_cu_threads4cuda3std6ranges3__45__cpo9iter_moveE,@object
	.size		_ZN33_INTERNAL_d94cbe8f_4_k_cu_threads4cuda3std6ranges3__45__cpo9iter_moveE,(_ZN33_INTERNAL_d94cbe8f_4_k_cu_threads6thrust24THRUST_300001_SM_1000_NS6system6detail10sequential3seqE - _ZN33_INTERNAL_d94cbe8f_4_k_cu_threads4cuda3std6ranges3__45__cpo9iter_moveE)
_ZN33_INTERNAL_d94cbe8f_4_k_cu_threads4cuda3std6ranges3__45__cpo9iter_moveE:
	.zero		1
	.type		_ZN33_INTERNAL_d94cbe8f_4_k_cu_threads6thrust24THRUST_300001_SM_1000_NS6system6detail10sequential3seqE,@object
	.size		_ZN33_INTERNAL_d94cbe8f_4_k_cu_threads6thrust24THRUST_300001_SM_1000_NS6system6detail10sequential3seqE,(_ZN33_INTERNAL_d94cbe8f_4_k_cu_threads6thrust24THRUST_300001_SM_1000_NS12placeholders2_9E - _ZN33_INTERNAL_d94cbe8f_4_k_cu_threads6thrust24THRUST_300001_SM_1000_NS6system6detail10sequential3seqE)
_ZN33_INTERNAL_d94cbe8f_4_k_cu_threads6thrust24THRUST_300001_SM_1000_NS6system6detail10sequential3seqE:
	.zero		1
	.type		_ZN33_INTERNAL_d94cbe8f_4_k_cu_threads6thrust24THRUST_300001_SM_1000_NS12placeholders2_9E,@object
	.size		_ZN33_INTERNAL_d94cbe8f_4_k_cu_threads6thrust24THRUST_300001_SM_1000_NS12placeholders2_9E,(_ZN33_INTERNAL_d94cbe8f_4_k_cu_threads4cuda3std3__419piecewise_constructE - _ZN33_INTERNAL_d94cbe8f_4_k_cu_threads6thrust24THRUST_300001_SM_1000_NS12placeholders2_9E)
_ZN33_INTERNAL_d94cbe8f_4_k_cu_threads6thrust24THRUST_300001_SM_1000_NS12placeholders2_9E:
	.zero		1
	.type		_ZN33_INTERNAL_d94cbe8f_4_k_cu_threads4cuda3std3__419piecewise_constructE,@object
	.size		_ZN33_INTERNAL_d94cbe8f_4_k_cu_threads4cuda3std3__419piecewise_constructE,(_ZN33_INTERNAL_d94cbe8f_4_k_cu_threads4cuda3std6ranges3__45__cpo5cdataE - _ZN33_INTERNAL_d94cbe8f_4_k_cu_threads4cuda3std3__419piecewise_constructE)
_ZN33_INTERNAL_d94cbe8f_4_k_cu_threads4cuda3std3__419piecewise_constructE:
	.zero		1
	.type		_ZN33_INTERNAL_d94cbe8f_4_k_cu_threads4cuda3std6ranges3__45__cpo5cdataE,@object
	.size		_ZN33_INTERNAL_d94cbe8f_4_k_cu_threads4cuda3std6ranges3__45__cpo5cdataE,(_ZN33_INTERNAL_d94cbe8f_4_k_cu_threads6thrust24THRUST_300001_SM_1000_NS12placeholders2_1E - _ZN33_INTERNAL_d94cbe8f_4_k_cu_threads4cuda3std6ranges3__45__cpo5cdataE)
_ZN33_INTERNAL_d94cbe8f_4_k_cu_threads4cuda3std6ranges3__45__cpo5cdataE:
	.zero		1
	.type		_ZN33_INTERNAL_d94cbe8f_4_k_cu_threads6thrust24THRUST_300001_SM_1000_NS12placeholders2_1E,@object
	.size		_ZN33_INTERNAL_d94cbe8f_4_k_cu_threads6thrust24THRUST_300001_SM_1000_NS12placeholders2_1E,(_ZN33_INTERNAL_d94cbe8f_4_k_cu_threads4cuda3std3__45__cpo3endE - _ZN33_INTERNAL_d94cbe8f_4_k_cu_threads6thrust24THRUST_300001_SM_1000_NS12placeholders2_1E)
_ZN33_INTERNAL_d94cbe8f_4_k_cu_threads6thrust24THRUST_300001_SM_1000_NS12placeholders2_1E:
	.zero		1
	.type		_ZN33_INTERNAL_d94cbe8f_4_k_cu_threads4cuda3std3__45__cpo3endE,@object
	.size		_ZN33_INTERNAL_d94cbe8f_4_k_cu_threads4cuda3std3__45__cpo3endE,(_ZN33_INTERNAL_d94cbe8f_4_k_cu_threads4cuda3std6ranges3__45__cpo3endE - _ZN33_INTERNAL_d94cbe8f_4_k_cu_threads4cuda3std3__45__cpo3endE)
_ZN33_INTERNAL_d94cbe8f_4_k_cu_threads4cuda3std3__45__cpo3endE:
	.zero		1
	.type		_ZN33_INTERNAL_d94cbe8f_4_k_cu_threads4cuda3std6ranges3__45__cpo3endE,@object
	.size		_ZN33_INTERNAL_d94cbe8f_4_k_cu_threads4cuda3std6ranges3__45__cpo3endE,(_ZN33_INTERNAL_d94cbe8f_4_k_cu_threads6thrust24THRUST_300001_SM_1000_NS12placeholders2_5E - _ZN33_INTERNAL_d94cbe8f_4_k_cu_threads4cuda3std6ranges3__45__cpo3endE)
_ZN33_INTERNAL_d94cbe8f_4_k_cu_threads4cuda3std6ranges3__45__cpo3endE:
	.zero		1
	.type		_ZN33_INTERNAL_d94cbe8f_4_k_cu_threads6thrust24THRUST_300001_SM_1000_NS12placeholders2_5E,@object
	.size		_ZN33_INTERNAL_d94cbe8f_4_k_cu_threads6thrust24THRUST_300001_SM_1000_NS12placeholders2_5E,(_ZN33_INTERNAL_d94cbe8f_4_k_cu_threads4cuda3std3__45__cpo4rendE - _ZN33_INTERNAL_d94cbe8f_4_k_cu_threads6thrust24THRUST_300001_SM_1000_NS12placeholders2_5E)
_ZN33_INTERNAL_d94cbe8f_4_k_cu_threads6thrust24THRUST_300001_SM_1000_NS12placeholders2_5E:
	.zero		1
	.type		_ZN33_INTERNAL_d94cbe8f_4_k_cu_threads4cuda3std3__45__cpo4rendE,@object
	.size		_ZN33_INTERNAL_d94cbe8f_4_k_cu_threads4cuda3std3__45__cpo4rendE,(_ZN33_INTERNAL_d94cbe8f_4_k_cu_threads4cuda3std6ranges3__45__cpo9iter_swapE - _ZN33_INTERNAL_d94cbe8f_4_k_cu_threads4cuda3std3__45__cpo4rendE)
_ZN33_INTERNAL_d94cbe8f_4_k_cu_threads4cuda3std3__45__cpo4rendE:
	.zero		1
	.type		_ZN33_INTERNAL_d94cbe8f_4_k_cu_threads4cuda3std6ranges3__45__cpo9iter_swapE,@object
	.size		_ZN33_INTERNAL_d94cbe8f_4_k_cu_threads4cuda3std6ranges3__45__cpo9iter_swapE,(_ZN33_INTERNAL_d94cbe8f_4_k_cu_threads4cuda3std3__48unexpectE - _ZN33_INTERNAL_d94cbe8f_4_k_cu_threads4cuda3std6ranges3__45__cpo9iter_swapE)
_ZN33_INTERNAL_d94cbe8f_4_k_cu_threads4cuda3std6ranges3__45__cpo9iter_swapE:
	.zero		1
	.type		_ZN33_INTERNAL_d94cbe8f_4_k_cu_threads4cuda3std3__48unexpectE,@object
	.size		_ZN33_INTERNAL_d94cbe8f_4_k_cu_threads4cuda3std3__48unexpectE,(_ZN33_INTERNAL_d94cbe8f_4_k_cu_threads6thrust24THRUST_300001_SM_1000_NS8cuda_cub3parE - _ZN33_INTERNAL_d94cbe8f_4_k_cu_threads4cuda3std3__48unexpectE)
_ZN33_INTERNAL_d94cbe8f_4_k_cu_threads4cuda3std3__48unexpectE:
	.zero		1
	.type		_ZN33_INTERNAL_d94cbe8f_4_k_cu_threads6thrust24THRUST_300001_SM_1000_NS8cuda_cub3parE,@object
	.size		_ZN33_INTERNAL_d94cbe8f_4_k_cu_threads6thrust24THRUST_300001_SM_1000_NS8cuda_cub3parE,(.L_55 - _ZN33_INTERNAL_d94cbe8f_4_k_cu_threads6thrust24THRUST_300001_SM_1000_NS8cuda_cub3parE)
_ZN33_INTERNAL_d94cbe8f_4_k_cu_threads6thrust24THRUST_300001_SM_1000_NS8cuda_cub3parE:
	.zero		1
.L_55:


//--------------------- .nv.constant0._ZN3cub18CUB_300001_SM_10006detail11EmptyKernelIvEEvv --------------------------
	.section	.nv.constant0._ZN3cub18CUB_300001_SM_10006detail11EmptyKernelIvEEvv,"a",@progbits
	.sectionflags	@""
	.align	4
.nv.constant0._ZN3cub18CUB_300001_SM_10006detail11EmptyKernelIvEEvv:
	.zero		896


//--------------------- .nv.constant0._Z11sum_densityPiPfi --------------------------
	.section	.nv.constant0._Z11sum_densityPiPfi,"a",@progbits
	.sectionflags	@""
	.align	4
.nv.constant0._Z11sum_densityPiPfi:
	.zero		916


//--------------------- .nv.constant0._Z13MC_gpu_kernelPfPiS0_S0_ --------------------------
	.section	.nv.constant0._Z13MC_gpu_kernelPfPiS0_S0_,"a",@progbits
	.sectionflags	@""
	.align	4
.nv.constant0._Z13MC_gpu_kernelPfPiS0_S0_:
	.zero		928


//--------------------- SYMBOLS --------------------------

	.type		.nv.reservedSmem.offset0,@object
	.size		.nv.reservedSmem.offset0,0x4
	.type		vprintf,@function
